def attn_fwd(
    Q,
    K,
    V,
    Out,
    Lse,
    sm_scale,
    stride_qz,
    stride_qh,
    stride_qm,
    stride_qk,
    stride_kz,
    stride_kh,
    stride_kn,
    stride_kk,
    stride_vz,
    stride_vh,
    stride_vn,
    stride_vk,
    stride_oz,
    stride_oh,
    stride_om,
    stride_ok,
    seqlen_q,
    seqlen_k,
    BLOCK_M: tl.constexpr,
    BLOCK_N: tl.constexpr,
    HEAD_DIM: tl.constexpr,
    CAUSAL: tl.constexpr,
):
    start_m = tl.program_id(0)
    off_hz = tl.program_id(1)
    q_off = off_hz * stride_qh
    k_off = off_hz * stride_kh
    v_off = off_hz * stride_vh
    offs_m = start_m * BLOCK_M + tl.arange(0, BLOCK_M)
    offs_d = tl.arange(0, HEAD_DIM)
    offs_n = tl.arange(0, BLOCK_N)
    q_ptrs = Q + q_off + offs_m[:, None] * stride_qm + offs_d[None, :] * stride_qk
    k_ptrs = K + k_off + offs_d[:, None] * stride_kk + offs_n[None, :] * stride_kn
    v_ptrs = V + v_off + offs_n[:, None] * stride_vn + offs_d[None, :] * stride_vk
    m_i = tl.full([BLOCK_M], float("-inf"), dtype=tl.float32)
    l_i = tl.zeros([BLOCK_M], dtype=tl.float32) + 1.0
    acc = tl.zeros([BLOCK_M, HEAD_DIM], dtype=tl.float32)
    q = tl.load(q_ptrs)
    acc, l_i, m_i = _attn_fwd_inner(
        acc,
        l_i,
        m_i,
        q,
        k_ptrs,
        v_ptrs,
        sm_scale,
        stride_kn,
        stride_vn,
        start_m,
        seqlen_k,
        BLOCK_M,
        BLOCK_N,
        HEAD_DIM,
        CAUSAL,
    )
    acc = acc / l_i[:, None]
    lse = m_i + tl.math.log2(l_i) / 1.4426950408889634
    o_ptrs = (
        Out
        + off_hz * stride_oh
        + offs_m[:, None] * stride_om
        + offs_d[None, :] * stride_ok
    )
    tl.store(o_ptrs, acc.to(Out.dtype.element_ty))
    tl.store(Lse + off_hz * seqlen_q + offs_m, lse)

# config = {"BLOCK_M": 64, "BLOCK_N": 64, "HEAD_DIM": 512, "arch": "sm_90", "causal": true, "dtype": "fp16", "num_stages": 2, "num_warps": 4}
# arch = sm_90


// ===== COMPILED SASS (sm_90a) =====

	.target	sm_90a

	.elftype	@"ET_EXEC"


//--------------------- .note.nv.tkinfo           --------------------------
	.section	.note.nv.tkinfo,"",@"SHT_NOTE"
	.sectionflags	@"SHF_NOTE_NV_TKINFO"
	.tkinfo
        /*0018*/ 	.word	0x00000002
        /*0030*/ 	.string	""
        /*0030*/ 	.string	"ptxas"
        /*0030*/ 	.string	"Cuda compilation tools, release 13.0, V13.0.88"
        /*0030*/ 	.string	"Build cuda_13.0.r13.0/compiler.36424714_0"
        /*0030*/ 	.string	"-v  -suppress-debug-info  -lineinfo  -arch sm_90a "



//--------------------- .note.nv.cuinfo           --------------------------
	.section	.note.nv.cuinfo,"",@"SHT_NOTE"
	.sectionflags	@"SHF_NOTE_NV_CUINFO"
        /*0018*/ 	.short	0x0002
        /*001a*/ 	.short	0x005a
        /*001c*/ 	.short	0x0082
	.zero		2


//--------------------- .nv.info                  --------------------------
	.section	.nv.info,"",@"SHT_CUDA_INFO"
	.align	4


	//----- nvinfo : EIATTR_REGCOUNT
	.align		4
        /*0000*/ 	.byte	0x04, 0x2f
        /*0002*/ 	.short	(.L_2 - .L_1)
	.align		4
.L_1:
        /*0004*/ 	.word	index@(attn_fwd)
        /*0008*/ 	.word	0x000000ff


	//----- nvinfo : EIATTR_FRAME_SIZE
	.align		4
.L_2:
        /*000c*/ 	.byte	0x04, 0x11
        /*000e*/ 	.short	(.L_4 - .L_3)
	.align		4
.L_3:
        /*0010*/ 	.word	index@(attn_fwd)
        /*0014*/ 	.word	0x00001688


	//----- nvinfo : EIATTR_MIN_STACK_SIZE
	.align		4
.L_4:
        /*0018*/ 	.byte	0x04, 0x12
        /*001a*/ 	.short	(.L_6 - .L_5)
	.align		4
.L_5:
        /*001c*/ 	.word	index@(attn_fwd)
        /*0020*/ 	.word	0x00001688
.L_6:


//--------------------- .nv.compat                --------------------------
	.section	.nv.compat,"",@"SHT_CUDA_COMPAT_INFO"
	.align	4
        /*0000*/ 	.byte	0x02, 0x09, 0x01, 0x00, 0x02, 0x02, 0x04, 0x00, 0x02, 0x05, 0x05, 0x00, 0x03, 0x07, 0x01, 0x01
        /*0010*/ 	.byte	0x02, 0x03, 0x00, 0x00, 0x02, 0x06, 0x01, 0x00, 0x04, 0x0b, 0x08, 0x00, 0x00, 0x00, 0x00, 0x00
        /*0020*/ 	.byte	0x00, 0x00, 0x00, 0x00


//--------------------- .nv.info.attn_fwd         --------------------------
	.section	.nv.info.attn_fwd,"",@"SHT_CUDA_INFO"
	.sectionflags	@""
	.align	4


	//----- nvinfo : EIATTR_CUDA_API_VERSION
	.align		4
        /*0000*/ 	.byte	0x04, 0x37
        /*0002*/ 	.short	(.L_8 - .L_7)
.L_7:
        /*0004*/ 	.word	0x00000082


	//----- nvinfo : EIATTR_KPARAM_INFO
	.align		4
.L_8:
        /*0008*/ 	.byte	0x04, 0x17
        /*000a*/ 	.short	(.L_10 - .L_9)
.L_9:
        /*000c*/ 	.word	0x00000000
        /*0010*/ 	.short	0x0019
        /*0012*/ 	.short	0x0080
        /*0014*/ 	.byte	0x00, 0xf4, 0x21, 0x00


	//----- nvinfo : EIATTR_KPARAM_INFO
	.align		4
.L_10:
        /*0018*/ 	.byte	0x04, 0x17
        /*001a*/ 	.short	(.L_12 - .L_11)
.L_11:
        /*001c*/ 	.word	0x00000000
        /*0020*/ 	.short	0x0018
        /*0022*/ 	.short	0x0078
        /*0024*/ 	.byte	0x00, 0xf4, 0x21, 0x00


	//----- nvinfo : EIATTR_KPARAM_INFO
	.align		4
.L_12:
        /*0028*/ 	.byte	0x04, 0x17
        /*002a*/ 	.short	(.L_14 - .L_13)
.L_13:
        /*002c*/ 	.word	0x00000000
        /*0030*/ 	.short	0x0017
        /*0032*/ 	.short	0x0070
        /*0034*/ 	.byte	0x00, 0xf0, 0x11, 0x00


	//----- nvinfo : EIATTR_KPARAM_INFO
	.align		4
.L_14:
        /*0038*/ 	.byte	0x04, 0x17
        /*003a*/ 	.short	(.L_16 - .L_15)
.L_15:
        /*003c*/ 	.word	0x00000000
        /*0040*/ 	.short	0x0016
        /*0042*/ 	.short	0x006c
        /*0044*/ 	.byte	0x00, 0xf0, 0x11, 0x00


	//----- nvinfo : EIATTR_KPARAM_INFO
	.align		4
.L_16:
        /*0048*/ 	.byte	0x04, 0x17
        /*004a*/ 	.short	(.L_18 - .L_17)
.L_17:
        /*004c*/ 	.word	0x00000000
        /*0050*/ 	.short	0x0015
        /*0052*/ 	.short	0x0068
        /*0054*/ 	.byte	0x00, 0xf0, 0x11, 0x00


	//----- nvinfo : EIATTR_KPARAM_INFO
	.align		4
.L_18:
        /*0058*/ 	.byte	0x04, 0x17
        /*005a*/ 	.short	(.L_20 - .L_19)
.L_19:
        /*005c*/ 	.word	0x00000000
        /*0060*/ 	.short	0x0014
        /*0062*/ 	.short	0x0064
        /*0064*/ 	.byte	0x00, 0xf0, 0x11, 0x00


	//----- nvinfo : EIATTR_KPARAM_INFO
	.align		4
.L_20:
        /*0068*/ 	.byte	0x04, 0x17
        /*006a*/ 	.short	(.L_22 - .L_21)
.L_21:
        /*006c*/ 	.word	0x00000000
        /*0070*/ 	.short	0x0013
        /*0072*/ 	.short	0x0060
        /*0074*/ 	.byte	0x00, 0xf0, 0x11, 0x00


	//----- nvinfo : EIATTR_KPARAM_INFO
	.align		4
.L_22:
        /*0078*/ 	.byte	0x04, 0x17
        /*007a*/ 	.short	(.L_24 - .L_23)
.L_23:
        /*007c*/ 	.word	0x00000000
        /*0080*/ 	.short	0x0012
        /*0082*/ 	.short	0x005c
        /*0084*/ 	.byte	0x00, 0xf0, 0x11, 0x00


	//----- nvinfo : EIATTR_KPARAM_INFO
	.align		4
.L_24:
        /*0088*/ 	.byte	0x04, 0x17
        /*008a*/ 	.short	(.L_26 - .L_25)
.L_25:
        /*008c*/ 	.word	0x00000000
        /*0090*/ 	.short	0x0011
        /*0092*/ 	.short	0x0058
        /*0094*/ 	.byte	0x00, 0xf0, 0x11, 0x00


	//----- nvinfo : EIATTR_KPARAM_INFO
	.align		4
.L_26:
        /*0098*/ 	.byte	0x04, 0x17
        /*009a*/ 	.short	(.L_28 - .L_27)
.L_27:
        /*009c*/ 	.word	0x00000000
        /*00a0*/ 	.short	0x0010
        /*00a2*/ 	.short	0x0054
        /*00a4*/ 	.byte	0x00, 0xf0, 0x11, 0x00


	//----- nvinfo : EIATTR_KPARAM_INFO
	.align		4
.L_28:
        /*00a8*/ 	.byte	0x04, 0x17
        /*00aa*/ 	.short	(.L_30 - .L_29)
.L_29:
        /*00ac*/ 	.word	0x00000000
        /*00b0*/ 	.short	0x000f
        /*00b2*/ 	.short	0x0050
        /*00b4*/ 	.byte	0x00, 0xf0, 0x11, 0x00


	//----- nvinfo : EIATTR_KPARAM_INFO
	.align		4
.L_30:
        /*00b8*/ 	.byte	0x04, 0x17
        /*00ba*/ 	.short	(.L_32 - .L_31)
.L_31:
        /*00bc*/ 	.word	0x00000000
        /*00c0*/ 	.short	0x000e
        /*00c2*/ 	.short	0x004c
        /*00c4*/ 	.byte	0x00, 0xf0, 0x11, 0x00


	//----- nvinfo : EIATTR_KPARAM_INFO
	.align		4
.L_32:
        /*00c8*/ 	.byte	0x04, 0x17
        /*00ca*/ 	.short	(.L_34 - .L_33)
.L_33:
        /*00cc*/ 	.word	0x00000000
        /*00d0*/ 	.short	0x000d
        /*00d2*/ 	.short	0x0048
        /*00d4*/ 	.byte	0x00, 0xf0, 0x11, 0x00


	//----- nvinfo : EIATTR_KPARAM_INFO
	.align		4
.L_34:
        /*00d8*/ 	.byte	0x04, 0x17
        /*00da*/ 	.short	(.L_36 - .L_35)
.L_35:
        /*00dc*/ 	.word	0x00000000
        /*00e0*/ 	.short	0x000c
        /*00e2*/ 	.short	0x0044
        /*00e4*/ 	.byte	0x00, 0xf0, 0x11, 0x00


	//----- nvinfo : EIATTR_KPARAM_INFO
	.align		4
.L_36:
        /*00e8*/ 	.byte	0x04, 0x17
        /*00ea*/ 	.short	(.L_38 - .L_37)
.L_37:
        /*00ec*/ 	.word	0x00000000
        /*00f0*/ 	.short	0x000b
        /*00f2*/ 	.short	0x0040
        /*00f4*/ 	.byte	0x00, 0xf0, 0x11, 0x00


	//----- nvinfo : EIATTR_KPARAM_INFO
	.align		4
.L_38:
        /*00f8*/ 	.byte	0x04, 0x17
        /*00fa*/ 	.short	(.L_40 - .L_39)
.L_39:
        /*00fc*/ 	.word	0x00000000
        /*0100*/ 	.short	0x000a
        /*0102*/ 	.short	0x003c
        /*0104*/ 	.byte	0x00, 0xf0, 0x11, 0x00


	//----- nvinfo : EIATTR_KPARAM_INFO
	.align		4
.L_40:
        /*0108*/ 	.byte	0x04, 0x17
        /*010a*/ 	.short	(.L_42 - .L_41)
.L_41:
        /*010c*/ 	.word	0x00000000
        /*0110*/ 	.short	0x0009
        /*0112*/ 	.short	0x0038
        /*0114*/ 	.byte	0x00, 0xf0, 0x11, 0x00


	//----- nvinfo : EIATTR_KPARAM_INFO
	.align		4
.L_42:
        /*0118*/ 	.byte	0x04, 0x17
        /*011a*/ 	.short	(.L_44 - .L_43)
.L_43:
        /*011c*/ 	.word	0x00000000
        /*0120*/ 	.short	0x0008
        /*0122*/ 	.short	0x0034
        /*0124*/ 	.byte	0x00, 0xf0, 0x11, 0x00


	//----- nvinfo : EIATTR_KPARAM_INFO
	.align		4
.L_44:
        /*0128*/ 	.byte	0x04, 0x17
        /*012a*/ 	.short	(.L_46 - .L_45)
.L_45:
        /*012c*/ 	.word	0x00000000
        /*0130*/ 	.short	0x0007
        /*0132*/ 	.short	0x0030
        /*0134*/ 	.byte	0x00, 0xf0, 0x11, 0x00


	//----- nvinfo : EIATTR_KPARAM_INFO
	.align		4
.L_46:
        /*0138*/ 	.byte	0x04, 0x17
        /*013a*/ 	.short	(.L_48 - .L_47)
.L_47:
        /*013c*/ 	.word	0x00000000
        /*0140*/ 	.short	0x0006
        /*0142*/ 	.short	0x002c
        /*0144*/ 	.byte	0x00, 0xf0, 0x11, 0x00


	//----- nvinfo : EIATTR_KPARAM_INFO
	.align		4
.L_48:
        /*0148*/ 	.byte	0x04, 0x17
        /*014a*/ 	.short	(.L_50 - .L_49)
.L_49:
        /*014c*/ 	.word	0x00000000
        /*0150*/ 	.short	0x0005
        /*0152*/ 	.short	0x0028
        /*0154*/ 	.byte	0x00, 0xf0, 0x11, 0x00


	//----- nvinfo : EIATTR_KPARAM_INFO
	.align		4
.L_50:
        /*0158*/ 	.byte	0x04, 0x17
        /*015a*/ 	.short	(.L_52 - .L_51)
.L_51:
        /*015c*/ 	.word	0x00000000
        /*0160*/ 	.short	0x0004
        /*0162*/ 	.short	0x0020
        /*0164*/ 	.byte	0x00, 0xf4, 0x21, 0x00


	//----- nvinfo : EIATTR_KPARAM_INFO
	.align		4
.L_52:
        /*0168*/ 	.byte	0x04, 0x17
        /*016a*/ 	.short	(.L_54 - .L_53)
.L_53:
        /*016c*/ 	.word	0x00000000
        /*0170*/ 	.short	0x0003
        /*0172*/ 	.short	0x0018
        /*0174*/ 	.byte	0x00, 0xf4, 0x21, 0x00


	//----- nvinfo : EIATTR_KPARAM_INFO
	.align		4
.L_54:
        /*0178*/ 	.byte	0x04, 0x17
        /*017a*/ 	.short	(.L_56 - .L_55)
.L_55:
        /*017c*/ 	.word	0x00000000
        /*0180*/ 	.short	0x0002
        /*0182*/ 	.short	0x0010
        /*0184*/ 	.byte	0x00, 0xf4, 0x21, 0x00


	//----- nvinfo : EIATTR_KPARAM_INFO
	.align		4
.L_56:
        /*0188*/ 	.byte	0x04, 0x17
        /*018a*/ 	.short	(.L_58 - .L_57)
.L_57:
        /*018c*/ 	.word	0x00000000
        /*0190*/ 	.short	0x0001
        /*0192*/ 	.short	0x0008
        /*0194*/ 	.byte	0x00, 0xf4, 0x21, 0x00


	//----- nvinfo : EIATTR_KPARAM_INFO
	.align		4
.L_58:
        /*0198*/ 	.byte	0x04, 0x17
        /*019a*/ 	.short	(.L_60 - .L_59)
.L_59:
        /*019c*/ 	.word	0x00000000
        /*01a0*/ 	.short	0x0000
        /*01a2*/ 	.short	0x0000
        /*01a4*/ 	.byte	0x00, 0xf4, 0x21, 0x00


	//----- nvinfo : EIATTR_SPARSE_MMA_MASK
	.align		4
.L_60:
        /*01a8*/ 	.byte	0x03, 0x50
        /*01aa*/ 	.short	0x0000


	//----- nvinfo : EIATTR_MAXREG_COUNT
	.align		4
        /*01ac*/ 	.byte	0x03, 0x1b
        /*01ae*/ 	.short	0x00ff


	//----- nvinfo : EIATTR_NUM_BARRIERS
	.align		4
        /*01b0*/ 	.byte	0x02, 0x4c
        /*01b2*/ 	.byte	0x01
	.zero		1


	//----- nvinfo : EIATTR_ANNOTATIONS
	.align		4
        /*01b4*/ 	.byte	0x04, 0x55
        /*01b6*/ 	.short	(.L_62 - .L_61)


	//   ....[0]....
.L_61:
        /*01b8*/ 	.word	0x00000001
        /*01bc*/ 	.byte	0x90, 0x04, 0x00, 0x00, 0x01, 0x00, 0x00, 0x00, 0xa0, 0x04, 0x00, 0x00, 0x01, 0x00, 0x00, 0x00
        /* <DEDUP_REMOVED lines=1012> */
        /*410c*/ 	.byte	0x00, 0x7e, 0x02, 0x00


	//----- nvinfo : EIATTR_MERCURY_ISA_VERSION
	.align		4
.L_62:
        /*4110*/ 	.byte	0x03, 0x5f
        /*4112*/ 	.short	0x0101


	//----- nvinfo : EIATTR_COOP_GROUP_MASK_REGIDS
	.align		4
        /*4114*/ 	.byte	0x04, 0x29
        /*4116*/ 	.short	(.L_64 - .L_63)


	//   ....[0]....
.L_63:
        /*4118*/ 	.word	0xffffffff


	//   ....[1]....
        /*411c*/ 	.word	0xffffffff


	//   ....[2]....
        /*4120*/ 	.word	0xffffffff


	//   ....[3]....
        /*4124*/ 	.word	0xffffffff


	//   ....[4]....
        /*4128*/ 	.word	0xffffffff


	//   ....[5]....
        /*412c*/ 	.word	0xffffffff


	//   ....[6]....
        /*4130*/ 	.word	0xffffffff


	//   ....[7]....
        /*4134*/ 	.word	0xffffffff


	//----- nvinfo : EIATTR_COOP_GROUP_INSTR_OFFSETS
	.align		4
.L_64:
        /*4138*/ 	.byte	0x04, 0x28
        /*413a*/ 	.short	(.L_66 - .L_65)


	//   ....[0]....
.L_65:
        /*413c*/ 	.word	0x000189a0


	//   ....[1]....
        /*4140*/ 	.word	0x00018b00


	//   ....[2]....
        /*4144*/ 	.word	0x00018b10


	//   ....[3]....
        /*4148*/ 	.word	0x00018b50


	//   ....[4]....
        /*414c*/ 	.word	0x0001bc10


	//   ....[5]....
        /*4150*/ 	.word	0x0001bc20


	//   ....[6]....
        /*4154*/ 	.word	0x0001bc60


	//   ....[7]....
        /*4158*/ 	.word	0x0001bc70


	//----- nvinfo : EIATTR_EXIT_INSTR_OFFSETS
	.align		4
.L_66:
        /*415c*/ 	.byte	0x04, 0x1c
        /*415e*/ 	.short	(.L_68 - .L_67)


	//   ....[0]....
.L_67:
        /*4160*/ 	.word	0x00027df0


	//   ....[1]....
        /*4164*/ 	.word	0x00027eb0


	//----- nvinfo : EIATTR_REQNTID
	.align		4
.L_68:
        /*4168*/ 	.byte	0x04, 0x10
        /*416a*/ 	.short	(.L_70 - .L_69)
.L_69:
        /*416c*/ 	.word	0x00000080
        /*4170*/ 	.word	0x00000001
        /*4174*/ 	.word	0x00000001


	//----- nvinfo : EIATTR_CBANK_PARAM_SIZE
	.align		4
.L_70:
        /*4178*/ 	.byte	0x03, 0x19
        /*417a*/ 	.short	0x0088


	//----- nvinfo : EIATTR_PARAM_CBANK
	.align		4
        /*417c*/ 	.byte	0x04, 0x0a
        /*417e*/ 	.short	(.L_72 - .L_71)
	.align		4
.L_71:
        /*4180*/ 	.word	index@(.nv.constant0.attn_fwd)
        /*4184*/ 	.short	0x0210
        /*4186*/ 	.short	0x0088


	//----- nvinfo : EIATTR_SW_WAR
	.align		4
.L_72:
        /*4188*/ 	.byte	0x04, 0x36
        /*418a*/ 	.short	(.L_74 - .L_73)
.L_73:
        /*418c*/ 	.word	0x00000008
.L_74:


//--------------------- .nv.callgraph             --------------------------
	.section	.nv.callgraph,"",@"SHT_CUDA_CALLGRAPH"
	.align	4
	.sectionentsize	8
	.align		4
        /*0000*/ 	.word	0x00000000
	.align		4
        /*0004*/ 	.word	0xffffffff
	.align		4
        /*0008*/ 	.word	0x00000000
	.align		4
        /*000c*/ 	.word	0xfffffffe
	.align		4
        /*0010*/ 	.word	0x00000000
	.align		4
        /*0014*/ 	.word	0xfffffffd
	.align		4
        /*0018*/ 	.word	0x00000000
	.align		4
        /*001c*/ 	.word	0xfffffffc


//--------------------- .nv.constant4             --------------------------
	.section	.nv.constant4,"a",@progbits
	.align	8
	.align		8
.nv.constant4:
        /*0000*/ 	.dword	_$_str


//--------------------- .text.attn_fwd            --------------------------
	.section	.text.attn_fwd,"ax",@progbits
	.align	128
        .global         attn_fwd
        .type           attn_fwd,@function
        .size           attn_fwd,(.L_x_3 - attn_fwd)
        .other          attn_fwd,@"STO_CUDA_ENTRY STV_DEFAULT"
attn_fwd:
.text.attn_fwd:
[----:B------:R-:W0:Y:S01]  /*0000*/  LDC R1, c[0x0][0x28] ;  /* 0x00000a00ff017b82 */ /* 0x000e220000000800 */
[----:B------:R-:W1:Y:S07]  /*0010*/  S2R R0, SR_CTAID.X ;  /* 0x0000000000007919 */ /* 0x000e6e0000002500 */
[----:B------:R-:W2:Y:S01]  /*0020*/  LDC.64 R2, c[0x0][0x240] ;  /* 0x00009000ff027b82 */ /* 0x000ea20000000a00 */
[----:B------:R-:W-:Y:S01]  /*0030*/  ULDC.64 UR4, c[0x0][0x208] ;  /* 0x0000820000047ab9 */ /* 0x000fe20000000a00 */
[----:B0-----:R-:W-:Y:S01]  /*0040*/  VIADD R1, R1, 0xffffe978 ;  /* 0xffffe97801017836 */ /* 0x001fe20000000000 */
[----:B------:R-:W0:Y:S01]  /*0050*/  S2R R174, SR_TID.X ;  /* 0x0000000000ae7919 */ /* 0x000e220000002100 */
[----:B------:R-:W2:Y:S04]  /*0060*/  S2R R8, SR_CTAID.Y ;  /* 0x0000000000087919 */ /* 0x000ea80000002600 */
[----:B------:R-:W3:Y:S08]  /*0070*/  LDC R182, c[0x0][0x248] ;  /* 0x00009200ffb67b82 */ /* 0x000ef00000000800 */
[----:B------:R-:W4:Y:S01]  /*0080*/  LDC.64 R6, c[0x0][0x210] ;  /* 0x00008400ff067b82 */ /* 0x000f220000000a00 */
[----:B-1----:R-:W-:-:S05]  /*0090*/  IMAD.SHL.U32 R4, R0, 0x40, RZ ;  /* 0x0000004000047824 */ /* 0x002fca00078e00ff */
[--C-:B0-----:R-:W-:Y:S02]  /*00a0*/  LOP3.LUT R5, R4, 0x3f, R174.reuse, 0xf8, !PT ;  /* 0x0000003f04057812 */ /* 0x101fe400078ef8ae */
[----:B------:R-:W-:Y:S01]  /*00b0*/  SHF.R.U32.HI R4, RZ, 0x6, R174 ;  /* 0x00000006ff047819 */ /* 0x000fe200000116ae */
[----:B--2---:R-:W-:Y:S02]  /*00c0*/  IMAD R0, R8, R2, RZ ;  /* 0x0000000208007224 */ /* 0x004fe400078e02ff */
[----:B------:R-:W-:Y:S01]  /*00d0*/  IMAD R2, R5, R3, RZ ;  /* 0x0000000305027224 */ /* 0x000fe200078e02ff */
[----:B------:R-:W-:Y:S01]  /*00e0*/  SGXT.U32 R4, R4, 0x1 ;  /* 0x000000010404781a */ /* 0x000fe20000000000 */
[C---:B------:R-:W-:Y:S02]  /*00f0*/  IMAD.SHL.U32 R3, R0.reuse, 0x2, RZ ;  /* 0x0000000200037824 */ /* 0x040fe400078e00ff */
[----:B------:R-:W-:Y:S01]  /*0100*/  IMAD.HI R0, R0, 0x2, RZ ;  /* 0x0000000200007827 */ /* 0x000fe200078e02ff */
[----:B------:R-:W-:-:S03]  /*0110*/  SHF.L.U32 R176, R2, 0x1, RZ ;  /* 0x0000000102b07819 */ /* 0x000fc600000006ff */
[----:B---3--:R-:W-:Y:S01]  /*0120*/  IMAD R5, R4, R182, RZ ;  /* 0x000000b604057224 */ /* 0x008fe200078e02ff */
[----:B----4-:R-:W-:Y:S01]  /*0130*/  IADD3 R176, P0, P1, R176, R6, R3 ;  /* 0x00000006b0b07210 */ /* 0x010fe2000791e003 */
[----:B------:R-:W-:-:S04]  /*0140*/  IMAD.HI R177, R2, 0x2, RZ ;  /* 0x0000000202b17827 */ /* 0x000fc800078e02ff */
[C---:B------:R-:W-:Y:S01]  /*0150*/  IMAD R3, R182.reuse, 0x2, R5 ;  /* 0x00000002b6037824 */ /* 0x040fe200078e0205 */
[----:B------:R-:W-:Y:S02]  /*0160*/  IADD3.X R177, R177, R7, R0, P0, P1 ;  /* 0x00000007b1b17210 */ /* 0x000fe400007e2400 */
[-C--:B------:R-:W-:Y:S01]  /*0170*/  LEA R76, P0, R5, R176.reuse, 0x1 ;  /* 0x000000b0054c7211 */ /* 0x080fe200078008ff */
[C---:B------:R-:W-:Y:S01]  /*0180*/  IMAD R7, R182.reuse, 0x2, R3 ;  /* 0x00000002b6077824 */ /* 0x040fe200078e0203 */
[-C--:B------:R-:W-:Y:S02]  /*0190*/  LEA R2, P1, R3, R176.reuse, 0x1 ;  /* 0x000000b003027211 */ /* 0x080fe400078208ff */
[-C--:B------:R-:W-:Y:S01]  /*01a0*/  LEA.HI.X.SX32 R77, R5, R177.reuse, 0x1, P0 ;  /* 0x000000b1054d7211 */ /* 0x080fe200000f0eff */
[----:B------:R-:W-:Y:S01]  /*01b0*/  IMAD R9, R182, 0x2, R7 ;  /* 0x00000002b6097824 */ /* 0x000fe200078e0207 */
[----:B------:R-:W-:Y:S02]  /*01c0*/  LEA R4, P0, R7, R176, 0x1 ;  /* 0x000000b007047211 */ /* 0x000fe400078008ff */
[-C--:B------:R-:W-:Y:S01]  /*01d0*/  LEA.HI.X.SX32 R3, R3, R177.reuse, 0x1, P1 ;  /* 0x000000b103037211 */ /* 0x080fe200008f0eff */
[----:B------:R-:W2:Y:S01]  /*01e0*/  LDG.E.U16 R76, desc[UR4][R76.64] ;  /* 0x000000044c4c7981 */ /* 0x000ea2000c1e1500 */
[----:B------:R-:W-:-:S02]  /*01f0*/  LEA.HI.X.SX32 R5, R7, R177, 0x1, P0 ;  /* 0x000000b107057211 */ /* 0x000fc400000f0eff */
[C---:B------:R-:W-:Y:S01]  /*0200*/  LEA R6, P0, R9.reuse, R176, 0x1 ;  /* 0x000000b009067211 */ /* 0x040fe200078008ff */
[----:B------:R0:W3:Y:S01]  /*0210*/  LDG.E.U16 R219, desc[UR4][R2.64] ;  /* 0x0000000402db7981 */ /* 0x0000e2000c1e1500 */
[C---:B------:R-:W-:Y:S02]  /*0220*/  LEA R11, R182.reuse, R9, 0x1 ;  /* 0x00000009b60b7211 */ /* 0x040fe400078e08ff */
[----:B------:R-:W-:Y:S01]  /*0230*/  LEA.HI.X.SX32 R7, R9, R177, 0x1, P0 ;  /* 0x000000b109077211 */ /* 0x000fe200000f0eff */
[----:B------:R1:W4:Y:S04]  /*0240*/  LDG.E.U16 R14, desc[UR4][R4.64] ;  /* 0x00000004040e7981 */ /* 0x000328000c1e1500 */
[----:B------:R5:W2:Y:S01]  /*0250*/  LDG.E.U16 R12, desc[UR4][R6.64] ;  /* 0x00000004060c7981 */ /* 0x000aa2000c1e1500 */
[----:B------:R-:W-:-:S04]  /*0260*/  IMAD R13, R182, 0x2, R11 ;  /* 0x00000002b60d7824 */ /* 0x000fc800078e020b */
[----:B------:R-:W-:Y:S01]  /*0270*/  IMAD R15, R182, 0x2, R13 ;  /* 0x00000002b60f7824 */ /* 0x000fe200078e020d */
[----:B------:R-:W-:-:S04]  /*0280*/  LEA R8, P0, R13, R176, 0x1 ;  /* 0x000000b00d087211 */ /* 0x000fc800078008ff */
[-C--:B------:R-:W-:Y:S02]  /*0290*/  LEA.HI.X.SX32 R9, R13, R177.reuse, 0x1, P0 ;  /* 0x000000b10d097211 */ /* 0x080fe400000f0eff */
[-C--:B0-----:R-:W-:Y:S02]  /*02a0*/  LEA R2, P0, R15, R176.reuse, 0x1 ;  /* 0x000000b00f027211 */ /* 0x081fe400078008ff */
[----:B------:R-:W-:Y:S01]  /*02b0*/  LEA R102, P1, R11, R176, 0x1 ;  /* 0x000000b00b667211 */ /* 0x000fe200078208ff */
[----:B------:R-:W3:Y:S01]  /*02c0*/  LDG.E.U16 R218, desc[UR4][R8.64] ;  /* 0x0000000408da7981 */ /* 0x000ee2000c1e1500 */
[----:B------:R-:W-:-:S05]  /*02d0*/  LEA.HI.X.SX32 R3, R15, R177, 0x1, P0 ;  /* 0x000000b10f037211 */ /* 0x000fca00000f0eff */
[----:B------:R0:W3:Y:S01]  /*02e0*/  LDG.E.U16 R10, desc[UR4][R2.64] ;  /* 0x00000004020a7981 */ /* 0x0000e2000c1e1500 */
[----:B------:R-:W-:Y:S01]  /*02f0*/  LEA.HI.X.SX32 R103, R11, R177, 0x1, P1 ;  /* 0x000000b10b677211 */ /* 0x000fe200008f0eff */
[----:B------:R-:W-:-:S04]  /*0300*/  IMAD R11, R182, 0x2, R15 ;  /* 0x00000002b60b7824 */ /* 0x000fc800078e020f */
[----:B------:R-:W3:Y:S01]  /*0310*/  LDG.E.U16 R102, desc[UR4][R102.64] ;  /* 0x0000000466667981 */ /* 0x000ee2000c1e1500 */
[----:B------:R-:W-:Y:S02]  /*0320*/  LEA R13, R182, R11, 0x1 ;  /* 0x0000000bb60d7211 */ /* 0x000fe400078e08ff */
[----:B-1----:R-:W-:-:S03]  /*0330*/  LEA R4, P0, R11, R176, 0x1 ;  /* 0x000000b00b047211 */ /* 0x002fc600078008ff */
[----:B------:R-:W-:Y:S01]  /*0340*/  IMAD R15, R182, 0x2, R13 ;  /* 0x00000002b60f7824 */ /* 0x000fe200078e020d */
[----:B------:R-:W-:-:S03]  /*0350*/  LEA.HI.X.SX32 R5, R11, R177, 0x1, P0 ;  /* 0x000000b10b057211 */ /* 0x000fc600000f0eff */
[C---:B------:R-:W-:Y:S01]  /*0360*/  IMAD R17, R182.reuse, 0x2, R15 ;  /* 0x00000002b6117824 */ /* 0x040fe200078e020f */
[CC--:B------:R-:W-:Y:S01]  /*0370*/  LEA R216, P0, R15.reuse, R176.reuse, 0x1 ;  /* 0x000000b00fd87211 */ /* 0x0c0fe200078008ff */
[----:B------:R1:W3:Y:S02]  /*0380*/  LDG.E.U16 R0, desc[UR4][R4.64] ;  /* 0x0000000404007981 */ /* 0x0002e4000c1e1500 */
[----:B------:R-:W-:Y:S01]  /*0390*/  IMAD R11, R182, 0x2, R17 ;  /* 0x00000002b60b7824 */ /* 0x000fe200078e0211 */
[-C--:B------:R-:W-:Y:S02]  /*03a0*/  LEA.HI.X.SX32 R217, R15, R177.reuse, 0x1, P0 ;  /* 0x000000b10fd97211 */ /* 0x080fe400000f0eff */
[-C--:B-----5:R-:W-:Y:S02]  /*03b0*/  LEA R6, P0, R17, R176.reuse, 0x1 ;  /* 0x000000b011067211 */ /* 0x0a0fe400078008ff */
[----:B------:R-:W-:Y:S01]  /*03c0*/  LEA R114, P1, R13, R176, 0x1 ;  /* 0x000000b00d727211 */ /* 0x000fe200078208ff */
[----:B------:R-:W5:Y:S01]  /*03d0*/  LDG.E.U16 R216, desc[UR4][R216.64] ;  /* 0x00000004d8d87981 */ /* 0x000f62000c1e1500 */
[----:B------:R-:W-:-:S02]  /*03e0*/  LEA.HI.X.SX32 R7, R17, R177, 0x1, P0 ;  /* 0x000000b111077211 */ /* 0x000fc400000f0eff */
[----:B0-----:R-:W-:-:S04]  /*03f0*/  LEA R2, P0, R11, R176, 0x1 ;  /* 0x000000b00b027211 */ /* 0x001fc800078008ff */
[-C--:B------:R-:W-:Y:S02]  /*0400*/  LEA.HI.X.SX32 R3, R11, R177.reuse, 0x1, P0 ;  /* 0x000000b10b037211 */ /* 0x080fe400000f0eff */
[----:B------:R-:W-:Y:S02]  /*0410*/  LEA.HI.X.SX32 R115, R13, R177, 0x1, P1 ;  /* 0x000000b10d737211 */ /* 0x000fe400008f0eff */
[----:B------:R-:W-:-:S03]  /*0420*/  LEA R13, R182, R11, 0x1 ;  /* 0x0000000bb60d7211 */ /* 0x000fc600078e08ff */
[----:B------:R-:W5:Y:S02]  /*0430*/  LDG.E.U16 R114, desc[UR4][R114.64] ;  /* 0x0000000472727981 */ /* 0x000f64000c1e1500 */
[----:B------:R-:W-:-:S04]  /*0440*/  IMAD R9, R182, 0x2, R13 ;  /* 0x00000002b6097824 */ /* 0x000fc800078e020d */
[----:B------:R-:W-:Y:S01]  /*0450*/  IMAD R15, R182, 0x2, R9 ;  /* 0x00000002b60f7824 */ /* 0x000fe200078e0209 */
[----:B-1----:R-:W-:-:S04]  /*0460*/  LEA R4, P0, R9, R176, 0x1 ;  /* 0x000000b009047211 */ /* 0x002fc800078008ff */
[-C--:B------:R-:W-:Y:S02]  /*0470*/  LEA.HI.X.SX32 R5, R9, R177.reuse, 0x1, P0 ;  /* 0x000000b109057211 */ /* 0x080fe400000f0eff */
[-C--:B------:R-:W-:Y:S01]  /*0480*/  LEA R8, P0, R15, R176.reuse, 0x1 ;  /* 0x000000b00f087211 */ /* 0x080fe200078008ff */
[----:B----4-:R0:W-:Y:S04]  /*0490*/  STL [R1+0x1c], R14 ;  /* 0x00001c0e01007387 */ /* 0x0101e80000100800 */
[----:B--2---:R1:W-:Y:S01]  /*04a0*/  STL [R1+0x3c], R12 ;  /* 0x00003c0c01007387 */ /* 0x0043e20000100800 */
[----:B------:R-:W-:Y:S01]  /*04b0*/  IMAD R17, R182, 0x2, R15 ;  /* 0x00000002b6117824 */ /* 0x000fe200078e020f */
[----:B------:R-:W-:Y:S02]  /*04c0*/  LEA R74, P1, R13, R176, 0x1 ;  /* 0x000000b00d4a7211 */ /* 0x000fe400078208ff */
[----:B------:R-:W2:Y:S04]  /*04d0*/  LDG.E.U16 R215, desc[UR4][R4.64] ;  /* 0x0000000404d77981 */ /* 0x000ea8000c1e1500 */
[----:B0-----:R0:W4:Y:S04]  /*04e0*/  LDG.E.U16 R14, desc[UR4][R6.64] ;  /* 0x00000004060e7981 */ /* 0x001128000c1e1500 */
[----:B-1----:R1:W5:Y:S01]  /*04f0*/  LDG.E.U16 R12, desc[UR4][R2.64] ;  /* 0x00000004020c7981 */ /* 0x002362000c1e1500 */
[----:B------:R-:W-:-:S03]  /*0500*/  LEA.HI.X.SX32 R9, R15, R177, 0x1, P0 ;  /* 0x000000b10f097211 */ /* 0x000fc600000f0eff */
[----:B---3--:R3:W-:Y:S04]  /*0510*/  STL [R1+0x18], R10 ;  /* 0x0000180a01007387 */ /* 0x0087e80000100800 */
[----:B---3--:R3:W2:Y:S01]  /*0520*/  LDG.E.U16 R10, desc[UR4][R8.64] ;  /* 0x00000004080a7981 */ /* 0x0086a2000c1e1500 */
[----:B------:R-:W-:Y:S02]  /*0530*/  LEA R19, R182, R17, 0x1 ;  /* 0x00000011b6137211 */ /* 0x000fe400078e08ff */
[----:B0-----:R-:W-:-:S03]  /*0540*/  LEA R6, P0, R17, R176, 0x1 ;  /* 0x000000b011067211 */ /* 0x001fc600078008ff */
[C---:B------:R-:W-:Y:S01]  /*0550*/  IMAD R11, R182.reuse, 0x2, R19 ;  /* 0x00000002b60b7824 */ /* 0x040fe200078e0213 */
[-C--:B------:R-:W-:Y:S02]  /*0560*/  LEA.HI.X.SX32 R75, R13, R177.reuse, 0x1, P1 ;  /* 0x000000b10d4b7211 */ /* 0x080fe400008f0eff */
[-C--:B------:R-:W-:Y:S01]  /*0570*/  LEA.HI.X.SX32 R7, R17, R177.reuse, 0x1, P0 ;  /* 0x000000b111077211 */ /* 0x080fe200000f0eff */
[C---:B------:R-:W-:Y:S01]  /*0580*/  IMAD R13, R182.reuse, 0x2, R11 ;  /* 0x00000002b60d7824 */ /* 0x040fe200078e020b */
[CC--:B-1----:R-:W-:Y:S01]  /*0590*/  LEA R2, P0, R11.reuse, R176.reuse, 0x1 ;  /* 0x000000b00b027211 */ /* 0x0c2fe200078008ff */
[----:B------:R0:W-:Y:S02]  /*05a0*/  STL [R1+0x38], R0 ;  /* 0x0000380001007387 */ /* 0x0001e40000100800 */
[----:B------:R-:W-:Y:S01]  /*05b0*/  IMAD R21, R182, 0x2, R13 ;  /* 0x00000002b6157824 */ /* 0x000fe200078e020d */
[----:B------:R-:W-:Y:S01]  /*05c0*/  LEA.HI.X.SX32 R3, R11, R177, 0x1, P0 ;  /* 0x000000b10b037211 */ /* 0x000fe200000f0eff */
[----:B------:R-:W2:Y:S01]  /*05d0*/  LDG.E.U16 R74, desc[UR4][R74.64] ;  /* 0x000000044a4a7981 */ /* 0x000ea2000c1e1500 */
[----:B------:R-:W-:-:S03]  /*05e0*/  LEA R4, P0, R13, R176, 0x1 ;  /* 0x000000b00d047211 */ /* 0x000fc600078008ff */
[----:B0-----:R-:W2:Y:S01]  /*05f0*/  LDG.E.U16 R0, desc[UR4][R6.64] ;  /* 0x0000000406007981 */ /* 0x001ea2000c1e1500 */
[-C--:B------:R-:W-:Y:S02]  /*0600*/  LEA.HI.X.SX32 R5, R13, R177.reuse, 0x1, P0 ;  /* 0x000000b10d057211 */ /* 0x080fe400000f0eff */
[C---:B---3--:R-:W-:Y:S01]  /*0610*/  LEA R8, P0, R21.reuse, R176, 0x1 ;  /* 0x000000b015087211 */ /* 0x048fe200078008ff */
[----:B------:R0:W3:Y:S03]  /*0620*/  LDG.E.U16 R214, desc[UR4][R2.64] ;  /* 0x0000000402d67981 */ /* 0x0000e6000c1e1500 */
[----:B------:R-:W-:Y:S02]  /*0630*/  LEA.HI.X.SX32 R9, R21, R177, 0x1, P0 ;  /* 0x000000b115097211 */ /* 0x000fe400000f0eff */
[----:B------:R-:W-:-:S05]  /*0640*/  LEA R15, R182, R21, 0x1 ;  /* 0x00000015b60f7211 */ /* 0x000fca00078e08ff */
[----:B------:R-:W-:-:S04]  /*0650*/  IMAD R23, R182, 0x2, R15 ;  /* 0x00000002b6177824 */ /* 0x000fc800078e020f */
[----:B------:R-:W-:Y:S01]  /*0660*/  IMAD R17, R182, 0x2, R23 ;  /* 0x00000002b6117824 */ /* 0x000fe200078e0217 */
[----:B------:R-:W-:-:S04]  /*0670*/  LEA R212, P0, R23, R176, 0x1 ;  /* 0x000000b017d47211 */ /* 0x000fc800078008ff */
[-C--:B------:R-:W-:Y:S02]  /*0680*/  LEA.HI.X.SX32 R213, R23, R177.reuse, 0x1, P0 ;  /* 0x000000b117d57211 */ /* 0x080fe400000f0eff */
[-C--:B0-----:R-:W-:Y:S02]  /*0690*/  LEA R2, P0, R17, R176.reuse, 0x1 ;  /* 0x000000b011027211 */ /* 0x081fe400078008ff */
[----:B------:R-:W-:Y:S01]  /*06a0*/  LEA R158, P1, R19, R176, 0x1 ;  /* 0x000000b0139e7211 */ /* 0x000fe200078208ff */
[----:B------:R-:W3:Y:S01]  /*06b0*/  LDG.E.U16 R212, desc[UR4][R212.64] ;  /* 0x00000004d4d47981 */ /* 0x000ee2000c1e1500 */
[----:B------:R-:W-:-:S03]  /*06c0*/  LEA.HI.X.SX32 R3, R17, R177, 0x1, P0 ;  /* 0x000000b111037211 */ /* 0x000fc600000f0eff */
[----:B----4-:R0:W-:Y:S04]  /*06d0*/  STL [R1+0x14], R14 ;  /* 0x0000140e01007387 */ /* 0x0101e80000100800 */
[----:B-----5:R1:W-:Y:S04]  /*06e0*/  STL [R1+0x34], R12 ;  /* 0x0000340c01007387 */ /* 0x0203e80000100800 */
[----:B0-----:R0:W4:Y:S04]  /*06f0*/  LDG.E.U16 R14, desc[UR4][R4.64] ;  /* 0x00000004040e7981 */ /* 0x001128000c1e1500 */
[----:B-1----:R1:W5:Y:S04]  /*0700*/  LDG.E.U16 R12, desc[UR4][R8.64] ;  /* 0x00000004080c7981 */ /* 0x002368000c1e1500 */
[----:B--2---:R2:W-:Y:S04]  /*0710*/  STL [R1+0x10], R10 ;  /* 0x0000100a01007387 */ /* 0x0045e80000100800 */
[----:B--2---:R2:W3:Y:S01]  /*0720*/  LDG.E.U16 R10, desc[UR4][R2.64] ;  /* 0x00000004020a7981 */ /* 0x0044e2000c1e1500 */
[----:B------:R-:W-:Y:S01]  /*0730*/  LEA.HI.X.SX32 R159, R19, R177, 0x1, P1 ;  /* 0x000000b1139f7211 */ /* 0x000fe200008f0eff */
[----:B------:R-:W-:Y:S01]  /*0740*/  IMAD R19, R182, 0x2, R17 ;  /* 0x00000002b6137824 */ /* 0x000fe200078e0211 */
[----:B------:R-:W-:-:S03]  /*0750*/  LEA R116, P1, R15, R176, 0x1 ;  /* 0x000000b00f747211 */ /* 0x000fc600078208ff */
[----:B------:R-:W3:Y:S01]  /*0760*/  LDG.E.U16 R158, desc[UR4][R158.64] ;  /* 0x000000049e9e7981 */ /* 0x000ee2000c1e1500 */
[----:B------:R-:W-:Y:S02]  /*0770*/  LEA R11, R182, R19, 0x1 ;  /* 0x00000013b60b7211 */ /* 0x000fe400078e08ff */
[----:B0-----:R-:W-:-:S03]  /*0780*/  LEA R4, P0, R19, R176, 0x1 ;  /* 0x000000b013047211 */ /* 0x001fc600078008ff */
[----:B------:R-:W-:Y:S01]  /*0790*/  IMAD R13, R182, 0x2, R11 ;  /* 0x00000002b60d7824 */ /* 0x000fe200078e020b */
[----:B------:R-:W-:-:S03]  /*07a0*/  LEA.HI.X.SX32 R5, R19, R177, 0x1, P0 ;  /* 0x000000b113057211 */ /* 0x000fc600000f0eff */
[----:B------:R-:W-:Y:S01]  /*07b0*/  IMAD R25, R182, 0x2, R13 ;  /* 0x00000002b6197824 */ /* 0x000fe200078e020d */
[----:B------:R-:W-:-:S03]  /*07c0*/  LEA R6, P0, R13, R176, 0x1 ;  /* 0x000000b00d067211 */ /* 0x000fc600078008ff */
[----:B------:R-:W-:Y:S01]  /*07d0*/  IMAD R21, R182, 0x2, R25 ;  /* 0x00000002b6157824 */ /* 0x000fe200078e0219 */
[-C--:B------:R-:W-:Y:S02]  /*07e0*/  LEA.HI.X.SX32 R7, R13, R177.reuse, 0x1, P0 ;  /* 0x000000b10d077211 */ /* 0x080fe400000f0eff */
[CC--:B-1----:R-:W-:Y:S01]  /*07f0*/  LEA R8, P0, R25.reuse, R176.reuse, 0x1 ;  /* 0x000000b019087211 */ /* 0x0c2fe200078008ff */
[----:B------:R0:W-:Y:S03]  /*0800*/  STL [R1+0x30], R0 ;  /* 0x0000300001007387 */ /* 0x0001e60000100800 */
[----:B------:R-:W-:Y:S01]  /*0810*/  LEA.HI.X.SX32 R9, R25, R177, 0x1, P0 ;  /* 0x000000b119097211 */ /* 0x000fe200000f0eff */
[----:B------:R-:W3:Y:S01]  /*0820*/  LDG.E.U16 R211, desc[UR4][R6.64] ;  /* 0x0000000406d37981 */ /* 0x000ee2000c1e1500 */
[----:B--2---:R-:W-:-:S04]  /*0830*/  LEA R2, P0, R21, R176, 0x1 ;  /* 0x000000b015027211 */ /* 0x004fc800078008ff */
[-C--:B------:R-:W-:Y:S01]  /*0840*/  LEA.HI.X.SX32 R3, R21, R177.reuse, 0x1, P0 ;  /* 0x000000b115037211 */ /* 0x080fe200000f0eff */
[----:B0-----:R0:W2:Y:S01]  /*0850*/  LDG.E.U16 R0, desc[UR4][R4.64] ;  /* 0x0000000404007981 */ /* 0x0010a2000c1e1500 */
[----:B------:R-:W-:Y:S02]  /*0860*/  LEA.HI.X.SX32 R117, R15, R177, 0x1, P1 ;  /* 0x000000b10f757211 */ /* 0x000fe400008f0eff */
[C---:B------:R-:W-:Y:S02]  /*0870*/  LEA R15, R182.reuse, R21, 0x1 ;  /* 0x00000015b60f7211 */ /* 0x040fe400078e08ff */
[----:B------:R-:W-:Y:S01]  /*0880*/  LEA R118, P1, R11, R176, 0x1 ;  /* 0x000000b00b767211 */ /* 0x000fe200078208ff */
[----:B------:R-:W2:Y:S02]  /*0890*/  LDG.E.U16 R116, desc[UR4][R116.64] ;  /* 0x0000000474747981 */ /* 0x000ea4000c1e1500 */
[----:B------:R-:W-:-:S04]  /*08a0*/  IMAD R23, R182, 0x2, R15 ;  /* 0x00000002b6177824 */ /* 0x000fc800078e020f */
[----:B------:R-:W-:Y:S01]  /*08b0*/  IMAD R29, R182, 0x2, R23 ;  /* 0x00000002b61d7824 */ /* 0x000fe200078e0217 */
[----:B0-----:R-:W-:-:S04]  /*08c0*/  LEA R4, P0, R23, R176, 0x1 ;  /* 0x000000b017047211 */ /* 0x001fc800078008ff */
[-C--:B------:R-:W-:Y:S02]  /*08d0*/  LEA.HI.X.SX32 R5, R23, R177.reuse, 0x1, P0 ;  /* 0x000000b117057211 */ /* 0x080fe400000f0eff */
[----:B------:R-:W-:Y:S01]  /*08e0*/  LEA R6, P0, R29, R176, 0x1 ;  /* 0x000000b01d067211 */ /* 0x000fe200078008ff */
[C---:B------:R-:W-:Y:S01]  /*08f0*/  IMAD R17, R182.reuse, 0x2, R29 ;  /* 0x00000002b6117824 */ /* 0x040fe200078e021d */
[-C--:B------:R-:W-:Y:S01]  /*0900*/  LEA.HI.X.SX32 R119, R11, R177.reuse, 0x1, P1 ;  /* 0x000000b10b777211 */ /* 0x080fe200008f0eff */
[----:B------:R-:W2:Y:S01]  /*0910*/  LDG.E.U16 R210, desc[UR4][R4.64] ;  /* 0x0000000404d27981 */ /* 0x000ea2000c1e1500 */
[----:B------:R-:W-:Y:S02]  /*0920*/  LEA.HI.X.SX32 R7, R29, R177, 0x1, P0 ;  /* 0x000000b11d077211 */ /* 0x000fe400000f0eff */
[C---:B------:R-:W-:Y:S01]  /*0930*/  LEA R31, R182.reuse, R17, 0x1 ;  /* 0x00000011b61f7211 */ /* 0x040fe200078e08ff */
[----:B------:R-:W2:Y:S04]  /*0940*/  LDG.E.U16 R118, desc[UR4][R118.64] ;  /* 0x0000000476767981 */ /* 0x000ea8000c1e1500 */
[----:B------:R-:W-:-:S04]  /*0950*/  IMAD R19, R182, 0x2, R31 ;  /* 0x00000002b6137824 */ /* 0x000fc800078e021f */
[C---:B------:R-:W-:Y:S01]  /*0960*/  IMAD R33, R182.reuse, 0x2, R19 ;  /* 0x00000002b6217824 */ /* 0x040fe200078e0213 */
[----:B----4-:R0:W-:Y:S04]  /*0970*/  STL [R1+0xc], R14 ;  /* 0x00000c0e01007387 */ /* 0x0101e80000100800 */
[----:B-----5:R1:W-:Y:S04]  /*0980*/  STL [R1+0x2c], R12 ;  /* 0x00002c0c01007387 */ /* 0x0203e80000100800 */
[----:B0-----:R0:W4:Y:S04]  /*0990*/  LDG.E.U16 R14, desc[UR4][R8.64] ;  /* 0x00000004080e7981 */ /* 0x001128000c1e1500 */
[----:B-1----:R1:W5:Y:S04]  /*09a0*/  LDG.E.U16 R12, desc[UR4][R2.64] ;  /* 0x00000004020c7981 */ /* 0x002368000c1e1500 */
[----:B---3--:R3:W-:Y:S04]  /*09b0*/  STL [R1+0x8], R10 ;  /* 0x0000080a01007387 */ /* 0x0087e80000100800 */
[----:B---3--:R3:W5:Y:S01]  /*09c0*/  LDG.E.U16 R10, desc[UR4][R6.64] ;  /* 0x00000004060a7981 */ /* 0x008762000c1e1500 */
[----:B------:R-:W-:-:S05]  /*09d0*/  IMAD R11, R182, 0x2, R33 ;  /* 0x00000002b60b7824 */ /* 0x000fca00078e0221 */
[----:B------:R-:W-:-:S05]  /*09e0*/  LEA R13, R182, R11, 0x1 ;  /* 0x0000000bb60d7211 */ /* 0x000fca00078e08ff */
[----:B------:R-:W-:-:S04]  /*09f0*/  IMAD R25, R182, 0x2, R13 ;  /* 0x00000002b6197824 */ /* 0x000fc800078e020d */
[----:B------:R-:W-:Y:S01]  /*0a00*/  IMAD R21, R182, 0x2, R25 ;  /* 0x00000002b6157824 */ /* 0x000fe200078e0219 */
[----:B------:R-:W-:-:S03]  /*0a10*/  LEA R120, P1, R15, R176, 0x1 ;  /* 0x000000b00f787211 */ /* 0x000fc600078208ff */
[----:B------:R-:W-:Y:S01]  /*0a20*/  IMAD R27, R182, 0x2, R21 ;  /* 0x00000002b61b7824 */ /* 0x000fe200078e0215 */
[----:B------:R-:W-:-:S04]  /*0a30*/  LEA.HI.X.SX32 R121, R15, R177, 0x1, P1 ;  /* 0x000000b10f797211 */ /* 0x000fc800008f0eff */
[C---:B------:R-:W-:Y:S02]  /*0a40*/  LEA R15, R182.reuse, R27, 0x1 ;  /* 0x0000001bb60f7211 */ /* 0x040fe400078e08ff */
[-C--:B0-----:R-:W-:Y:S01]  /*0a50*/  LEA R8, P0, R17, R176.reuse, 0x1 ;  /* 0x000000b011087211 */ /* 0x081fe200078008ff */
[----:B--2---:R0:W-:Y:S02]  /*0a60*/  STL [R1+0x28], R0 ;  /* 0x0000280001007387 */ /* 0x0041e40000100800 */
[C---:B------:R-:W-:Y:S01]  /*0a70*/  IMAD R23, R182.reuse, 0x2, R15 ;  /* 0x00000002b6177824 */ /* 0x040fe200078e020f */
[----:B------:R-:W-:Y:S01]  /*0a80*/  LEA R88, P1, R31, R176, 0x1 ;  /* 0x000000b01f587211 */ /* 0x000fe200078208ff */
[----:B------:R-:W2:Y:S02]  /*0a90*/  LDG.E.U16 R120, desc[UR4][R120.64] ;  /* 0x0000000478787981 */ /* 0x000ea4000c1e1500 */
[----:B------:R-:W-:-:S04]  /*0aa0*/  IMAD R29, R182, 0x2, R23 ;  /* 0x00000002b61d7824 */ /* 0x000fc800078e0217 */
[C---:B------:R-:W-:Y:S01]  /*0ab0*/  IMAD R61, R182.reuse, 0x2, R29 ;  /* 0x00000002b63d7824 */ /* 0x040fe200078e021d */
[----:B------:R-:W-:Y:S02]  /*0ac0*/  LEA.HI.X.SX32 R9, R17, R177, 0x1, P0 ;  /* 0x000000b111097211 */ /* 0x000fe400000f0eff */
[C---:B------:R-:W-:Y:S02]  /*0ad0*/  LEA R208, P0, R19.reuse, R176, 0x1 ;  /* 0x000000b013d07211 */ /* 0x040fe400078008ff */
[----:B------:R-:W-:Y:S01]  /*0ae0*/  LEA R17, R182, R61, 0x1 ;  /* 0x0000003db6117211 */ /* 0x000fe200078e08ff */
[----:B0-----:R-:W2:Y:S01]  /*0af0*/  LDG.E.U16 R0, desc[UR4][R8.64] ;  /* 0x0000000408007981 */ /* 0x001ea2000c1e1500 */
[----:B------:R-:W-:-:S03]  /*0b00*/  LEA.HI.X.SX32 R209, R19, R177, 0x1, P0 ;  /* 0x000000b113d17211 */ /* 0x000fc600000f0eff */
[C---:B------:R-:W-:Y:S01]  /*0b10*/  IMAD R19, R182.reuse, 0x2, R17 ;  /* 0x00000002b6137824 */ /* 0x040fe200078e0211 */
[-C--:B------:R-:W-:Y:S01]  /*0b20*/  LEA.HI.X.SX32 R89, R31, R177.reuse, 0x1, P1 ;  /* 0x000000b11f597211 */ /* 0x080fe200008f0eff */
[----:B------:R-:W2:Y:S02]  /*0b30*/  LDG.E.U16 R208, desc[UR4][R208.64] ;  /* 0x00000004d0d07981 */ /* 0x000ea4000c1e1500 */
[C---:B------:R-:W-:Y:S01]  /*0b40*/  IMAD R31, R182.reuse, 0x2, R19 ;  /* 0x00000002b61f7824 */ /* 0x040fe200078e0213 */
[CC--:B-1----:R-:W-:Y:S01]  /*0b50*/  LEA R2, P0, R33.reuse, R176.reuse, 0x1 ;  /* 0x000000b021027211 */ /* 0x0c2fe200078008ff */
[----:B------:R-:W2:Y:S02]  /*0b60*/  LDG.E.U16 R88, desc[UR4][R88.64] ;  /* 0x0000000458587981 */ /* 0x000ea4000c1e1500 */
[----:B------:R-:W-:Y:S01]  /*0b70*/  IMAD R73, R182, 0x2, R31 ;  /* 0x00000002b6497824 */ /* 0x000fe200078e021f */
[----:B------:R-:W-:Y:S02]  /*0b80*/  LEA.HI.X.SX32 R3, R33, R177, 0x1, P0 ;  /* 0x000000b121037211 */ /* 0x000fe400000f0eff */
[----:B------:R-:W-:-:S02]  /*0b90*/  LEA R4, P0, R25, R176, 0x1 ;  /* 0x000000b019047211 */ /* 0x000fc400078008ff */
[----:B------:R-:W-:Y:S01]  /*0ba0*/  LEA R33, R182, R73, 0x1 ;  /* 0x00000049b6217211 */ /* 0x000fe200078e08ff */
[----:B------:R0:W2:Y:S01]  /*0bb0*/  LDG.E.U16 R252, desc[UR4][R2.64] ;  /* 0x0000000402fc7981 */ /* 0x0000a2000c1e1500 */
[----:B------:R-:W-:-:S03]  /*0bc0*/  LEA.HI.X.SX32 R5, R25, R177, 0x1, P0 ;  /* 0x000000b119057211 */ /* 0x000fc600000f0eff */
[C---:B------:R-:W-:Y:S01]  /*0bd0*/  IMAD R25, R182.reuse, 0x2, R33 ;  /* 0x00000002b6197824 */ /* 0x040fe200078e0221 */
[CC--:B------:R-:W-:Y:S01]  /*0be0*/  LEA R82, P1, R13.reuse, R176.reuse, 0x1 ;  /* 0x000000b00d527211 */ /* 0x0c0fe200078208ff */
[----:B------:R1:W2:Y:S02]  /*0bf0*/  LDG.E.U16 R207, desc[UR4][R4.64] ;  /* 0x0000000404cf7981 */ /* 0x0002a4000c1e1500 */
[C---:B------:R-:W-:Y:S01]  /*0c00*/  IMAD R35, R182.reuse, 0x2, R25 ;  /* 0x00000002b6237824 */ /* 0x040fe200078e0219 */
[-C--:B------:R-:W-:Y:S02]  /*0c10*/  LEA.HI.X.SX32 R83, R13, R177.reuse, 0x1, P1 ;  /* 0x000000b10d537211 */ /* 0x080fe400008f0eff */
[-C--:B------:R-:W-:Y:S01]  /*0c20*/  LEA R78, P1, R15, R176.reuse, 0x1 ;  /* 0x000000b00f4e7211 */ /* 0x080fe200078208ff */
[----:B------:R-:W-:Y:S01]  /*0c30*/  IMAD R75, R182, 0x2, R35 ;  /* 0x00000002b64b7824 */ /* 0x000fe200078e0223 */
[----:B---3--:R-:W-:Y:S01]  /*0c40*/  LEA R6, P0, R21, R176, 0x1 ;  /* 0x000000b015067211 */ /* 0x008fe200078008ff */
[----:B------:R-:W3:Y:S01]  /*0c50*/  LDG.E.U16 R82, desc[UR4][R82.64] ;  /* 0x0000000452527981 */ /* 0x000ee2000c1e1500 */
[----:B------:R-:W-:-:S02]  /*0c60*/  LEA.HI.X.SX32 R79, R15, R177, 0x1, P1 ;  /* 0x000000b10f4f7211 */ /* 0x000fc400008f0eff */
[C---:B------:R-:W-:Y:S02]  /*0c70*/  LEA R15, R182.reuse, R75, 0x1 ;  /* 0x0000004bb60f7211 */ /* 0x040fe400078e08ff */
[-C--:B------:R-:W-:Y:S01]  /*0c80*/  LEA.HI.X.SX32 R7, R21, R177.reuse, 0x1, P0 ;  /* 0x000000b115077211 */ /* 0x080fe200000f0eff */
[----:B------:R-:W3:Y:S01]  /*0c90*/  LDG.E.U16 R78, desc[UR4][R78.64] ;  /* 0x000000044e4e7981 */ /* 0x000ee2000c1e1500 */
[CC--:B0-----:R-:W-:Y:S01]  /*0ca0*/  LEA R2, P0, R23.reuse, R176.reuse, 0x1 ;  /* 0x000000b017027211 */ /* 0x0c1fe200078008ff */
[C---:B------:R-:W-:Y:S02]  /*0cb0*/  IMAD R21, R182.reuse, 0x2, R15 ;  /* 0x00000002b6157824 */ /* 0x040fe400078e020f */
[----:B------:R-:W3:Y:S01]  /*0cc0*/  LDG.E.U16 R251, desc[UR4][R6.64] ;  /* 0x0000000406fb7981 */ /* 0x000ee2000c1e1500 */
[----:B------:R-:W-:Y:S01]  /*0cd0*/  LEA.HI.X.SX32 R3, R23, R177, 0x1, P0 ;  /* 0x000000b117037211 */ /* 0x000fe200000f0eff */
[----:B------:R-:W-:Y:S01]  /*0ce0*/  IMAD R23, R182, 0x2, R21 ;  /* 0x00000002b6177824 */ /* 0x000fe200078e0215 */
[----:B------:R-:W-:-:S03]  /*0cf0*/  LEA R8, P0, R29, R176, 0x1 ;  /* 0x000000b01d087211 */ /* 0x000fc600078008ff */
[----:B------:R-:W-:Y:S01]  /*0d00*/  IMAD R77, R182, 0x2, R23 ;  /* 0x00000002b64d7824 */ /* 0x000fe200078e0217 */
[----:B------:R-:W-:Y:S01]  /*0d10*/  LEA.HI.X.SX32 R9, R29, R177, 0x1, P0 ;  /* 0x000000b11d097211 */ /* 0x000fe200000f0eff */
[----:B------:R0:W3:Y:S01]  /*0d20*/  LDG.E.U16 R206, desc[UR4][R2.64] ;  /* 0x0000000402ce7981 */ /* 0x0000e2000c1e1500 */
[----:B------:R-:W-:-:S03]  /*0d30*/  LEA R204, P0, R19, R176, 0x1 ;  /* 0x000000b013cc7211 */ /* 0x000fc600078008ff */
[----:B------:R-:W3:Y:S01]  /*0d40*/  LDG.E.U16 R250, desc[UR4][R8.64] ;  /* 0x0000000408fa7981 */ /* 0x000ee2000c1e1500 */
[----:B------:R-:W-:Y:S02]  /*0d50*/  LEA.HI.X.SX32 R205, R19, R177, 0x1, P0 ;  /* 0x000000b113cd7211 */ /* 0x000fe400000f0eff */
[----:B-1----:R-:W-:-:S03]  /*0d60*/  LEA R4, P0, R31, R176, 0x1 ;  /* 0x000000b01f047211 */ /* 0x002fc600078008ff */
[----:B------:R-:W3:Y:S01]  /*0d70*/  LDG.E.U16 R204, desc[UR4][R204.64] ;  /* 0x00000004cccc7981 */ /* 0x000ee2000c1e1500 */
[----:B------:R-:W-:Y:S02]  /*0d80*/  LEA.HI.X.SX32 R5, R31, R177, 0x1, P0 ;  /* 0x000000b11f057211 */ /* 0x000fe400000f0eff */
[----:B0-----:R-:W-:-:S03]  /*0d90*/  LEA R2, P0, R25, R176, 0x1 ;  /* 0x000000b019027211 */ /* 0x001fc600078008ff */
[----:B------:R0:W3:Y:S01]  /*0da0*/  LDG.E.U16 R249, desc[UR4][R4.64] ;  /* 0x0000000404f97981 */ /* 0x0000e2000c1e1500 */
[----:B------:R-:W-:Y:S02]  /*0db0*/  LEA.HI.X.SX32 R3, R25, R177, 0x1, P0 ;  /* 0x000000b119037211 */ /* 0x000fe400000f0eff */
[----:B------:R-:W-:-:S03]  /*0dc0*/  LEA R6, P0, R35, R176, 0x1 ;  /* 0x000000b023067211 */ /* 0x000fc600078008ff */
[----:B------:R-:W3:Y:S01]  /*0dd0*/  LDG.E.U16 R203, desc[UR4][R2.64] ;  /* 0x0000000402cb7981 */ /* 0x000ee2000c1e1500 */
[----:B------:R-:W-:Y:S02]  /*0de0*/  LEA.HI.X.SX32 R7, R35, R177, 0x1, P0 ;  /* 0x000000b123077211 */ /* 0x000fe400000f0eff */
[----:B0-----:R-:W-:-:S03]  /*0df0*/  LEA R4, P0, R21, R176, 0x1 ;  /* 0x000000b015047211 */ /* 0x001fc600078008ff */
[----:B------:R-:W3:Y:S01]  /*0e00*/  LDG.E.U16 R248, desc[UR4][R6.64] ;  /* 0x0000000406f87981 */ /* 0x000ee2000c1e1500 */
[----:B------:R-:W-:Y:S02]  /*0e10*/  LEA.HI.X.SX32 R5, R21, R177, 0x1, P0 ;  /* 0x000000b115057211 */ /* 0x000fe400000f0eff */
[----:B------:R-:W-:-:S03]  /*0e20*/  LEA R8, P0, R23, R176, 0x1 ;  /* 0x000000b017087211 */ /* 0x000fc600078008ff */
[----:B------:R-:W3:Y:S01]  /*0e30*/  LDG.E.U16 R202, desc[UR4][R4.64] ;  /* 0x0000000404ca7981 */ /* 0x000ee2000c1e1500 */
[----:B------:R-:W-:-:S05]  /*0e40*/  LEA.HI.X.SX32 R9, R23, R177, 0x1, P0 ;  /* 0x000000b117097211 */ /* 0x000fca00000f0eff */
[----:B------:R-:W3:Y:S04]  /*0e50*/  LDG.E.U16 R247, desc[UR4][R8.64] ;  /* 0x0000000408f77981 */ /* 0x000ee8000c1e1500 */
[----:B----4-:R-:W-:Y:S04]  /*0e60*/  STL [R1+0x4], R14 ;  /* 0x0000040e01007387 */ /* 0x010fe80000100800 */
[----:B-----5:R0:W-:Y:S02]  /*0e70*/  STL [R1+0x24], R12 ;  /* 0x0000240c01007387 */ /* 0x0201e40000100800 */
[----:B0-----:R-:W-:-:S04]  /*0e80*/  LEA R12, P1, R17, R176, 0x1 ;  /* 0x000000b0110c7211 */ /* 0x001fc800078208ff */
[----:B------:R-:W-:Y:S02]  /*0e90*/  LEA.HI.X.SX32 R13, R17, R177, 0x1, P1 ;  /* 0x000000b1110d7211 */ /* 0x000fe400008f0eff */
[----:B------:R-:W-:-:S05]  /*0ea0*/  LEA R17, R182, R77, 0x1 ;  /* 0x0000004db6117211 */ /* 0x000fca00078e08ff */
[----:B------:R-:W-:-:S04]  /*0eb0*/  IMAD R19, R182, 0x2, R17 ;  /* 0x00000002b6137824 */ /* 0x000fc800078e0211 */
[----:B------:R-:W-:-:S04]  /*0ec0*/  IMAD R29, R182, 0x2, R19 ;  /* 0x00000002b61d7824 */ /* 0x000fc800078e0213 */
[C---:B------:R-:W-:Y:S01]  /*0ed0*/  IMAD R79, R182.reuse, 0x2, R29 ;  /* 0x00000002b64f7824 */ /* 0x040fe200078e021d */
[----:B------:R0:W-:Y:S04]  /*0ee0*/  STL [R1], R10 ;  /* 0x0000000a01007387 */ /* 0x0001e80000100800 */
[C---:B------:R-:W-:Y:S02]  /*0ef0*/  LEA R31, R182.reuse, R79, 0x1 ;  /* 0x0000004fb61f7211 */ /* 0x040fe400078e08ff */
[CC--:B------:R-:W-:Y:S01]  /*0f00*/  LEA R86, P1, R33.reuse, R176.reuse, 0x1 ;  /* 0x000000b021567211 */ /* 0x0c0fe200078208ff */
[----:B0-----:R0:W4:Y:S03]  /*0f10*/  LDG.E.U16 R10, desc[UR4][R12.64] ;  /* 0x000000040c0a7981 */ /* 0x001126000c1e1500 */
[----:B------:R-:W-:Y:S01]  /*0f20*/  LEA.HI.X.SX32 R87, R33, R177, 0x1, P1 ;  /* 0x000000b121577211 */ /* 0x000fe200008f0eff */
[----:B0-----:R-:W-:Y:S01]  /*0f30*/  IMAD R13, R182, 0x2, R31 ;  /* 0x00000002b60d7824 */ /* 0x001fe200078e021f */
[----:B------:R-:W-:-:S03]  /*0f40*/  LEA R136, P1, R15, R176, 0x1 ;  /* 0x000000b00f887211 */ /* 0x000fc600078208ff */
[----:B------:R0:W5:Y:S01]  /*0f50*/  LDG.E.U16 R86, desc[UR4][R86.64] ;  /* 0x0000000456567981 */ /* 0x000162000c1e1500 */
[----:B------:R-:W-:-:S04]  /*0f60*/  IMAD R25, R182, 0x2, R13 ;  /* 0x00000002b6197824 */ /* 0x000fc800078e020d */
[----:B------:R-:W-:Y:S01]  /*0f70*/  IMAD R81, R182, 0x2, R25 ;  /* 0x00000002b6517824 */ /* 0x000fe200078e0219 */
[----:B------:R-:W-:-:S04]  /*0f80*/  LEA.HI.X.SX32 R137, R15, R177, 0x1, P1 ;  /* 0x000000b10f897211 */ /* 0x000fc800008f0eff */
[C---:B------:R-:W-:Y:S01]  /*0f90*/  LEA R15, R182.reuse, R81, 0x1 ;  /* 0x00000051b60f7211 */ /* 0x040fe200078e08ff */
[----:B------:R-:W5:Y:S04]  /*0fa0*/  LDG.E.U16 R136, desc[UR4][R136.64] ;  /* 0x0000000488887981 */ /* 0x000f68000c1e1500 */
[----:B------:R-:W-:-:S04]  /*0fb0*/  IMAD R21, R182, 0x2, R15 ;  /* 0x00000002b6157824 */ /* 0x000fc800078e020f */
[----:B------:R-:W-:Y:S01]  /*0fc0*/  IMAD R33, R182, 0x2, R21 ;  /* 0x00000002b6217824 */ /* 0x000fe200078e0215 */
[----:B------:R-:W-:-:S03]  /*0fd0*/  LEA R138, P1, R17, R176, 0x1 ;  /* 0x000000b0118a7211 */ /* 0x000fc600078208ff */
[C---:B------:R-:W-:Y:S01]  /*0fe0*/  IMAD R83, R182.reuse, 0x2, R33 ;  /* 0x00000002b6537824 */ /* 0x040fe200078e0221 */
[----:B------:R-:W-:Y:S02]  /*0ff0*/  LEA.HI.X.SX32 R139, R17, R177, 0x1, P1 ;  /* 0x000000b1118b7211 */ /* 0x000fe400008f0eff */
[C---:B------:R-:W-:Y:S02]  /*1000*/  LEA R200, P0, R19.reuse, R176, 0x1 ;  /* 0x000000b013c87211 */ /* 0x040fe400078008ff */
[----:B------:R-:W-:Y:S01]  /*1010*/  LEA R17, R182, R83, 0x1 ;  /* 0x00000053b6117211 */ /* 0x000fe200078e08ff */
[----:B------:R-:W5:Y:S01]  /*1020*/  LDG.E.U16 R138, desc[UR4][R138.64] ;  /* 0x000000048a8a7981 */ /* 0x000f62000c1e1500 */
[----:B------:R-:W-:-:S03]  /*1030*/  LEA.HI.X.SX32 R201, R19, R177, 0x1, P0 ;  /* 0x000000b113c97211 */ /* 0x000fc600000f0eff */
[C---:B------:R-:W-:Y:S01]  /*1040*/  IMAD R19, R182.reuse, 0x2, R17 ;  /* 0x00000002b6137824 */ /* 0x040fe200078e0211 */
[----:B------:R-:W-:Y:S01]  /*1050*/  LEA R2, P0, R29, R176, 0x1 ;  /* 0x000000b01d027211 */ /* 0x000fe200078008ff */
[----:B------:R-:W5:Y:S02]  /*1060*/  LDG.E.U16 R200, desc[UR4][R200.64] ;  /* 0x00000004c8c87981 */ /* 0x000f64000c1e1500 */
[----:B------:R-:W-:-:S04]  /*1070*/  IMAD R23, R182, 0x2, R19 ;  /* 0x00000002b6177824 */ /* 0x000fc800078e0213 */
[C---:B------:R-:W-:Y:S01]  /*1080*/  IMAD R85, R182.reuse, 0x2, R23 ;  /* 0x00000002b6557824 */ /* 0x040fe200078e0217 */
[----:B------:R-:W-:Y:S02]  /*1090*/  LEA.HI.X.SX32 R3, R29, R177, 0x1, P0 ;  /* 0x000000b11d037211 */ /* 0x000fe400000f0eff */
[-C--:B------:R-:W-:Y:S02]  /*10a0*/  LEA R4, P0, R13, R176.reuse, 0x1 ;  /* 0x000000b00d047211 */ /* 0x080fe400078008ff */
[C---:B------:R-:W-:Y:S01]  /*10b0*/  LEA R29, R182.reuse, R85, 0x1 ;  /* 0x00000055b61d7211 */ /* 0x040fe200078e08ff */
[----:B------:R1:W5:Y:S01]  /*10c0*/  LDG.E.U16 R246, desc[UR4][R2.64] ;  /* 0x0000000402f67981 */ /* 0x000362000c1e1500 */
[----:B------:R-:W-:Y:S02]  /*10d0*/  LEA R140, P1, R31, R176, 0x1 ;  /* 0x000000b01f8c7211 */ /* 0x000fe400078208ff */
[-C--:B------:R-:W-:Y:S01]  /*10e0*/  LEA.HI.X.SX32 R5, R13, R177.reuse, 0x1, P0 ;  /* 0x000000b10d057211 */ /* 0x080fe200000f0eff */
[----:B------:R-:W-:Y:S01]  /*10f0*/  IMAD R13, R182, 0x2, R29 ;  /* 0x00000002b60d7824 */ /* 0x000fe200078e021d */
[----:B------:R-:W-:-:S03]  /*1100*/  LEA.HI.X.SX32 R141, R31, R177, 0x1, P1 ;  /* 0x000000b11f8d7211 */ /* 0x000fc600008f0eff */
[C---:B------:R-:W-:Y:S01]  /*1110*/  IMAD R31, R182.reuse, 0x2, R13 ;  /* 0x00000002b61f7824 */ /* 0x040fe200078e020d */
[-C--:B------:R-:W-:Y:S01]  /*1120*/  LEA R6, P0, R25, R176.reuse, 0x1 ;  /* 0x000000b019067211 */ /* 0x080fe200078008ff */
[----:B------:R2:W5:Y:S01]  /*1130*/  LDG.E.U16 R199, desc[UR4][R4.64] ;  /* 0x0000000404c77981 */ /* 0x000562000c1e1500 */
[-C--:B------:R-:W-:Y:S01]  /*1140*/  LEA R104, P1, R15, R176.reuse, 0x1 ;  /* 0x000000b00f687211 */ /* 0x080fe200078208ff */
[C---:B0-----:R-:W-:Y:S01]  /*1150*/  IMAD R87, R182.reuse, 0x2, R31 ;  /* 0x00000002b6577824 */ /* 0x041fe200078e021f */
[-C--:B------:R-:W-:Y:S01]  /*1160*/  LEA.HI.X.SX32 R7, R25, R177.reuse, 0x1, P0 ;  /* 0x000000b119077211 */ /* 0x080fe200000f0eff */
[----:B------:R-:W5:Y:S01]  /*1170*/  LDG.E.U16 R140, desc[UR4][R140.64] ;  /* 0x000000048c8c7981 */ /* 0x000f62000c1e1500 */
[----:B------:R-:W-:Y:S02]  /*1180*/  LEA.HI.X.SX32 R105, R15, R177, 0x1, P1 ;  /* 0x000000b10f697211 */ /* 0x000fe400008f0eff */
[----:B-1----:R-:W-:Y:S01]  /*1190*/  LEA R2, P0, R21, R176, 0x1 ;  /* 0x000000b015027211 */ /* 0x002fe200078008ff */
[----:B------:R-:W5:Y:S01]  /*11a0*/  LDG.E.U16 R245, desc[UR4][R6.64] ;  /* 0x0000000406f57981 */ /* 0x000f62000c1e1500 */
[----:B------:R-:W-:-:S02]  /*11b0*/  LEA R15, R182, R87, 0x1 ;  /* 0x00000057b60f7211 */ /* 0x000fc400078e08ff */
[----:B------:R-:W-:Y:S01]  /*11c0*/  LEA.HI.X.SX32 R3, R21, R177, 0x1, P0 ;  /* 0x000000b115037211 */ /* 0x000fe200000f0eff */
[----:B------:R-:W5:Y:S02]  /*11d0*/  LDG.E.U16 R104, desc[UR4][R104.64] ;  /* 0x0000000468687981 */ /* 0x000f64000c1e1500 */
[C---:B------:R-:W-:Y:S01]  /*11e0*/  IMAD R21, R182.reuse, 0x2, R15 ;  /* 0x00000002b6157824 */ /* 0x040fe200078e020f */
[-C--:B------:R-:W-:Y:S01]  /*11f0*/  LEA R8, P0, R33, R176.reuse, 0x1 ;  /* 0x000000b021087211 */ /* 0x080fe200078008ff */
[----:B------:R0:W5:Y:S02]  /*1200*/  LDG.E.U16 R198, desc[UR4][R2.64] ;  /* 0x0000000402c67981 */ /* 0x000164000c1e1500 */
[----:B------:R-:W-:Y:S01]  /*1210*/  IMAD R25, R182, 0x2, R21 ;  /* 0x00000002b6197824 */ /* 0x000fe200078e0215 */
[----:B------:R-:W-:-:S03]  /*1220*/  LEA R124, P1, R17, R176, 0x1 ;  /* 0x000000b0117c7211 */ /* 0x000fc600078208ff */
[C---:B------:R-:W-:Y:S01]  /*1230*/  IMAD R89, R182.reuse, 0x2, R25 ;  /* 0x00000002b6597824 */ /* 0x040fe200078e0219 */
[-C--:B------:R-:W-:Y:S02]  /*1240*/  LEA.HI.X.SX32 R9, R33, R177.reuse, 0x1, P0 ;  /* 0x000000b121097211 */ /* 0x080fe400000f0eff */
[----:B------:R-:W-:Y:S02]  /*1250*/  LEA.HI.X.SX32 R125, R17, R177, 0x1, P1 ;  /* 0x000000b1117d7211 */ /* 0x000fe400008f0eff */
[CC--:B------:R-:W-:Y:S01]  /*1260*/  LEA R196, P0, R19.reuse, R176.reuse, 0x1 ;  /* 0x000000b013c47211 */ /* 0x0c0fe200078008ff */
[----:B------:R1:W5:Y:S01]  /*1270*/  LDG.E.U16 R244, desc[UR4][R8.64] ;  /* 0x0000000408f47981 */ /* 0x000362000c1e1500 */
[C---:B------:R-:W-:Y:S02]  /*1280*/  LEA R17, R182.reuse, R89, 0x1 ;  /* 0x00000059b6117211 */ /* 0x040fe400078e08ff */
[----:B------:R-:W-:Y:S01]  /*1290*/  LEA.HI.X.SX32 R197, R19, R177, 0x1, P0 ;  /* 0x000000b113c57211 */ /* 0x000fe200000f0eff */
[----:B------:R-:W5:Y:S02]  /*12a0*/  LDG.E.U16 R124, desc[UR4][R124.64] ;  /* 0x000000047c7c7981 */ /* 0x000f64000c1e1500 */
[C---:B------:R-:W-:Y:S01]  /*12b0*/  IMAD R19, R182.reuse, 0x2, R17 ;  /* 0x00000002b6137824 */ /* 0x040fe200078e0211 */
[----:B--2---:R-:W-:Y:S01]  /*12c0*/  LEA R4, P0, R23, R176, 0x1 ;  /* 0x000000b017047211 */ /* 0x004fe200078008ff */
[----:B------:R-:W2:Y:S02]  /*12d0*/  LDG.E.U16 R196, desc[UR4][R196.64] ;  /* 0x00000004c4c47981 */ /* 0x000ea4000c1e1500 */
[----:B------:R-:W-:-:S04]  /*12e0*/  IMAD R33, R182, 0x2, R19 ;  /* 0x00000002b6217824 */ /* 0x000fc800078e0213 */
[C---:B------:R-:W-:Y:S01]  /*12f0*/  IMAD R91, R182.reuse, 0x2, R33 ;  /* 0x00000002b65b7824 */ /* 0x040fe200078e0221 */
[----:B------:R-:W-:Y:S02]  /*1300*/  LEA.HI.X.SX32 R5, R23, R177, 0x1, P0 ;  /* 0x000000b117057211 */ /* 0x000fe400000f0eff */
[C---:B------:R-:W-:Y:S02]  /*1310*/  LEA R144, P1, R29.reuse, R176, 0x1 ;  /* 0x000000b01d907211 */ /* 0x040fe400078208ff */
[----:B------:R-:W-:Y:S01]  /*1320*/  LEA R23, R182, R91, 0x1 ;  /* 0x0000005bb6177211 */ /* 0x000fe200078e08ff */
[----:B------:R3:W2:Y:S01]  /*1330*/  LDG.E.U16 R243, desc[UR4][R4.64] ;  /* 0x0000000404f37981 */ /* 0x0006a2000c1e1500 */
[----:B------:R-:W-:-:S03]  /*1340*/  LEA.HI.X.SX32 R145, R29, R177, 0x1, P1 ;  /* 0x000000b11d917211 */ /* 0x000fc600008f0eff */
[C---:B------:R-:W-:Y:S01]  /*1350*/  IMAD R29, R182.reuse, 0x2, R23 ;  /* 0x00000002b61d7824 */ /* 0x040fe200078e0217 */
[CC--:B0-----:R-:W-:Y:S01]  /*1360*/  LEA R2, P0, R13.reuse, R176.reuse, 0x1 ;  /* 0x000000b00d027211 */ /* 0x0c1fe200078008ff */
[----:B------:R-:W2:Y:S02]  /*1370*/  LDG.E.U16 R144, desc[UR4][R144.64] ;  /* 0x0000000490907981 */ /* 0x000ea4000c1e1500 */
[C---:B------:R-:W-:Y:S01]  /*1380*/  IMAD R35, R182.reuse, 0x2, R29 ;  /* 0x00000002b6237824 */ /* 0x040fe200078e021d */
[-C--:B------:R-:W-:Y:S02]  /*1390*/  LEA.HI.X.SX32 R3, R13, R177.reuse, 0x1, P0 ;  /* 0x000000b10d037211 */ /* 0x080fe400000f0eff */
[-C--:B------:R-:W-:Y:S01]  /*13a0*/  LEA R6, P0, R31, R176.reuse, 0x1 ;  /* 0x000000b01f067211 */ /* 0x080fe200078008ff */
[----:B------:R-:W-:Y:S01]  /*13b0*/  IMAD R93, R182, 0x2, R35 ;  /* 0x00000002b65d7824 */ /* 0x000fe200078e0223 */
[----:B-1----:R-:W-:Y:S01]  /*13c0*/  LEA R8, P1, R15, R176, 0x1 ;  /* 0x000000b00f087211 */ /* 0x002fe200078208ff */
[----:B------:R0:W2:Y:S01]  /*13d0*/  LDG.E.U16 R195, desc[UR4][R2.64] ;  /* 0x0000000402c37981 */ /* 0x0000a2000c1e1500 */
[----:B------:R-:W-:-:S02]  /*13e0*/  LEA.HI.X.SX32 R7, R31, R177, 0x1, P0 ;  /* 0x000000b11f077211 */ /* 0x000fc400000f0eff */
[----:B------:R-:W-:Y:S02]  /*13f0*/  LEA.HI.X.SX32 R9, R15, R177, 0x1, P1 ;  /* 0x000000b10f097211 */ /* 0x000fe400008f0eff */
[CC--:B---3--:R-:W-:Y:S01]  /*1400*/  LEA R4, P0, R21.reuse, R176.reuse, 0x1 ;  /* 0x000000b015047211 */ /* 0x0c8fe200078008ff */
[----:B------:R-:W3:Y:S01]  /*1410*/  LDG.E.U16 R242, desc[UR4][R6.64] ;  /* 0x0000000406f27981 */ /* 0x000ee2000c1e1500 */
[C---:B------:R-:W-:Y:S02]  /*1420*/  LEA R15, R182.reuse, R93, 0x1 ;  /* 0x0000005db60f7211 */ /* 0x040fe400078e08ff */
[----:B------:R-:W-:Y:S01]  /*1430*/  LEA.HI.X.SX32 R5, R21, R177, 0x1, P0 ;  /* 0x000000b115057211 */ /* 0x000fe200000f0eff */
[----:B------:R-:W2:Y:S02]  /*1440*/  LDG.E.U16 R84, desc[UR4][R8.64] ;  /* 0x0000000408547981 */ /* 0x000ea4000c1e1500 */
[C---:B------:R-:W-:Y:S01]  /*1450*/  IMAD R21, R182.reuse, 0x2, R15 ;  /* 0x00000002b6157824 */ /* 0x040fe200078e020f */
[-C--:B------:R-:W-:Y:S01]  /*1460*/  LEA R12, P0, R25, R176.reuse, 0x1 ;  /* 0x000000b0190c7211 */ /* 0x080fe200078008ff */
[----:B------:R1:W3:Y:S02]  /*1470*/  LDG.E.U16 R194, desc[UR4][R4.64] ;  /* 0x0000000404c27981 */ /* 0x0002e4000c1e1500 */
[----:B------:R-:W-:Y:S01]  /*1480*/  IMAD R31, R182, 0x2, R21 ;  /* 0x00000002b61f7824 */ /* 0x000fe200078e0215 */
[----:B------:R-:W-:-:S03]  /*1490*/  LEA R110, P1, R17, R176, 0x1 ;  /* 0x000000b0116e7211 */ /* 0x000fc600078208ff */
[C---:B------:R-:W-:Y:S01]  /*14a0*/  IMAD R95, R182.reuse, 0x2, R31 ;  /* 0x00000002b65f7824 */ /* 0x040fe200078e021f */
[-C--:B------:R-:W-:Y:S02]  /*14b0*/  LEA.HI.X.SX32 R13, R25, R177.reuse, 0x1, P0 ;  /* 0x000000b1190d7211 */ /* 0x080fe400000f0eff */
[----:B------:R-:W-:Y:S02]  /*14c0*/  LEA.HI.X.SX32 R111, R17, R177, 0x1, P1 ;  /* 0x000000b1116f7211 */ /* 0x000fe400008f0eff */
[CC--:B------:R-:W-:Y:S01]  /*14d0*/  LEA R192, P0, R19.reuse, R176.reuse, 0x1 ;  /* 0x000000b013c07211 */ /* 0x0c0fe200078008ff */
[----:B------:R-:W3:Y:S01]  /*14e0*/  LDG.E.U16 R241, desc[UR4][R12.64] ;  /* 0x000000040cf17981 */ /* 0x000ee2000c1e1500 */
[C---:B------:R-:W-:Y:S02]  /*14f0*/  LEA R17, R182.reuse, R95, 0x1 ;  /* 0x0000005fb6117211 */ /* 0x040fe400078e08ff */
[----:B------:R-:W-:Y:S01]  /*1500*/  LEA.HI.X.SX32 R193, R19, R177, 0x1, P0 ;  /* 0x000000b113c17211 */ /* 0x000fe200000f0eff */
[----:B------:R-:W3:Y:S02]  /*1510*/  LDG.E.U16 R110, desc[UR4][R110.64] ;  /* 0x000000046e6e7981 */ /* 0x000ee4000c1e1500 */
[C---:B------:R-:W-:Y:S01]  /*1520*/  IMAD R19, R182.reuse, 0x2, R17 ;  /* 0x00000002b6137824 */ /* 0x040fe200078e0211 */
[-C--:B0-----:R-:W-:Y:S01]  /*1530*/  LEA R2, P0, R33, R176.reuse, 0x1 ;  /* 0x000000b021027211 */ /* 0x081fe200078008ff */
[----:B------:R-:W3:Y:S02]  /*1540*/  LDG.E.U16 R192, desc[UR4][R192.64] ;  /* 0x00000004c0c07981 */ /* 0x000ee4000c1e1500 */
[----:B------:R-:W-:Y:S01]  /*1550*/  IMAD R25, R182, 0x2, R19 ;  /* 0x00000002b6197824 */ /* 0x000fe200078e0213 */
[----:B------:R-:W-:-:S03]  /*1560*/  LEA R142, P1, R23, R176, 0x1 ;  /* 0x000000b0178e7211 */ /* 0x000fc600078208ff */
[C---:B------:R-:W-:Y:S01]  /*1570*/  IMAD R97, R182.reuse, 0x2, R25 ;  /* 0x00000002b6617824 */ /* 0x040fe200078e0219 */
[-C--:B------:R-:W-:Y:S02]  /*1580*/  LEA.HI.X.SX32 R3, R33, R177.reuse, 0x1, P0 ;  /* 0x000000b121037211 */ /* 0x080fe400000f0eff */
[----:B------:R-:W-:Y:S02]  /*1590*/  LEA.HI.X.SX32 R143, R23, R177, 0x1, P1 ;  /* 0x000000b1178f7211 */ /* 0x000fe400008f0eff */
[CC--:B-1----:R-:W-:Y:S01]  /*15a0*/  LEA R4, P0, R29.reuse, R176.reuse, 0x1 ;  /* 0x000000b01d047211 */ /* 0x0c2fe200078008ff */
[----:B------:R0:W3:Y:S01]  /*15b0*/  LDG.E.U16 R240, desc[UR4][R2.64] ;  /* 0x0000000402f07981 */ /* 0x0000e2000c1e1500 */
[C---:B------:R-:W-:Y:S02]  /*15c0*/  LEA R23, R182.reuse, R97, 0x1 ;  /* 0x00000061b6177211 */ /* 0x040fe400078e08ff */
[----:B------:R-:W-:Y:S01]  /*15d0*/  LEA.HI.X.SX32 R5, R29, R177, 0x1, P0 ;  /* 0x000000b11d057211 */ /* 0x000fe200000f0eff */
[----:B------:R-:W3:Y:S02]  /*15e0*/  LDG.E.U16 R142, desc[UR4][R142.64] ;  /* 0x000000048e8e7981 */ /* 0x000ee4000c1e1500 */
        /* <DEDUP_REMOVED lines=8> */
[CC--:B0-----:R-:W-:Y:S01]  /*1670*/  LEA R2, P0, R21.reuse, R176.reuse, 0x1 ;  /* 0x000000b015027211 */ /* 0x0c1fe200078008ff */
[----:B------:R-:W3:Y:S01]  /*1680*/  LDG.E.U16 R239, desc[UR4][R6.64] ;  /* 0x0000000406ef7981 */ /* 0x000ee2000c1e1500 */
[C---:B------:R-:W-:Y:S02]  /*1690*/  LEA R15, R182.reuse, R99, 0x1 ;  /* 0x00000063b60f7211 */ /* 0x040fe400078e08ff */
[----:B------:R-:W-:Y:S01]  /*16a0*/  LEA.HI.X.SX32 R3, R21, R177, 0x1, P0 ;  /* 0x000000b115037211 */ /* 0x000fe200000f0eff */
[----:B------:R-:W3:Y:S02]  /*16b0*/  LDG.E.U16 R146, desc[UR4][R146.64] ;  /* 0x0000000492927981 */ /* 0x000ee4000c1e1500 */
[C---:B------:R-:W-:Y:S01]  /*16c0*/  IMAD R21, R182.reuse, 0x2, R15 ;  /* 0x00000002b6157824 */ /* 0x040fe200078e020f */
[-C--:B------:R-:W-:Y:S01]  /*16d0*/  LEA R8, P0, R31, R176.reuse, 0x1 ;  /* 0x000000b01f087211 */ /* 0x080fe200078008ff */
[----:B------:R-:W3:Y:S02]  /*16e0*/  LDG.E.U16 R190, desc[UR4][R2.64] ;  /* 0x0000000402be7981 */ /* 0x000ee4000c1e1500 */
        /* <DEDUP_REMOVED lines=8> */
[-C--:B------:R-:W-:Y:S01]  /*1770*/  LEA.HI.X.SX32 R189, R19, R177.reuse, 0x1, P0 ;  /* 0x000000b113bd7211 */ /* 0x080fe200000f0eff */
[----:B------:R0:W3:Y:S02]  /*1780*/  LDG.E.U16 R94, desc[UR4][R12.64] ;  /* 0x000000040c5e7981 */ /* 0x0000e4000c1e1500 */
[C---:B------:R-:W-:Y:S01]  /*1790*/  IMAD R19, R182.reuse, 0x2, R17 ;  /* 0x00000002b6137824 */ /* 0x040fe200078e0211 */
[-C--:B------:R-:W-:Y:S01]  /*17a0*/  LEA R112, P1, R23, R176.reuse, 0x1 ;  /* 0x000000b017707211 */ /* 0x080fe200078208ff */
[----:B------:R4:W-:Y:S02]  /*17b0*/  STL [R1+0x20], R0 ;  /* 0x0000200001007387 */ /* 0x0009e40000100800 */
[C---:B------:R-:W-:Y:S01]  /*17c0*/  IMAD R31, R182.reuse, 0x2, R19 ;  /* 0x00000002b61f7824 */ /* 0x040fe200078e0213 */
[----:B-1----:R-:W-:Y:S01]  /*17d0*/  LEA R4, P0, R25, R176, 0x1 ;  /* 0x000000b019047211 */ /* 0x002fe200078008ff */
[----:B------:R-:W3:Y:S02]  /*17e0*/  LDG.E.U16 R188, desc[UR4][R188.64] ;  /* 0x00000004bcbc7981 */ /* 0x000ee4000c1e1500 */
[----:B------:R-:W-:Y:S01]  /*17f0*/  IMAD R103, R182, 0x2, R31 ;  /* 0x00000002b6677824 */ /* 0x000fe200078e021f */
[----:B------:R-:W-:-:S04]  /*1800*/  LEA.HI.X.SX32 R113, R23, R177, 0x1, P1 ;  /* 0x000000b117717211 */ /* 0x000fc800008f0eff */
[----:B------:R-:W-:Y:S01]  /*1810*/  LEA R23, R182, R103, 0x1 ;  /* 0x00000067b6177211 */ /* 0x000fe200078e08ff */
[----:B------:R-:W3:Y:S01]  /*1820*/  LDG.E.U16 R112, desc[UR4][R112.64] ;  /* 0x0000000470707981 */ /* 0x000ee2000c1e1500 */
[----:B------:R-:W-:-:S03]  /*1830*/  LEA.HI.X.SX32 R5, R25, R177, 0x1, P0 ;  /* 0x000000b119057211 */ /* 0x000fc600000f0eff */
[C---:B0-----:R-:W-:Y:S01]  /*1840*/  IMAD R13, R182.reuse, 0x2, R23 ;  /* 0x00000002b60d7824 */ /* 0x041fe200078e0217 */
[CC--:B------:R-:W-:Y:S01]  /*1850*/  LEA R2, P0, R29.reuse, R176.reuse, 0x1 ;  /* 0x000000b01d027211 */ /* 0x0c0fe200078008ff */
[----:B------:R0:W3:Y:S02]  /*1860*/  LDG.E.U16 R237, desc[UR4][R4.64] ;  /* 0x0000000404ed7981 */ /* 0x0000e4000c1e1500 */
[C---:B------:R-:W-:Y:S01]  /*1870*/  IMAD R25, R182.reuse, 0x2, R13 ;  /* 0x00000002b6197824 */ /* 0x040fe200078e020d */
[-C--:B------:R-:W-:Y:S02]  /*1880*/  LEA.HI.X.SX32 R3, R29, R177.reuse, 0x1, P0 ;  /* 0x000000b11d037211 */ /* 0x080fe400000f0eff */
[-C--:B------:R-:W-:Y:S01]  /*1890*/  LEA R6, P0, R33, R176.reuse, 0x1 ;  /* 0x000000b021067211 */ /* 0x080fe200078008ff */
[----:B------:R-:W-:Y:S01]  /*18a0*/  IMAD R105, R182, 0x2, R25 ;  /* 0x00000002b6697824 */ /* 0x000fe200078e0219 */
[----:B------:R-:W-:Y:S01]  /*18b0*/  LEA R122, P1, R15, R176, 0x1 ;  /* 0x000000b00f7a7211 */ /* 0x000fe200078208ff */
[----:B------:R1:W3:Y:S01]  /*18c0*/  LDG.E.U16 R187, desc[UR4][R2.64] ;  /* 0x0000000402bb7981 */ /* 0x0002e2000c1e1500 */
[----:B------:R-:W-:-:S02]  /*18d0*/  LEA.HI.X.SX32 R7, R33, R177, 0x1, P0 ;  /* 0x000000b121077211 */ /* 0x000fc400000f0eff */
[----:B------:R-:W-:Y:S02]  /*18e0*/  LEA.HI.X.SX32 R123, R15, R177, 0x1, P1 ;  /* 0x000000b10f7b7211 */ /* 0x000fe400008f0eff */
[CC--:B0-----:R-:W-:Y:S01]  /*18f0*/  LEA R4, P0, R21.reuse, R176.reuse, 0x1 ;  /* 0x000000b015047211 */ /* 0x0c1fe200078008ff */
        /* <DEDUP_REMOVED lines=13> */
[----:B------:R4:W3:Y:S01]  /*19d0*/  LDG.E.U16 R235, desc[UR4][R8.64] ;  /* 0x0000000408eb7981 */ /* 0x0008e2000c1e1500 */
[C---:B------:R-:W-:Y:S02]  /*19e0*/  LEA R17, R182.reuse, R107, 0x1 ;  /* 0x0000006bb6117211 */ /* 0x040fe400078e08ff */
[----:B------:R-:W-:Y:S01]  /*19f0*/  LEA.HI.X.SX32 R185, R19, R177, 0x1, P0 ;  /* 0x000000b113b97211 */ /* 0x000fe200000f0eff */
[----:B------:R-:W3:Y:S02]  /*1a00*/  LDG.E.U16 R148, desc[UR4][R148.64] ;  /* 0x0000000494947981 */ /* 0x000ee4000c1e1500 */
[C---:B------:R-:W-:Y:S01]  /*1a10*/  IMAD R19, R182.reuse, 0x2, R17 ;  /* 0x00000002b6137824 */ /* 0x040fe200078e0211 */
[----:B-1----:R-:W-:Y:S01]  /*1a20*/  LEA R2, P1, R23, R176, 0x1 ;  /* 0x000000b017027211 */ /* 0x002fe200078208ff */
[----:B------:R-:W3:Y:S02]  /*1a30*/  LDG.E.U16 R184, desc[UR4][R184.64] ;  /* 0x00000004b8b87981 */ /* 0x000ee4000c1e1500 */
[----:B------:R-:W-:-:S04]  /*1a40*/  IMAD R33, R182, 0x2, R19 ;  /* 0x00000002b6217824 */ /* 0x000fc800078e0213 */
[C---:B------:R-:W-:Y:S01]  /*1a50*/  IMAD R109, R182.reuse, 0x2, R33 ;  /* 0x00000002b66d7824 */ /* 0x040fe200078e0221 */
[----:B------:R-:W-:Y:S02]  /*1a60*/  LEA.HI.X.SX32 R3, R23, R177, 0x1, P1 ;  /* 0x000000b117037211 */ /* 0x000fe400008f0eff */
[C---:B0-----:R-:W-:Y:S02]  /*1a70*/  LEA R6, P0, R31.reuse, R176, 0x1 ;  /* 0x000000b01f067211 */ /* 0x041fe400078008ff */
[----:B------:R-:W-:Y:S01]  /*1a80*/  LEA R23, R182, R109, 0x1 ;  /* 0x0000006db6177211 */ /* 0x000fe200078e08ff */
[----:B------:R0:W3:Y:S01]  /*1a90*/  LDG.E.U16 R92, desc[UR4][R2.64] ;  /* 0x00000004025c7981 */ /* 0x0000e2000c1e1500 */
[----:B------:R-:W-:-:S03]  /*1aa0*/  LEA.HI.X.SX32 R7, R31, R177, 0x1, P0 ;  /* 0x000000b11f077211 */ /* 0x000fc600000f0eff */
[C---:B------:R-:W-:Y:S01]  /*1ab0*/  IMAD R31, R182.reuse, 0x2, R23 ;  /* 0x00000002b61f7824 */ /* 0x040fe200078e0217 */
[CC--:B------:R-:W-:Y:S01]  /*1ac0*/  LEA R12, P0, R13.reuse, R176.reuse, 0x1 ;  /* 0x000000b00d0c7211 */ /* 0x0c0fe200078008ff */
[----:B------:R-:W3:Y:S02]  /*1ad0*/  LDG.E.U16 R234, desc[UR4][R6.64] ;  /* 0x0000000406ea7981 */ /* 0x000ee4000c1e1500 */
[C---:B------:R-:W-:Y:S01]  /*1ae0*/  IMAD R35, R182.reuse, 0x2, R31 ;  /* 0x00000002b6237824 */ /* 0x040fe200078e021f */
[-C--:B------:R-:W-:Y:S02]  /*1af0*/  LEA.HI.X.SX32 R13, R13, R177.reuse, 0x1, P0 ;  /* 0x000000b10d0d7211 */ /* 0x080fe400000f0eff */
[-C--:B------:R-:W-:Y:S01]  /*1b00*/  LEA R4, P0, R25, R176.reuse, 0x1 ;  /* 0x000000b019047211 */ /* 0x080fe200078008ff */
[----:B------:R-:W-:Y:S01]  /*1b10*/  IMAD R111, R182, 0x2, R35 ;  /* 0x00000002b66f7824 */ /* 0x000fe200078e0223 */
[----:B----4-:R-:W-:Y:S01]  /*1b20*/  LEA R8, P1, R15, R176, 0x1 ;  /* 0x000000b00f087211 */ /* 0x010fe200078208ff */
[----:B------:R1:W4:Y:S01]  /*1b30*/  LDG.E.U16 R183, desc[UR4][R12.64] ;  /* 0x000000040cb77981 */ /* 0x000322000c1e1500 */
[----:B------:R-:W-:-:S02]  /*1b40*/  LEA.HI.X.SX32 R5, R25, R177, 0x1, P0 ;  /* 0x000000b119057211 */ /* 0x000fc400000f0eff */
[----:B------:R-:W-:Y:S02]  /*1b50*/  LEA.HI.X.SX32 R9, R15, R177, 0x1, P1 ;  /* 0x000000b10f097211 */ /* 0x000fe400008f0eff */
[CC--:B------:R-:W-:Y:S01]  /*1b60*/  LEA R58, P0, R21.reuse, R176.reuse, 0x1 ;  /* 0x000000b0153a7211 */ /* 0x0c0fe200078008ff */
[----:B------:R-:W4:Y:S01]  /*1b70*/  LDG.E.U16 R233, desc[UR4][R4.64] ;  /* 0x0000000404e97981 */ /* 0x000f22000c1e1500 */
[C---:B------:R-:W-:Y:S02]  /*1b80*/  LEA R15, R182.reuse, R111, 0x1 ;  /* 0x0000006fb60f7211 */ /* 0x040fe400078e08ff */
[----:B------:R-:W-:Y:S01]  /*1b90*/  LEA.HI.X.SX32 R59, R21, R177, 0x1, P0 ;  /* 0x000000b1153b7211 */ /* 0x000fe200000f0eff */
[----:B------:R1:W4:Y:S02]  /*1ba0*/  LDG.E.U16 R108, desc[UR4][R8.64] ;  /* 0x00000004086c7981 */ /* 0x000324000c1e1500 */
[C---:B------:R-:W-:Y:S01]  /*1bb0*/  IMAD R21, R182.reuse, 0x2, R15 ;  /* 0x00000002b6157824 */ /* 0x040fe200078e020f */
[----:B0-----:R-:W-:Y:S01]  /*1bc0*/  LEA R2, P1, R17, R176, 0x1 ;  /* 0x000000b011027211 */ /* 0x001fe200078208ff */
[----:B------:R-:W4:Y:S02]  /*1bd0*/  LDG.E.U16 R58, desc[UR4][R58.64] ;  /* 0x000000043a3a7981 */ /* 0x000f24000c1e1500 */
[----:B------:R-:W-:-:S04]  /*1be0*/  IMAD R25, R182, 0x2, R21 ;  /* 0x00000002b6197824 */ /* 0x000fc800078e0215 */
[----:B------:R-:W-:-:S05]  /*1bf0*/  IMAD R113, R182, 0x2, R25 ;  /* 0x00000002b6717824 */ /* 0x000fca00078e0219 */
[----:B-1----:R-:W-:Y:S02]  /*1c00*/  LEA R13, R182, R113, 0x1 ;  /* 0x00000071b60d7211 */ /* 0x002fe400078e08ff */
[----:B------:R-:W-:-:S03]  /*1c10*/  LEA R6, P0, R29, R176, 0x1 ;  /* 0x000000b01d067211 */ /* 0x000fc600078008ff */
[----:B------:R-:W-:Y:S01]  /*1c20*/  IMAD R9, R182, 0x2, R13 ;  /* 0x00000002b6097824 */ /* 0x000fe200078e020d */
[----:B------:R-:W-:-:S03]  /*1c30*/  LEA.HI.X.SX32 R3, R17, R177, 0x1, P1 ;  /* 0x000000b111037211 */ /* 0x000fc600008f0eff */
[C---:B------:R-:W-:Y:S01]  /*1c40*/  IMAD R17, R182.reuse, 0x2, R9 ;  /* 0x00000002b6117824 */ /* 0x040fe200078e0209 */
[-C--:B------:R-:W-:Y:S01]  /*1c50*/  LEA.HI.X.SX32 R7, R29, R177.reuse, 0x1, P0 ;  /* 0x000000b11d077211 */ /* 0x080fe200000f0eff */
[----:B------:R0:W4:Y:S01]  /*1c60*/  LDG.E.U16 R106, desc[UR4][R2.64] ;  /* 0x00000004026a7981 */ /* 0x000122000c1e1500 */
[-C--:B------:R-:W-:Y:S01]  /*1c70*/  LEA R4, P0, R19, R176.reuse, 0x1 ;  /* 0x000000b013047211 */ /* 0x080fe200078008ff */
[C---:B------:R-:W-:Y:S01]  /*1c80*/  IMAD R115, R182.reuse, 0x2, R17 ;  /* 0x00000002b6737824 */ /* 0x040fe200078e0211 */
[-C--:B------:R-:W-:Y:S01]  /*1c90*/  LEA R150, P1, R23, R176.reuse, 0x1 ;  /* 0x000000b017967211 */ /* 0x080fe200078208ff */
[----:B------:R-:W4:Y:S01]  /*1ca0*/  LDG.E.U16 R232, desc[UR4][R6.64] ;  /* 0x0000000406e87981 */ /* 0x000f22000c1e1500 */
[----:B------:R-:W-:Y:S02]  /*1cb0*/  LEA.HI.X.SX32 R5, R19, R177, 0x1, P0 ;  /* 0x000000b113057211 */ /* 0x000fe400000f0eff */
[C---:B------:R-:W-:Y:S02]  /*1cc0*/  LEA R19, R182.reuse, R115, 0x1 ;  /* 0x00000073b6137211 */ /* 0x040fe400078e08ff */
[----:B------:R-:W-:Y:S01]  /*1cd0*/  LEA.HI.X.SX32 R151, R23, R177, 0x1, P1 ;  /* 0x000000b117977211 */ /* 0x000fe200008f0eff */
[----:B------:R1:W4:Y:S01]  /*1ce0*/  LDG.E.U16 R57, desc[UR4][R4.64] ;  /* 0x0000000404397981 */ /* 0x000322000c1e1500 */
[----:B0-----:R-:W-:Y:S01]  /*1cf0*/  LEA R2, P0, R33, R176, 0x1 ;  /* 0x000000b021027211 */ /* 0x001fe200078008ff */
[----:B------:R-:W-:-:S02]  /*1d00*/  IMAD R23, R182, 0x2, R19 ;  /* 0x00000002b6177824 */ /* 0x000fc400078e0213 */
[----:B------:R-:W4:Y:S01]  /*1d10*/  LDG.E.U16 R150, desc[UR4][R150.64] ;  /* 0x0000000496967981 */ /* 0x000f22000c1e1500 */
[----:B------:R-:W-:Y:S01]  /*1d20*/  LEA.HI.X.SX32 R3, R33, R177, 0x1, P0 ;  /* 0x000000b121037211 */ /* 0x000fe200000f0eff */
[----:B------:R-:W-:Y:S01]  /*1d30*/  IMAD R29, R182, 0x2, R23 ;  /* 0x00000002b61d7824 */ /* 0x000fe200078e0217 */
[----:B-1----:R-:W-:-:S03]  /*1d40*/  LEA R4, P0, R31, R176, 0x1 ;  /* 0x000000b01f047211 */ /* 0x002fc600078008ff */
[----:B------:R0:W4:Y:S01]  /*1d50*/  LDG.E.U16 R231, desc[UR4][R2.64] ;  /* 0x0000000402e77981 */ /* 0x000122000c1e1500 */
[----:B------:R-:W-:Y:S01]  /*1d60*/  IMAD R117, R182, 0x2, R29 ;  /* 0x00000002b6757824 */ /* 0x000fe200078e021d */
[----:B------:R-:W-:Y:S02]  /*1d70*/  LEA.HI.X.SX32 R5, R31, R177, 0x1, P0 ;  /* 0x000000b11f057211 */ /* 0x000fe400000f0eff */
[----:B------:R-:W-:-:S03]  /*1d80*/  LEA R6, P0, R35, R176, 0x1 ;  /* 0x000000b023067211 */ /* 0x000fc600078008ff */
[----:B------:R1:W4:Y:S01]  /*1d90*/  LDG.E.U16 R56, desc[UR4][R4.64] ;  /* 0x0000000404387981 */ /* 0x000322000c1e1500 */
[-C--:B0-----:R-:W-:Y:S02]  /*1da0*/  LEA R2, P1, R15, R176.reuse, 0x1 ;  /* 0x000000b00f027211 */ /* 0x081fe400078208ff */
[-C--:B------:R-:W-:Y:S02]  /*1db0*/  LEA.HI.X.SX32 R7, R35, R177.reuse, 0x1, P0 ;  /* 0x000000b123077211 */ /* 0x080fe400000f0eff */
[----:B------:R-:W-:Y:S02]  /*1dc0*/  LEA.HI.X.SX32 R3, R15, R177, 0x1, P1 ;  /* 0x000000b10f037211 */ /* 0x000fe400008f0eff */
[----:B------:R-:W-:Y:S01]  /*1dd0*/  LEA R15, R182, R117, 0x1 ;  /* 0x00000075b60f7211 */ /* 0x000fe200078e08ff */
[----:B------:R0:W4:Y:S01]  /*1de0*/  LDG.E.U16 R230, desc[UR4][R6.64] ;  /* 0x0000000406e67981 */ /* 0x000122000c1e1500 */
[----:B-1----:R-:W-:-:S03]  /*1df0*/  LEA R4, P0, R21, R176, 0x1 ;  /* 0x000000b015047211 */ /* 0x002fc600078008ff */
[----:B------:R1:W4:Y:S01]  /*1e00*/  LDG.E.U16 R90, desc[UR4][R2.64] ;  /* 0x00000004025a7981 */ /* 0x000322000c1e1500 */
[----:B------:R-:W-:Y:S01]  /*1e10*/  LEA.HI.X.SX32 R5, R21, R177, 0x1, P0 ;  /* 0x000000b115057211 */ /* 0x000fe200000f0eff */
[----:B------:R-:W-:-:S04]  /*1e20*/  IMAD R21, R182, 0x2, R15 ;  /* 0x00000002b6157824 */ /* 0x000fc800078e020f */
[C---:B------:R-:W-:Y:S01]  /*1e30*/  IMAD R31, R182.reuse, 0x2, R21 ;  /* 0x00000002b61f7824 */ /* 0x040fe200078e0215 */
[-C--:B0-----:R-:W-:Y:S01]  /*1e40*/  LEA R6, P0, R25, R176.reuse, 0x1 ;  /* 0x000000b019067211 */ /* 0x081fe200078008ff */
[----:B------:R0:W4:Y:S01]  /*1e50*/  LDG.E.U16 R55, desc[UR4][R4.64] ;  /* 0x0000000404377981 */ /* 0x000122000c1e1500 */
[-C--:B-1----:R-:W-:Y:S01]  /*1e60*/  LEA R2, P1, R13, R176.reuse, 0x1 ;  /* 0x000000b00d027211 */ /* 0x082fe200078208ff */
[C---:B------:R-:W-:Y:S01]  /*1e70*/  IMAD R119, R182.reuse, 0x2, R31 ;  /* 0x00000002b6777824 */ /* 0x040fe200078e021f */
[-C--:B------:R-:W-:Y:S02]  /*1e80*/  LEA.HI.X.SX32 R7, R25, R177.reuse, 0x1, P0 ;  /* 0x000000b119077211 */ /* 0x080fe400000f0eff */
[----:B------:R-:W-:Y:S02]  /*1e90*/  LEA.HI.X.SX32 R3, R13, R177, 0x1, P1 ;  /* 0x000000b10d037211 */ /* 0x000fe400008f0eff */
[----:B------:R-:W-:Y:S01]  /*1ea0*/  LEA R13, R182, R119, 0x1 ;  /* 0x00000077b60d7211 */ /* 0x000fe200078e08ff */
[----:B------:R-:W4:Y:S01]  /*1eb0*/  LDG.E.U16 R229, desc[UR4][R6.64] ;  /* 0x0000000406e57981 */ /* 0x000f22000c1e1500 */
[----:B0-----:R-:W-:-:S03]  /*1ec0*/  LEA R4, P0, R9, R176, 0x1 ;  /* 0x000000b009047211 */ /* 0x001fc600078008ff */
[----:B------:R0:W5:Y:S01]  /*1ed0*/  LDG.E.U16 R80, desc[UR4][R2.64] ;  /* 0x0000000402507981 */ /* 0x000162000c1e1500 */
[----:B------:R-:W-:Y:S01]  /*1ee0*/  LEA.HI.X.SX32 R5, R9, R177, 0x1, P0 ;  /* 0x000000b109057211 */ /* 0x000fe200000f0eff */
[----:B------:R-:W-:-:S04]  /*1ef0*/  IMAD R9, R182, 0x2, R13 ;  /* 0x00000002b6097824 */ /* 0x000fc800078e020d */
[C---:B------:R-:W-:Y:S01]  /*1f00*/  IMAD R25, R182.reuse, 0x2, R9 ;  /* 0x00000002b6197824 */ /* 0x040fe200078e0209 */
[-C--:B------:R-:W-:Y:S01]  /*1f10*/  LEA R128, P1, R19, R176.reuse, 0x1 ;  /* 0x000000b013807211 */ /* 0x080fe200078208ff */
[----:B------:R1:W4:Y:S01]  /*1f20*/  LDG.E.U16 R54, desc[UR4][R4.64] ;  /* 0x0000000404367981 */ /* 0x000322000c1e1500 */
[----:B0-----:R-:W-:Y:S01]  /*1f30*/  LEA R2, P0, R17, R176, 0x1 ;  /* 0x000000b011027211 */ /* 0x001fe200078008ff */
[----:B------:R-:W-:-:S03]  /*1f40*/  IMAD R121, R182, 0x2, R25 ;  /* 0x00000002b6797824 */ /* 0x000fc600078e0219 */
[----:B------:R-:W-:Y:S02]  /*1f50*/  LEA.HI.X.SX32 R3, R17, R177, 0x1, P0 ;  /* 0x000000b111037211 */ /* 0x000fe400000f0eff */
[C---:B------:R-:W-:Y:S02]  /*1f60*/  LEA R17, R182.reuse, R121, 0x1 ;  /* 0x00000079b6117211 */ /* 0x040fe400078e08ff */
[-C--:B------:R-:W-:Y:S01]  /*1f70*/  LEA.HI.X.SX32 R129, R19, R177.reuse, 0x1, P1 ;  /* 0x000000b113817211 */ /* 0x080fe200008f0eff */
[----:B------:R0:W4:Y:S01]  /*1f80*/  LDG.E.U16 R228, desc[UR4][R2.64] ;  /* 0x0000000402e47981 */ /* 0x000122000c1e1500 */
[-C--:B-1----:R-:W-:Y:S01]  /*1f90*/  LEA R4, P0, R23, R176.reuse, 0x1 ;  /* 0x000000b017047211 */ /* 0x082fe200078008ff */
[C---:B------:R-:W-:Y:S01]  /*1fa0*/  IMAD R19, R182.reuse, 0x2, R17 ;  /* 0x00000002b6137824 */ /* 0x040fe200078e0211 */
[-C--:B------:R-:W-:Y:S01]  /*1fb0*/  LEA R152, P1, R15, R176.reuse, 0x1 ;  /* 0x000000b00f987211 */ /* 0x080fe200078208ff */
[----:B------:R-:W4:Y:S01]  /*1fc0*/  LDG.E.U16 R128, desc[UR4][R128.64] ;  /* 0x0000000480807981 */ /* 0x000f22000c1e1500 */
[----:B------:R-:W-:Y:S01]  /*1fd0*/  LEA.HI.X.SX32 R5, R23, R177, 0x1, P0 ;  /* 0x000000b117057211 */ /* 0x000fe200000f0eff */
[----:B------:R-:W-:Y:S01]  /*1fe0*/  IMAD R23, R182, 0x2, R19 ;  /* 0x00000002b6177824 */ /* 0x000fe200078e0213 */
[----:B0-----:R-:W-:-:S03]  /*1ff0*/  LEA R2, P0, R29, R176, 0x1 ;  /* 0x000000b01d027211 */ /* 0x001fc600078008ff */
[C---:B------:R-:W-:Y:S01]  /*2000*/  IMAD R123, R182.reuse, 0x2, R23 ;  /* 0x00000002b67b7824 */ /* 0x040fe200078e0217 */
[----:B------:R0:W4:Y:S01]  /*2010*/  LDG.E.U16 R53, desc[UR4][R4.64] ;  /* 0x0000000404357981 */ /* 0x000122000c1e1500 */
[-C--:B------:R-:W-:Y:S02]  /*2020*/  LEA.HI.X.SX32 R153, R15, R177.reuse, 0x1, P1 ;  /* 0x000000b10f997211 */ /* 0x080fe400008f0eff */
[----:B------:R-:W-:Y:S02]  /*2030*/  LEA.HI.X.SX32 R3, R29, R177, 0x1, P0 ;  /* 0x000000b11d037211 */ /* 0x000fe400000f0eff */
[----:B------:R-:W-:Y:S01]  /*2040*/  LEA R15, R182, R123, 0x1 ;  /* 0x0000007bb60f7211 */ /* 0x000fe200078e08ff */
[----:B------:R-:W4:Y:S01]  /*2050*/  LDG.E.U16 R152, desc[UR4][R152.64] ;  /* 0x0000000498987981 */ /* 0x000f22000c1e1500 */
[----:B0-----:R-:W-:-:S03]  /*2060*/  LEA R4, P0, R21, R176, 0x1 ;  /* 0x000000b015047211 */ /* 0x001fc600078008ff */
[----:B------:R0:W4:Y:S01]  /*2070*/  LDG.E.U16 R227, desc[UR4][R2.64] ;  /* 0x0000000402e37981 */ /* 0x000122000c1e1500 */
[----:B------:R-:W-:Y:S01]  /*2080*/  LEA.HI.X.SX32 R5, R21, R177, 0x1, P0 ;  /* 0x000000b115057211 */ /* 0x000fe200000f0eff */
[----:B------:R-:W-:-:S04]  /*2090*/  IMAD R21, R182, 0x2, R15 ;  /* 0x00000002b6157824 */ /* 0x000fc800078e020f */
[C---:B------:R-:W-:Y:S01]  /*20a0*/  IMAD R29, R182.reuse, 0x2, R21 ;  /* 0x00000002b61d7824 */ /* 0x040fe200078e0215 */
[-C--:B------:R-:W-:Y:S01]  /*20b0*/  LEA R6, P0, R31, R176.reuse, 0x1 ;  /* 0x000000b01f067211 */ /* 0x080fe200078008ff */
[----:B------:R1:W4:Y:S01]  /*20c0*/  LDG.E.U16 R52, desc[UR4][R4.64] ;  /* 0x0000000404347981 */ /* 0x000322000c1e1500 */
[-C--:B0-----:R-:W-:Y:S01]  /*20d0*/  LEA R2, P1, R13, R176.reuse, 0x1 ;  /* 0x000000b00d027211 */ /* 0x081fe200078208ff */
[C---:B------:R-:W-:Y:S01]  /*20e0*/  IMAD R125, R182.reuse, 0x2, R29 ;  /* 0x00000002b67d7824 */ /* 0x040fe200078e021d */
        /* <DEDUP_REMOVED lines=29> */
[----:B------:R-:W4:Y:S01]  /*22c0*/  LDG.E.U16 R130, desc[UR4][R130.64] ;  /* 0x0000000482827981 */ /* 0x000f22000c1e1500 */
[----:B-1----:R-:W-:-:S03]  /*22d0*/  LEA R4, P0, R21, R176, 0x1 ;  /* 0x000000b015047211 */ /* 0x002fc600078008ff */
        /* <DEDUP_REMOVED lines=37> */
[----:B------:R1:W4:Y:S01]  /*2530*/  LDG.E.U16 R221, desc[UR4][R6.64] ;  /* 0x0000000406dd7981 */ /* 0x000322000c1e1500 */
[----:B0-----:R-:W-:-:S03]  /*2540*/  LEA R4, P0, R21, R176, 0x1 ;  /* 0x000000b015047211 */ /* 0x001fc600078008ff */
[----:B------:R0:W4:Y:S01]  /*2550*/  LDG.E.U16 R134, desc[UR4][R2.64] ;  /* 0x0000000402867981 */ /* 0x000122000c1e1500 */
[----:B------:R-:W-:Y:S01]  /*2560*/  LEA.HI.X.SX32 R5, R21, R177, 0x1, P0 ;  /* 0x000000b115057211 */ /* 0x000fe200000f0eff */
[----:B------:R-:W-:-:S04]  /*2570*/  IMAD R21, R182, 0x2, R15 ;  /* 0x00000002b6157824 */ /* 0x000fc800078e020f */
[C---:B------:R-:W-:Y:S01]  /*2580*/  IMAD R25, R182.reuse, 0x2, R21 ;  /* 0x00000002b6197824 */ /* 0x040fe200078e0215 */
[-C--:B-1----:R-:W-:Y:S01]  /*2590*/  LEA R6, P0, R23, R176.reuse, 0x1 ;  /* 0x000000b017067211 */ /* 0x082fe200078008ff */
        /* <DEDUP_REMOVED lines=46> */
[----:B-1----:R-:W-:-:S02]  /*2880*/  LEA R4, P0, R9, R176, 0x1 ;  /* 0x000000b009047211 */ /* 0x002fc400078008ff */
[----:B------:R-:W-:Y:S01]  /*2890*/  LEA R162, P1, R17, R176, 0x1 ;  /* 0x000000b011a27211 */ /* 0x000fe200078208ff */
[----:B------:R0:W4:Y:S01]  /*28a0*/  LDG.E.U16 R209, desc[UR4][R2.64] ;  /* 0x0000000402d17981 */ /* 0x000122000c1e1500 */
[----:B------:R-:W-:Y:S01]  /*28b0*/  LEA.HI.X.SX32 R5, R9, R177, 0x1, P0 ;  /* 0x000000b109057211 */ /* 0x000fe200000f0eff */
[----:B------:R-:W-:-:S04]  /*28c0*/  IMAD R9, R182, 0x2, R13 ;  /* 0x00000002b6097824 */ /* 0x000fc800078e020d */
[C---:B------:R-:W-:Y:S01]  /*28d0*/  IMAD R25, R182.reuse, 0x2, R9 ;  /* 0x00000002b6197824 */ /* 0x040fe200078e0209 */
[----:B------:R-:W-:Y:S01]  /*28e0*/  LEA.HI.X.SX32 R163, R17, R177, 0x1, P1 ;  /* 0x000000b111a37211 */ /* 0x000fe200008f0eff */
[----:B------:R1:W4:Y:S02]  /*28f0*/  LDG.E.U16 R42, desc[UR4][R4.64] ;  /* 0x00000004042a7981 */ /* 0x000324000c1e1500 */
[C---:B------:R-:W-:Y:S01]  /*2900*/  IMAD R145, R182.reuse, 0x2, R25 ;  /* 0x00000002b6917824 */ /* 0x040fe200078e0219 */
[C---:B0-----:R-:W-:Y:S01]  /*2910*/  LEA R2, P0, R23.reuse, R176, 0x1 ;  /* 0x000000b017027211 */ /* 0x041fe200078008ff */
[----:B------:R-:W4:Y:S03]  /*2920*/  LDG.E.U16 R162, desc[UR4][R162.64] ;  /* 0x00000004a2a27981 */ /* 0x000f26000c1e1500 */
[----:B------:R-:W-:Y:S02]  /*2930*/  LEA R17, R182, R145, 0x1 ;  /* 0x00000091b6117211 */ /* 0x000fe400078e08ff */
[----:B------:R-:W-:-:S03]  /*2940*/  LEA.HI.X.SX32 R3, R23, R177, 0x1, P0 ;  /* 0x000000b117037211 */ /* 0x000fc600000f0eff */
[C---:B------:R-:W-:Y:S01]  /*2950*/  IMAD R23, R182.reuse, 0x2, R17 ;  /* 0x00000002b6177824 */ /* 0x040fe200078e0211 */
[C---:B-1----:R-:W-:Y:S01]  /*2960*/  LEA R4, P0, R19.reuse, R176, 0x1 ;  /* 0x000000b013047211 */ /* 0x042fe200078008ff */
[----:B------:R0:W4:Y:S02]  /*2970*/  LDG.E.U16 R205, desc[UR4][R2.64] ;  /* 0x0000000402cd7981 */ /* 0x000124000c1e1500 */
[----:B------:R-:W-:Y:S01]  /*2980*/  IMAD R33, R182, 0x2, R23 ;  /* 0x00000002b6217824 */ /* 0x000fe200078e0217 */
[----:B------:R-:W-:-:S03]  /*2990*/  LEA.HI.X.SX32 R5, R19, R177, 0x1, P0 ;  /* 0x000000b113057211 */ /* 0x000fc600000f0eff */
[----:B------:R-:W-:Y:S02]  /*29a0*/  IMAD R147, R182, 0x2, R33 ;  /* 0x00000002b6937824 */ /* 0x000fe400078e0221 */
[----:B------:R1:W4:Y:S01]  /*29b0*/  LDG.E.U16 R41, desc[UR4][R4.64] ;  /* 0x0000000404297981 */ /* 0x000322000c1e1500 */
[----:B0-----:R-:W-:-:S04]  /*29c0*/  LEA R2, P0, R29, R176, 0x1 ;  /* 0x000000b01d027211 */ /* 0x001fc800078008ff */
[----:B------:R-:W-:Y:S02]  /*29d0*/  LEA.HI.X.SX32 R3, R29, R177, 0x1, P0 ;  /* 0x000000b11d037211 */ /* 0x000fe400000f0eff */
[C---:B------:R-:W-:Y:S02]  /*29e0*/  LEA R6, P0, R21.reuse, R176, 0x1 ;  /* 0x000000b015067211 */ /* 0x040fe400078008ff */
[----:B------:R-:W-:Y:S01]  /*29f0*/  LEA R29, R182, R147, 0x1 ;  /* 0x00000093b61d7211 */ /* 0x000fe200078e08ff */
[----:B------:R-:W4:Y:S01]  /*2a00*/  LDG.E.U16 R201, desc[UR4][R2.64] ;  /* 0x0000000402c97981 */ /* 0x000f22000c1e1500 */
[----:B------:R-:W-:-:S03]  /*2a10*/  LEA.HI.X.SX32 R7, R21, R177, 0x1, P0 ;  /* 0x000000b115077211 */ /* 0x000fc600000f0eff */
[C---:B------:R-:W-:Y:S01]  /*2a20*/  IMAD R21, R182.reuse, 0x2, R29 ;  /* 0x00000002b6157824 */ /* 0x040fe200078e021d */
[----:B-1----:R-:W-:Y:S01]  /*2a30*/  LEA R4, P0, R31, R176, 0x1 ;  /* 0x000000b01f047211 */ /* 0x002fe200078008ff */
[----:B------:R0:W4:Y:S02]  /*2a40*/  LDG.E.U16 R40, desc[UR4][R6.64] ;  /* 0x0000000406287981 */ /* 0x000124000c1e1500 */
[----:B------:R-:W-:-:S04]  /*2a50*/  IMAD R35, R182, 0x2, R21 ;  /* 0x00000002b6237824 */ /* 0x000fc800078e0215 */
[----:B------:R-:W-:Y:S01]  /*2a60*/  IMAD R149, R182, 0x2, R35 ;  /* 0x00000002b6957824 */ /* 0x000fe200078e0223 */
[----:B------:R-:W-:-:S04]  /*2a70*/  LEA.HI.X.SX32 R5, R31, R177, 0x1, P0 ;  /* 0x000000b11f057211 */ /* 0x000fc800000f0eff */
[----:B------:R-:W-:Y:S01]  /*2a80*/  LEA R31, R182, R149, 0x1 ;  /* 0x00000095b61f7211 */ /* 0x000fe200078e08ff */
[----:B------:R1:W4:Y:S01]  /*2a90*/  LDG.E.U16 R197, desc[UR4][R4.64] ;  /* 0x0000000404c57981 */ /* 0x000322000c1e1500 */
[----:B0-----:R-:W-:-:S03]  /*2aa0*/  LEA R6, P0, R9, R176, 0x1 ;  /* 0x000000b009067211 */ /* 0x001fc600078008ff */
[----:B------:R-:W-:Y:S01]  /*2ab0*/  IMAD R59, R182, 0x2, R31 ;  /* 0x00000002b63b7824 */ /* 0x000fe200078e021f */
[----:B------:R-:W-:-:S03]  /*2ac0*/  LEA.HI.X.SX32 R7, R9, R177, 0x1, P0 ;  /* 0x000000b109077211 */ /* 0x000fc600000f0eff */
[C---:B------:R-:W-:Y:S01]  /*2ad0*/  IMAD R9, R182.reuse, 0x2, R59 ;  /* 0x00000002b6097824 */ /* 0x040fe200078e023b */
[CC--:B------:R-:W-:Y:S01]  /*2ae0*/  LEA R160, P1, R15.reuse, R176.reuse, 0x1 ;  /* 0x000000b00fa07211 */ /* 0x0c0fe200078208ff */
[----:B------:R0:W4:Y:S02]  /*2af0*/  LDG.E.U16 R39, desc[UR4][R6.64] ;  /* 0x0000000406277981 */ /* 0x000124000c1e1500 */
[C---:B------:R-:W-:Y:S01]  /*2b00*/  IMAD R151, R182.reuse, 0x2, R9 ;  /* 0x00000002b6977824 */ /* 0x040fe200078e0209 */
[----:B------:R-:W-:Y:S02]  /*2b10*/  LEA.HI.X.SX32 R161, R15, R177, 0x1, P1 ;  /* 0x000000b10fa17211 */ /* 0x000fe400008f0eff */
[-C--:B------:R-:W-:Y:S02]  /*2b20*/  LEA R2, P1, R13, R176.reuse, 0x1 ;  /* 0x000000b00d027211 */ /* 0x080fe400078208ff */
[----:B-1----:R-:W-:Y:S01]  /*2b30*/  LEA R4, P0, R25, R176, 0x1 ;  /* 0x000000b019047211 */ /* 0x002fe200078008ff */
[----:B------:R-:W4:Y:S01]  /*2b40*/  LDG.E.U16 R160, desc[UR4][R160.64] ;  /* 0x00000004a0a07981 */ /* 0x000f22000c1e1500 */
[----:B------:R-:W-:-:S02]  /*2b50*/  LEA R19, R182, R151, 0x1 ;  /* 0x00000097b6137211 */ /* 0x000fc400078e08ff */
[-C--:B------:R-:W-:Y:S02]  /*2b60*/  LEA.HI.X.SX32 R3, R13, R177.reuse, 0x1, P1 ;  /* 0x000000b10d037211 */ /* 0x080fe400008f0eff */
[-C--:B------:R-:W-:Y:S01]  /*2b70*/  LEA.HI.X.SX32 R5, R25, R177.reuse, 0x1, P0 ;  /* 0x000000b119057211 */ /* 0x080fe200000f0eff */
[C---:B------:R-:W-:Y:S01]  /*2b80*/  IMAD R25, R182.reuse, 0x2, R19 ;  /* 0x00000002b6197824 */ /* 0x040fe200078e0213 */
[C---:B0-----:R-:W-:Y:S01]  /*2b90*/  LEA R6, P0, R23.reuse, R176, 0x1 ;  /* 0x000000b017067211 */ /* 0x041fe200078008ff */
[----:B------:R0:W2:Y:S02]  /*2ba0*/  LDG.E.U16 R26, desc[UR4][R2.64] ;  /* 0x00000004021a7981 */ /* 0x0000a4000c1e1500 */
[C---:B------:R-:W-:Y:S01]  /*2bb0*/  IMAD R15, R182.reuse, 0x2, R25 ;  /* 0x00000002b60f7824 */ /* 0x040fe200078e0219 */
[----:B------:R-:W-:Y:S01]  /*2bc0*/  LEA.HI.X.SX32 R7, R23, R177, 0x1, P0 ;  /* 0x000000b117077211 */ /* 0x000fe200000f0eff */
[----:B------:R1:W4:Y:S02]  /*2bd0*/  LDG.E.U16 R193, desc[UR4][R4.64] ;  /* 0x0000000404c17981 */ /* 0x000324000c1e1500 */
[----:B------:R-:W-:-:S02]  /*2be0*/  IMAD R153, R182, 0x2, R15 ;  /* 0x00000002b6997824 */ /* 0x000fc400078e020f */
[----:B------:R3:W4:Y:S01]  /*2bf0*/  LDG.E.U16 R38, desc[UR4][R6.64] ;  /* 0x0000000406267981 */ /* 0x000722000c1e1500 */
[----:B0-----:R-:W-:-:S04]  /*2c00*/  LEA R2, P1, R17, R176, 0x1 ;  /* 0x000000b011027211 */ /* 0x001fc800078208ff */
[----:B------:R-:W-:Y:S02]  /*2c10*/  LEA.HI.X.SX32 R3, R17, R177, 0x1, P1 ;  /* 0x000000b111037211 */ /* 0x000fe400008f0eff */
[CC--:B-1----:R-:W-:Y:S02]  /*2c20*/  LEA R4, P0, R33.reuse, R176.reuse, 0x1 ;  /* 0x000000b021047211 */ /* 0x0c2fe400078008ff */
[----:B------:R-:W-:Y:S01]  /*2c30*/  LEA R23, R182, R153, 0x1 ;  /* 0x00000099b6177211 */ /* 0x000fe200078e08ff */
[----:B------:R0:W5:Y:S01]  /*2c40*/  LDG.E.U16 R60, desc[UR4][R2.64] ;  /* 0x00000004023c7981 */ /* 0x000162000c1e1500 */
[----:B------:R-:W-:Y:S02]  /*2c50*/  LEA.HI.X.SX32 R5, R33, R177, 0x1, P0 ;  /* 0x000000b121057211 */ /* 0x000fe400000f0eff */
[----:B---3--:R-:W-:-:S03]  /*2c60*/  LEA R6, P0, R21, R176, 0x1 ;  /* 0x000000b015067211 */ /* 0x008fc600078008ff */
[----:B------:R1:W3:Y:S01]  /*2c70*/  LDG.E.U16 R189, desc[UR4][R4.64] ;  /* 0x0000000404bd7981 */ /* 0x0002e2000c1e1500 */
[-C--:B------:R-:W-:Y:S02]  /*2c80*/  LEA.HI.X.SX32 R7, R21, R177.reuse, 0x1, P0 ;  /* 0x000000b115077211 */ /* 0x080fe400000f0eff */
[C---:B0-----:R-:W-:Y:S01]  /*2c90*/  LEA R2, P1, R29.reuse, R176, 0x1 ;  /* 0x000000b01d027211 */ /* 0x041fe200078208ff */
[C---:B------:R-:W-:Y:S02]  /*2ca0*/  IMAD R21, R182.reuse, 0x2, R23 ;  /* 0x00000002b6157824 */ /* 0x040fe400078e0217 */
[----:B------:R-:W3:Y:S01]  /*2cb0*/  LDG.E.U16 R37, desc[UR4][R6.64] ;  /* 0x0000000406257981 */ /* 0x000ee2000c1e1500 */
[----:B------:R-:W-:Y:S01]  /*2cc0*/  LEA.HI.X.SX32 R3, R29, R177, 0x1, P1 ;  /* 0x000000b11d037211 */ /* 0x000fe200008f0eff */
[----:B------:R-:W-:-:S04]  /*2cd0*/  IMAD R13, R182, 0x2, R21 ;  /* 0x00000002b60d7824 */ /* 0x000fc800078e0215 */
[----:B------:R0:W4:Y:S01]  /*2ce0*/  LDG.E.U16 R72, desc[UR4][R2.64] ;  /* 0x0000000402487981 */ /* 0x000122000c1e1500 */
[----:B------:R-:W-:-:S05]  /*2cf0*/  IMAD R155, R182, 0x2, R13 ;  /* 0x00000002b69b7824 */ /* 0x000fca00078e020d */
[----:B------:R-:W-:-:S05]  /*2d00*/  LEA R17, R182, R155, 0x1 ;  /* 0x0000009bb6117211 */ /* 0x000fca00078e08ff */
[----:B------:R-:W-:Y:S01]  /*2d10*/  IMAD R0, R182, 0x2, R17 ;  /* 0x00000002b6007824 */ /* 0x000fe200078e0211 */
[----:B-1----:R-:W-:-:S03]  /*2d20*/  LEA R4, P0, R35, R176, 0x1 ;  /* 0x000000b023047211 */ /* 0x002fc600078008ff */
[----:B------:R-:W-:Y:S01]  /*2d30*/  IMAD R12, R182, 0x2, R0 ;  /* 0x00000002b60c7824 */ /* 0x000fe200078e0200 */
[----:B0-----:R-:W-:-:S03]  /*2d40*/  LEA R2, P1, R31, R176, 0x1 ;  /* 0x000000b01f027211 */ /* 0x001fc600078208ff */
[C---:B------:R-:W-:Y:S01]  /*2d50*/  IMAD R157, R182.reuse, 0x2, R12 ;  /* 0x00000002b69d7824 */ /* 0x040fe200078e020c */
[----:B------:R-:W-:Y:S02]  /*2d60*/  LEA.HI.X.SX32 R5, R35, R177, 0x1, P0 ;  /* 0x000000b123057211 */ /* 0x000fe400000f0eff */
[----:B------:R-:W-:Y:S02]  /*2d70*/  LEA R6, P0, R59, R176, 0x1 ;  /* 0x000000b03b067211 */ /* 0x000fe400078008ff */
[C---:B------:R-:W-:Y:S01]  /*2d80*/  LEA R16, R182.reuse, R157, 0x1 ;  /* 0x0000009db6107211 */ /* 0x040fe200078e08ff */
[----:B------:R0:W3:Y:S01]  /*2d90*/  LDG.E.U16 R185, desc[UR4][R4.64] ;  /* 0x0000000404b97981 */ /* 0x0000e2000c1e1500 */
[-C--:B------:R-:W-:Y:S02]  /*2da0*/  LEA.HI.X.SX32 R3, R31, R177.reuse, 0x1, P1 ;  /* 0x000000b11f037211 */ /* 0x080fe400008f0eff */
[----:B------:R-:W-:Y:S01]  /*2db0*/  LEA.HI.X.SX32 R7, R59, R177, 0x1, P0 ;  /* 0x000000b13b077211 */ /* 0x000fe200000f0eff */
[----:B------:R-:W-:-:S02]  /*2dc0*/  IMAD R8, R182, 0x2, R16 ;  /* 0x00000002b6087824 */ /* 0x000fc400078e0210 */
[----:B------:R1:W3:Y:S01]  /*2dd0*/  LDG.E.U16 R181, desc[UR4][R2.64] ;  /* 0x0000000402b57981 */ /* 0x0002e2000c1e1500 */
[----:B0-----:R-:W-:-:S03]  /*2de0*/  LEA R4, P0, R9, R176, 0x1 ;  /* 0x000000b009047211 */ /* 0x001fc600078008ff */
[----:B------:R0:W3:Y:S01]  /*2df0*/  LDG.E.U16 R36, desc[UR4][R6.64] ;  /* 0x0000000406247981 */ /* 0x0000e2000c1e1500 */
[-C--:B------:R-:W-:Y:S02]  /*2e00*/  LEA.HI.X.SX32 R5, R9, R177.reuse, 0x1, P0 ;  /* 0x000000b109057211 */ /* 0x080fe400000f0eff */
[-C--:B-1----:R-:W-:Y:S01]  /*2e10*/  LEA R2, P1, R19, R176.reuse, 0x1 ;  /* 0x000000b013027211 */ /* 0x082fe200078208ff */
[C---:B------:R-:W-:Y:S01]  /*2e20*/  IMAD R9, R182.reuse, 0x2, R8 ;  /* 0x00000002b6097824 */ /* 0x040fe200078e0208 */
[----:B0-----:R-:W-:Y:S02]  /*2e30*/  LEA R6, P0, R25, R176, 0x1 ;  /* 0x000000b019067211 */ /* 0x001fe400078008ff */
[-C--:B------:R-:W-:Y:S01]  /*2e40*/  LEA.HI.X.SX32 R3, R19, R177.reuse, 0x1, P1 ;  /* 0x000000b113037211 */ /* 0x080fe200008f0eff */
[----:B------:R-:W-:Y:S01]  /*2e50*/  IMAD R159, R182, 0x2, R9 ;  /* 0x00000002b69f7824 */ /* 0x000fe200078e0209 */
[----:B------:R0:W3:Y:S01]  /*2e60*/  LDG.E.U16 R19, desc[UR4][R4.64] ;  /* 0x0000000404137981 */ /* 0x0000e2000c1e1500 */
[----:B------:R-:W-:-:S03]  /*2e70*/  LEA.HI.X.SX32 R7, R25, R177, 0x1, P0 ;  /* 0x000000b119077211 */ /* 0x000fc600000f0eff */
[----:B------:R1:W3:Y:S04]  /*2e80*/  LDG.E.U16 R180, desc[UR4][R2.64] ;  /* 0x0000000402b47981 */ /* 0x0002e8000c1e1500 */
[----:B------:R1:W3:Y:S01]  /*2e90*/  LDG.E.U16 R35, desc[UR4][R6.64] ;  /* 0x0000000406237981 */ /* 0x0002e2000c1e1500 */
[----:B0-----:R-:W-:-:S04]  /*2ea0*/  LEA R4, P0, R15, R176, 0x1 ;  /* 0x000000b00f047211 */ /* 0x001fc800078008ff */
[----:B------:R-:W-:Y:S02]  /*2eb0*/  LEA.HI.X.SX32 R5, R15, R177, 0x1, P0 ;  /* 0x000000b10f057211 */ /* 0x000fe400000f0eff */
[C---:B------:R-:W-:Y:S02]  /*2ec0*/  LEA R15, R182.reuse, R159, 0x1 ;  /* 0x0000009fb60f7211 */ /* 0x040fe400078e08ff */
[CC--:B-1----:R-:W-:Y:S01]  /*2ed0*/  LEA R2, P1, R23.reuse, R176.reuse, 0x1 ;  /* 0x000000b017027211 */ /* 0x0c2fe200078208ff */
[----:B------:R0:W3:Y:S02]  /*2ee0*/  LDG.E.U16 R18, desc[UR4][R4.64] ;  /* 0x0000000404127981 */ /* 0x0000e4000c1e1500 */
[C---:B------:R-:W-:Y:S01]  /*2ef0*/  IMAD R20, R182.reuse, 0x2, R15 ;  /* 0x00000002b6147824 */ /* 0x040fe200078e020f */
[----:B------:R-:W-:Y:S02]  /*2f00*/  LEA.HI.X.SX32 R3, R23, R177, 0x1, P1 ;  /* 0x000000b117037211 */ /* 0x000fe400008f0eff */
[----:B------:R-:W-:Y:S01]  /*2f10*/  LEA R6, P0, R21, R176, 0x1 ;  /* 0x000000b015067211 */ /* 0x000fe200078008ff */
[----:B------:R-:W-:-:S02]  /*2f20*/  IMAD R14, R182, 0x2, R20 ;  /* 0x00000002b60e7824 */ /* 0x000fc400078e0214 */
[----:B------:R1:W3:Y:S01]  /*2f30*/  LDG.E.U16 R179, desc[UR4][R2.64] ;  /* 0x0000000402b37981 */ /* 0x0002e2000c1e1500 */
[----:B------:R-:W-:Y:S01]  /*2f40*/  LEA.HI.X.SX32 R7, R21, R177, 0x1, P0 ;  /* 0x000000b115077211 */ /* 0x000fe200000f0eff */
[----:B------:R-:W-:Y:S01]  /*2f50*/  IMAD R161, R182, 0x2, R14 ;  /* 0x00000002b6a17824 */ /* 0x000fe200078e020e */
[----:B0-----:R-:W-:-:S03]  /*2f60*/  LEA R4, P0, R13, R176, 0x1 ;  /* 0x000000b00d047211 */ /* 0x001fc600078008ff */
[----:B------:R0:W3:Y:S01]  /*2f70*/  LDG.E.U16 R34, desc[UR4][R6.64] ;  /* 0x0000000406227981 */ /* 0x0000e2000c1e1500 */
[-C--:B-1----:R-:W-:Y:S02]  /*2f80*/  LEA R2, P1, R17, R176.reuse, 0x1 ;  /* 0x000000b011027211 */ /* 0x082fe400078208ff */
[-C--:B------:R-:W-:Y:S02]  /*2f90*/  LEA.HI.X.SX32 R5, R13, R177.reuse, 0x1, P0 ;  /* 0x000000b10d057211 */ /* 0x080fe400000f0eff */
[----:B------:R-:W-:Y:S02]  /*2fa0*/  LEA.HI.X.SX32 R3, R17, R177, 0x1, P1 ;  /* 0x000000b111037211 */ /* 0x000fe400008f0eff */
[----:B0-----:R-:W-:Y:S01]  /*2fb0*/  LEA R6, P0, R0, R176, 0x1 ;  /* 0x000000b000067211 */ /* 0x001fe200078008ff */
[----:B------:R-:W3:Y:S01]  /*2fc0*/  LDG.E.U16 R17, desc[UR4][R4.64] ;  /* 0x0000000404117981 */ /* 0x000ee2000c1e1500 */
[----:B------:R-:W-:Y:S02]  /*2fd0*/  LEA R22, R182, R161, 0x1 ;  /* 0x000000a1b6167211 */ /* 0x000fe400078e08ff */
[----:B------:R-:W-:Y:S01]  /*2fe0*/  LEA.HI.X.SX32 R7, R0, R177, 0x1, P0 ;  /* 0x000000b100077211 */ /* 0x000fe200000f0eff */
[----:B------:R0:W3:Y:S02]  /*2ff0*/  LDG.E.U16 R178, desc[UR4][R2.64] ;  /* 0x0000000402b27981 */ /* 0x0000e4000c1e1500 */
[----:B------:R-:W-:-:S02]  /*3000*/  IMAD R0, R182, 0x2, R22 ;  /* 0x00000002b6007824 */ /* 0x000fc400078e0216 */
[----:B------:R1:W3:Y:S01]  /*3010*/  LDG.E.U16 R33, desc[UR4][R6.64] ;  /* 0x0000000406217981 */ /* 0x0002e2000c1e1500 */
[----:B0-----:R-:W-:Y:S01]  /*3020*/  LEA R2, P1, R16, R176, 0x1 ;  /* 0x000000b010027211 */ /* 0x001fe200078208ff */
[----:B------:R-:W-:-:S03]  /*3030*/  IMAD R13, R182, 0x2, R0 ;  /* 0x00000002b60d7824 */ /* 0x000fc600078e0200 */
[----:B------:R-:W-:Y:S01]  /*3040*/  LEA.HI.X.SX32 R3, R16, R177, 0x1, P1 ;  /* 0x000000b110037211 */ /* 0x000fe200008f0eff */
[----:B------:R-:W-:Y:S01]  /*3050*/  IMAD R163, R182, 0x2, R13 ;  /* 0x00000002b6a37824 */ /* 0x000fe200078e020d */
[----:B------:R-:W-:-:S03]  /*3060*/  LEA R4, P0, R12, R176, 0x1 ;  /* 0x000000b00c047211 */ /* 0x000fc600078008ff */
[----:B------:R0:W3:Y:S01]  /*3070*/  LDG.E.U16 R71, desc[UR4][R2.64] ;  /* 0x0000000402477981 */ /* 0x0000e2000c1e1500 */
[----:B------:R-:W-:Y:S02]  /*3080*/  LEA.HI.X.SX32 R5, R12, R177, 0x1, P0 ;  /* 0x000000b10c057211 */ /* 0x000fe400000f0eff */
[-C--:B-1----:R-:W-:Y:S02]  /*3090*/  LEA R6, P0, R8, R176.reuse, 0x1 ;  /* 0x000000b008067211 */ /* 0x082fe400078008ff */
[----:B------:R-:W-:Y:S01]  /*30a0*/  LEA R23, R182, R163, 0x1 ;  /* 0x000000a3b6177211 */ /* 0x000fe200078e08ff */
[----:B------:R1:W3:Y:S01]  /*30b0*/  LDG.E.U16 R16, desc[UR4][R4.64] ;  /* 0x0000000404107981 */ /* 0x0002e2000c1e1500 */
[----:B0-----:R-:W-:-:S04]  /*30c0*/  LEA R2, P1, R15, R176, 0x1 ;  /* 0x000000b00f027211 */ /* 0x001fc800078208ff */
[-C--:B------:R-:W-:Y:S02]  /*30d0*/  LEA.HI.X.SX32 R3, R15, R177.reuse, 0x1, P1 ;  /* 0x000000b10f037211 */ /* 0x080fe400008f0eff */
[-C--:B------:R-:W-:Y:S01]  /*30e0*/  LEA.HI.X.SX32 R7, R8, R177.reuse, 0x1, P0 ;  /* 0x000000b108077211 */ /* 0x080fe200000f0eff */
[C---:B------:R-:W-:Y:S02]  /*30f0*/  IMAD R8, R182.reuse, 0x2, R23 ;  /* 0x00000002b6087824 */ /* 0x040fe400078e0217 */
[----:B------:R-:W3:Y:S02]  /*3100*/  LDG.E.U16 R70, desc[UR4][R2.64] ;  /* 0x0000000402467981 */ /* 0x000ee4000c1e1500 */
[C---:B------:R-:W-:Y:S01]  /*3110*/  IMAD R12, R182.reuse, 0x2, R8 ;  /* 0x00000002b60c7824 */ /* 0x040fe200078e0208 */
[C---:B-1----:R-:W-:Y:S01]  /*3120*/  LEA R4, P0, R9.reuse, R176, 0x1 ;  /* 0x000000b009047211 */ /* 0x042fe200078008ff */
[----:B------:R0:W3:Y:S02]  /*3130*/  LDG.E.U16 R32, desc[UR4][R6.64] ;  /* 0x0000000406207981 */ /* 0x0000e4000c1e1500 */
[----:B------:R-:W-:Y:S01]  /*3140*/  IMAD R165, R182, 0x2, R12 ;  /* 0x00000002b6a57824 */ /* 0x000fe200078e020c */
[----:B------:R-:W-:-:S04]  /*3150*/  LEA.HI.X.SX32 R5, R9, R177, 0x1, P0 ;  /* 0x000000b109057211 */ /* 0x000fc800000f0eff */
[----:B------:R-:W-:Y:S01]  /*3160*/  LEA R9, R182, R165, 0x1 ;  /* 0x000000a5b6097211 */ /* 0x000fe200078e08ff */
[----:B------:R1:W3:Y:S01]  /*3170*/  LDG.E.U16 R15, desc[UR4][R4.64] ;  /* 0x00000004040f7981 */ /* 0x0002e2000c1e1500 */
[----:B0-----:R-:W-:-:S03]  /*3180*/  LEA R6, P0, R20, R176, 0x1 ;  /* 0x000000b014067211 */ /* 0x001fc600078008ff */
[----:B------:R-:W-:Y:S01]  /*3190*/  IMAD R21, R182, 0x2, R9 ;  /* 0x00000002b6157824 */ /* 0x000fe200078e0209 */
[----:B------:R-:W-:-:S03]  /*31a0*/  LEA.HI.X.SX32 R7, R20, R177, 0x1, P0 ;  /* 0x000000b114077211 */ /* 0x000fc600000f0eff */
[----:B------:R-:W-:Y:S01]  /*31b0*/  IMAD R20, R182, 0x2, R21 ;  /* 0x00000002b6147824 */ /* 0x000fe200078e0215 */
[-C--:B------:R-:W-:Y:S02]  /*31c0*/  LEA R2, P1, R22, R176.reuse, 0x1 ;  /* 0x000000b016027211 */ /* 0x080fe400078208ff */
[----:B-1----:R-:W-:Y:S01]  /*31d0*/  LEA R4, P0, R14, R176, 0x1 ;  /* 0x000000b00e047211 */ /* 0x002fe200078008ff */
[C---:B------:R-:W-:Y:S01]  /*31e0*/  IMAD R167, R182.reuse, 0x2, R20 ;  /* 0x00000002b6a77824 */ /* 0x040fe200078e0214 */
[----:B------:R0:W3:Y:S04]  /*31f0*/  LDG.E.U16 R31, desc[UR4][R6.64] ;  /* 0x00000004061f7981 */ /* 0x0000e8000c1e1500 */
[----:B------:R-:W-:Y:S02]  /*3200*/  LEA R28, R182, R167, 0x1 ;  /* 0x000000a7b61c7211 */ /* 0x000fe400078e08ff */
[----:B------:R-:W-:-:S02]  /*3210*/  LEA.HI.X.SX32 R5, R14, R177, 0x1, P0 ;  /* 0x000000b10e057211 */ /* 0x000fc400000f0eff */
[-C--:B------:R-:W-:Y:S01]  /*3220*/  LEA.HI.X.SX32 R3, R22, R177.reuse, 0x1, P1 ;  /* 0x000000b116037211 */ /* 0x080fe200008f0eff */
[----:B------:R-:W-:Y:S01]  /*3230*/  IMAD R22, R182, 0x2, R28 ;  /* 0x00000002b6167824 */ /* 0x000fe200078e021c */
[CC--:B0-----:R-:W-:Y:S01]  /*3240*/  LEA R6, P0, R0.reuse, R176.reuse, 0x1 ;  /* 0x000000b000067211 */ /* 0x0c1fe200078008ff */
[----:B------:R0:W3:Y:S03]  /*3250*/  LDG.E.U16 R14, desc[UR4][R4.64] ;  /* 0x00000004040e7981 */ /* 0x0000e6000c1e1500 */
[----:B------:R-:W-:Y:S01]  /*3260*/  LEA.HI.X.SX32 R7, R0, R177, 0x1, P0 ;  /* 0x000000b100077211 */ /* 0x000fe200000f0eff */
[C---:B------:R-:W-:Y:S01]  /*3270*/  IMAD R0, R182.reuse, 0x2, R22 ;  /* 0x00000002b6007824 */ /* 0x040fe200078e0216 */
[----:B------:R1:W3:Y:S03]  /*3280*/  LDG.E.U16 R69, desc[UR4][R2.64] ;  /* 0x0000000402457981 */ /* 0x0002e6000c1e1500 */
[----:B------:R-:W-:Y:S01]  /*3290*/  IMAD R169, R182, 0x2, R0 ;  /* 0x00000002b6a97824 */ /* 0x000fe200078e0200 */
[----:B------:R1:W3:Y:S01]  /*32a0*/  LDG.E.U16 R30, desc[UR4][R6.64] ;  /* 0x00000004061e7981 */ /* 0x0002e2000c1e1500 */
[----:B0-----:R-:W-:-:S03]  /*32b0*/  LEA R4, P0, R13, R176, 0x1 ;  /* 0x000000b00d047211 */ /* 0x001fc600078008ff */
[----:B------:R-:W-:Y:S02]  /*32c0*/  LEA R29, R182, R169, 0x1 ;  /* 0x000000a9b61d7211 */ /* 0x000fe400078e08ff */
[----:B-1----:R-:W-:-:S04]  /*32d0*/  LEA R2, P1, R23, R176, 0x1 ;  /* 0x000000b017027211 */ /* 0x002fc800078208ff */
[-C--:B------:R-:W-:Y:S01]  /*32e0*/  LEA.HI.X.SX32 R3, R23, R177.reuse, 0x1, P1 ;  /* 0x000000b117037211 */ /* 0x080fe200008f0eff */
[----:B------:R-:W-:Y:S01]  /*32f0*/  IMAD R23, R182, 0x2, R29 ;  /* 0x00000002b6177824 */ /* 0x000fe200078e021d */
[----:B------:R-:W-:-:S03]  /*3300*/  LEA.HI.X.SX32 R5, R13, R177, 0x1, P0 ;  /* 0x000000b10d057211 */ /* 0x000fc600000f0eff */
[----:B------:R-:W-:Y:S01]  /*3310*/  IMAD R24, R182, 0x2, R23 ;  /* 0x00000002b6187824 */ /* 0x000fe200078e0217 */
[CC--:B------:R-:W-:Y:S01]  /*3320*/  LEA R6, P0, R8.reuse, R176.reuse, 0x1 ;  /* 0x000000b008067211 */ /* 0x0c0fe200078008ff */
[----:B------:R0:W3:Y:S03]  /*3330*/  LDG.E.U16 R13, desc[UR4][R4.64] ;  /* 0x00000004040d7981 */ /* 0x0000e6000c1e1500 */
[----:B------:R-:W-:Y:S01]  /*3340*/  LEA.HI.X.SX32 R7, R8, R177, 0x1, P0 ;  /* 0x000000b108077211 */ /* 0x000fe200000f0eff */
[----:B------:R1:W3:Y:S01]  /*3350*/  LDG.E.U16 R68, desc[UR4][R2.64] ;  /* 0x0000000402447981 */ /* 0x0002e2000c1e1500 */
[----:B------:R-:W-:-:S03]  /*3360*/  LEA R8, P1, R28, R176, 0x1 ;  /* 0x000000b01c087211 */ /* 0x000fc600078208ff */
[----:B------:R1:W3:Y:S01]  /*3370*/  LDG.E.U16 R25, desc[UR4][R6.64] ;  /* 0x0000000406197981 */ /* 0x0002e2000c1e1500 */
[----:B0-----:R-:W-:Y:S01]  /*3380*/  IMAD R5, R182, 0x2, R24 ;  /* 0x00000002b6057824 */ /* 0x001fe200078e0218 */
[----:B-1----:R-:W-:-:S04]  /*3390*/  LEA R2, P0, R9, R176, 0x1 ;  /* 0x000000b009027211 */ /* 0x002fc800078008ff */
[----:B------:R-:W-:Y:S02]  /*33a0*/  LEA R4, R182, R5, 0x1 ;  /* 0x00000005b6047211 */ /* 0x000fe400078e08ff */
[-C--:B------:R-:W-:Y:S02]  /*33b0*/  LEA.HI.X.SX32 R3, R9, R177.reuse, 0x1, P0 ;  /* 0x000000b109037211 */ /* 0x080fe400000f0eff */
[-C--:B------:R-:W-:Y:S01]  /*33c0*/  LEA.HI.X.SX32 R9, R28, R177.reuse, 0x1, P1 ;  /* 0x000000b11c097211 */ /* 0x080fe200008f0eff */
[----:B------:R-:W-:Y:S01]  /*33d0*/  IMAD R168, R182, 0x2, R4 ;  /* 0x00000002b6a87824 */ /* 0x000fe200078e0204 */
[C---:B------:R-:W-:Y:S01]  /*33e0*/  LEA R6, P0, R29.reuse, R176, 0x1 ;  /* 0x000000b01d067211 */ /* 0x040fe200078008ff */
[----:B------:R0:W3:Y:S04]  /*33f0*/  LDG.E.U16 R67, desc[UR4][R2.64] ;  /* 0x0000000402437981 */ /* 0x0000e8000c1e1500 */
[----:B------:R1:W3:Y:S01]  /*3400*/  LDG.E.U16 R66, desc[UR4][R8.64] ;  /* 0x0000000408427981 */ /* 0x0002e2000c1e1500 */
[----:B------:R-:W-:-:S02]  /*3410*/  LEA.HI.X.SX32 R7, R29, R177, 0x1, P0 ;  /* 0x000000b11d077211 */ /* 0x000fc400000f0eff */
[----:B0-----:R-:W-:-:S03]  /*3420*/  LEA R2, P0, R4, R176, 0x1 ;  /* 0x000000b004027211 */ /* 0x001fc600078008ff */
[----:B------:R-:W3:Y:S01]  /*3430*/  LDG.E.U16 R65, desc[UR4][R6.64] ;  /* 0x0000000406417981 */ /* 0x000ee2000c1e1500 */
[----:B-1----:R-:W-:Y:S01]  /*3440*/  IMAD R8, R182, 0x2, R168 ;  /* 0x00000002b6087824 */ /* 0x002fe200078e02a8 */
[----:B------:R-:W-:-:S03]  /*3450*/  LEA.HI.X.SX32 R3, R4, R177, 0x1, P0 ;  /* 0x000000b104037211 */ /* 0x000fc600000f0eff */
[C---:B------:R-:W-:Y:S02]  /*3460*/  IMAD R62, R182.reuse, 0x2, R8 ;  /* 0x00000002b63e7824 */ /* 0x040fe400078e0208 */
[----:B------:R0:W3:Y:S03]  /*3470*/  LDG.E.U16 R64, desc[UR4][R2.64] ;  /* 0x0000000402407981 */ /* 0x0000e6000c1e1500 */
[----:B------:R-:W-:-:S04]  /*3480*/  LEA R170, R182, R62, 0x1 ;  /* 0x0000003eb6aa7211 */ /* 0x000fc800078e08ff */
[----:B0-----:R-:W-:-:S04]  /*3490*/  LEA R2, P0, R170, R176, 0x1 ;  /* 0x000000b0aa027211 */ /* 0x001fc800078008ff */
[----:B------:R-:W-:Y:S01]  /*34a0*/  LEA.HI.X.SX32 R3, R170, R177, 0x1, P0 ;  /* 0x000000b1aa037211 */ /* 0x000fe200000f0eff */
[----:B------:R-:W-:-:S04]  /*34b0*/  IMAD R170, R182, 0x2, R170 ;  /* 0x00000002b6aa7824 */ /* 0x000fc800078e02aa */
[C---:B------:R-:W-:Y:S01]  /*34c0*/  IMAD R166, R182.reuse, 0x2, R170 ;  /* 0x00000002b6a67824 */ /* 0x040fe200078e02aa */
[----:B------:R0:W3:Y:S03]  /*34d0*/  LDG.E.U16 R4, desc[UR4][R2.64] ;  /* 0x0000000402047981 */ /* 0x0000e6000c1e1500 */
[----:B------:R-:W-:-:S05]  /*34e0*/  IMAD R63, R182, 0x2, R166 ;  /* 0x00000002b63f7824 */ /* 0x000fca00078e02a6 */
[----:B------:R-:W-:-:S04]  /*34f0*/  LEA R171, R182, R63, 0x1 ;  /* 0x0000003fb6ab7211 */ /* 0x000fc800078e08ff */
[----:B0-----:R-:W-:-:S04]  /*3500*/  LEA R2, P0, R171, R176, 0x1 ;  /* 0x000000b0ab027211 */ /* 0x001fc800078008ff */
[----:B------:R-:W-:-:S05]  /*3510*/  LEA.HI.X.SX32 R3, R171, R177, 0x1, P0 ;  /* 0x000000b1ab037211 */ /* 0x000fca00000f0eff */
[----:B------:R0:W3:Y:S01]  /*3520*/  LDG.E.U16 R59, desc[UR4][R2.64] ;  /* 0x00000004023b7981 */ /* 0x0000e2000c1e1500 */
[-C--:B------:R-:W-:Y:S02]  /*3530*/  LEA R6, P0, R12, R176.reuse, 0x1 ;  /* 0x000000b00c067211 */ /* 0x080fe400078008ff */
[----:B0-----:R-:W-:-:S04]  /*3540*/  LEA R2, P1, R21, R176, 0x1 ;  /* 0x000000b015027211 */ /* 0x001fc800078208ff */
[-C--:B------:R-:W-:Y:S02]  /*3550*/  LEA.HI.X.SX32 R3, R21, R177.reuse, 0x1, P1 ;  /* 0x000000b115037211 */ /* 0x080fe400008f0eff */
[----:B------:R-:W-:-:S03]  /*3560*/  LEA.HI.X.SX32 R7, R12, R177, 0x1, P0 ;  /* 0x000000b10c077211 */ /* 0x000fc600000f0eff */
[----:B------:R0:W3:Y:S04]  /*3570*/  LDG.E.U16 R29, desc[UR4][R2.64] ;  /* 0x00000004021d7981 */ /* 0x0000e8000c1e1500 */
[----:B------:R1:W3:Y:S01]  /*3580*/  LDG.E.U16 R9, desc[UR4][R6.64] ;  /* 0x0000000406097981 */ /* 0x0002e2000c1e1500 */
[----:B0-----:R-:W-:-:S04]  /*3590*/  LEA R2, P1, R22, R176, 0x1 ;  /* 0x000000b016027211 */ /* 0x001fc800078208ff */
[----:B------:R-:W-:Y:S02]  /*35a0*/  LEA.HI.X.SX32 R3, R22, R177, 0x1, P1 ;  /* 0x000000b116037211 */ /* 0x000fe400008f0eff */
[----:B-1----:R-:W-:-:S03]  /*35b0*/  LEA R6, P0, R20, R176, 0x1 ;  /* 0x000000b014067211 */ /* 0x002fc600078008ff */
[----:B------:R0:W3:Y:S01]  /*35c0*/  LDG.E.U16 R28, desc[UR4][R2.64] ;  /* 0x00000004021c7981 */ /* 0x0000e2000c1e1500 */
[----:B------:R-:W-:Y:S02]  /*35d0*/  LEA.HI.X.SX32 R7, R20, R177, 0x1, P0 ;  /* 0x000000b114077211 */ /* 0x000fe400000f0eff */
[----:B------:R-:W-:-:S03]  /*35e0*/  LEA R22, P1, R168, R176, 0x1 ;  /* 0x000000b0a8167211 */ /* 0x000fc600078208ff */
[----:B------:R1:W3:Y:S01]  /*35f0*/  LDG.E.U16 R12, desc[UR4][R6.64] ;  /* 0x00000004060c7981 */ /* 0x0002e2000c1e1500 */
[----:B0-----:R-:W-:-:S04]  /*3600*/  LEA R2, P0, R23, R176, 0x1 ;  /* 0x000000b017027211 */ /* 0x001fc800078008ff */
[-C--:B------:R-:W-:Y:S02]  /*3610*/  LEA.HI.X.SX32 R3, R23, R177.reuse, 0x1, P0 ;  /* 0x000000b117037211 */ /* 0x080fe400000f0eff */
[-C--:B-1----:R-:W-:Y:S02]  /*3620*/  LEA R6, P0, R170, R176.reuse, 0x1 ;  /* 0x000000b0aa067211 */ /* 0x082fe400078008ff */
[-C--:B------:R-:W-:Y:S01]  /*3630*/  LEA.HI.X.SX32 R23, R168, R177.reuse, 0x1, P1 ;  /* 0x000000b1a8177211 */ /* 0x080fe200008f0eff */
[----:B------:R-:W-:Y:S01]  /*3640*/  IMAD R168, R182, 0x2, R171 ;  /* 0x00000002b6a87824 */ /* 0x000fe200078e02ab */
[----:B------:R-:W-:Y:S01]  /*3650*/  LEA.HI.X.SX32 R7, R170, R177, 0x1, P0 ;  /* 0x000000b1aa077211 */ /* 0x000fe200000f0eff */
[----:B------:R-:W0:Y:S04]  /*3660*/  S2R R172, SR_CgaCtaId ;  /* 0x0000000000ac7919 */ /* 0x000e280000008800 */
[----:B------:R1:W3:Y:S04]  /*3670*/  LDG.E.U16 R21, desc[UR4][R6.64] ;  /* 0x0000000406157981 */ /* 0x0002e8000c1e1500 */
[----:B------:R-:W3:Y:S04]  /*3680*/  LDG.E.U16 R22, desc[UR4][R22.64] ;  /* 0x0000000416167981 */ /* 0x000ee8000c1e1500 */
[----:B------:R-:W3:Y:S01]  /*3690*/  LDG.E.U16 R3, desc[UR4][R2.64] ;  /* 0x0000000402037981 */ /* 0x000ee2000c1e1500 */
[----:B-1----:R-:W-:-:S04]  /*36a0*/  LEA R6, P0, R168, R176, 0x1 ;  /* 0x000000b0a8067211 */ /* 0x002fc800078008ff */
[----:B------:R-:W-:-:S05]  /*36b0*/  LEA.HI.X.SX32 R7, R168, R177, 0x1, P0 ;  /* 0x000000b1a8077211 */ /* 0x000fca00000f0eff */
[----:B------:R1:W3:Y:S01]  /*36c0*/  LDG.E.U16 R20, desc[UR4][R6.64] ;  /* 0x0000000406147981 */ /* 0x0002e2000c1e1500 */
[-C--:B------:R-:W-:Y:S02]  /*36d0*/  LEA R170, P0, R0, R176.reuse, 0x1 ;  /* 0x000000b000aa7211 */ /* 0x080fe400078008ff */
[----:B-1----:R-:W-:-:S04]  /*36e0*/  LEA R6, P1, R24, R176, 0x1 ;  /* 0x000000b018067211 */ /* 0x002fc800078208ff */
[-C--:B------:R-:W-:Y:S02]  /*36f0*/  LEA.HI.X.SX32 R7, R24, R177.reuse, 0x1, P1 ;  /* 0x000000b118077211 */ /* 0x080fe400008f0eff */
[----:B------:R-:W-:-:S03]  /*3700*/  LEA.HI.X.SX32 R171, R0, R177, 0x1, P0 ;  /* 0x000000b100ab7211 */ /* 0x000fc600000f0eff */
[----:B------:R1:W3:Y:S01]  /*3710*/  LDG.E.U16 R0, desc[UR4][R6.64] ;  /* 0x0000000406007981 */ /* 0x0002e2000c1e1500 */
[----:B------:R-:W-:-:S03]  /*3720*/  SHF.R.S32.HI R24, RZ, 0x6, R174 ;  /* 0x00000006ff187819 */ /* 0x000fc600000114ae */
[----:B------:R2:W3:Y:S01]  /*3730*/  LDG.E.U16 R23, desc[UR4][R170.64] ;  /* 0x00000004aa177981 */ /* 0x0004e2000c1e1500 */
[----:B-1----:R-:W-:-:S04]  /*3740*/  LEA R6, P1, R166, R176, 0x1 ;  /* 0x000000b0a6067211 */ /* 0x002fc800078208ff */
[----:B------:R-:W-:-:S06]  /*3750*/  LEA.HI.X.SX32 R7, R166, R177, 0x1, P1 ;  /* 0x000000b1a6077211 */ /* 0x000fcc00008f0eff */
[----:B------:R1:W3:Y:S01]  /*3760*/  LDG.E.U16 R7, desc[UR4][R6.64] ;  /* 0x0000000406077981 */ /* 0x0002e2000c1e1500 */
[----:B--2---:R-:W-:Y:S02]  /*3770*/  LEA R170, P0, R8, R176, 0x1 ;  /* 0x000000b008aa7211 */ /* 0x004fe400078008ff */
[----:B-1----:R-:W-:-:S04]  /*3780*/  MOV R6, 0x400 ;  /* 0x0000040000067802 */ /* 0x002fc80000000f00 */
[----:B0-----:R-:W-:Y:S02]  /*3790*/  LEA R173, R172, R6, 0x18 ;  /* 0x00000006acad7211 */ /* 0x001fe400078ec0ff */
[----:B------:R-:W-:Y:S02]  /*37a0*/  LOP3.LUT R6, R174, 0x3f, RZ, 0xc0, !PT ;  /* 0x0000003fae067812 */ /* 0x000fe400078ec0ff */
[----:B------:R-:W-:Y:S02]  /*37b0*/  SGXT R24, R24, 0x1 ;  /* 0x000000011818781a */ /* 0x000fe40000000200 */
[----:B------:R-:W-:Y:S01]  /*37c0*/  SHF.L.U32 R6, R6, 0x1, RZ ;  /* 0x0000000106067819 */ /* 0x000fe200000006ff */
[----:B------:R-:W-:Y:S01]  /*37d0*/  IMAD R168, R182, 0x2, R168 ;  /* 0x00000002b6a87824 */ /* 0x000fe200078e02a8 */
[----:B------:R-:W-:Y:S02]  /*37e0*/  LEA.HI.X.SX32 R171, R8, R177, 0x1, P0 ;  /* 0x000000b108ab7211 */ /* 0x000fe400000f0eff */
[----:B------:R-:W-:-:S03]  /*37f0*/  LOP3.LUT R24, R6, 0x90, R24, 0x78, !PT ;  /* 0x0000009006187812 */ /* 0x000fc600078e7818 */
[----:B------:R0:W2:Y:S02]  /*3800*/  LDG.E.U16 R2, desc[UR4][R170.64] ;  /* 0x00000004aa027981 */ /* 0x0000a4000c1e1500 */
[----:B------:R-:W-:Y:S01]  /*3810*/  IMAD.IADD R6, R24, 0x1, R173 ;  /* 0x0000000118067824 */ /* 0x000fe200078e02ad */
[----:B0-----:R-:W-:-:S04]  /*3820*/  LEA R170, P0, R168, R176, 0x1 ;  /* 0x000000b0a8aa7211 */ /* 0x001fc800078008ff */
[----:B------:R0:W-:Y:S01]  /*3830*/  STS.U16 [R6+0x2c00], R10 ;  /* 0x002c000a06007388 */ /* 0x0001e20000000400 */
[----:B------:R-:W-:-:S03]  /*3840*/  LEA.HI.X.SX32 R171, R168, R177, 0x1, P0 ;  /* 0x000000b1a8ab7211 */ /* 0x000fc600000f0eff */
[----:B-----5:R1:W-:Y:S04]  /*3850*/  STS.U16 [R6+0xc000], R60 ;  /* 0x00c0003c06007388 */ /* 0x0203e80000000400 */
[----:B------:R5:W-:Y:S01]  /*3860*/  STS.U16 [R6+0xbc00], R26 ;  /* 0x00bc001a06007388 */ /* 0x000be20000000400 */
[----:B0-----:R-:W-:-:S03]  /*3870*/  LEA R10, P0, R11, R176, 0x1 ;  /* 0x000000b00b0a7211 */ /* 0x001fc600078008ff */
[----:B----4-:R0:W-:Y:S01]  /*3880*/  STS.U16 [R6+0xc400], R72 ;  /* 0x00c4004806007388 */ /* 0x0101e20000000400 */
[----:B------:R-:W-:Y:S02]  /*3890*/  LEA.HI.X.SX32 R11, R11, R177, 0x1, P0 ;  /* 0x000000b10b0b7211 */ /* 0x000fe400000f0eff */
[-C--:B-1----:R-:W-:Y:S01]  /*38a0*/  LEA R60, P1, R61, R176.reuse, 0x1 ;  /* 0x000000b03d3c7211 */ /* 0x082fe200078208ff */
[----:B------:R1:W-:Y:S01]  /*38b0*/  STS.U16 [R6+0x2800], R78 ;  /* 0x0028004e06007388 */ /* 0x0003e20000000400 */
[----:B-----5:R-:W-:-:S03]  /*38c0*/  LEA R26, P0, R27, R176, 0x1 ;  /* 0x000000b01b1a7211 */ /* 0x020fc600078008ff */
[----:B------:R4:W-:Y:S01]  /*38d0*/  STS.U16 [R6], R76 ;  /* 0x0000004c06007388 */ /* 0x0009e20000000400 */
[-C--:B0-----:R-:W-:Y:S02]  /*38e0*/  LEA R72, P2, R73, R176.reuse, 0x1 ;  /* 0x000000b049487211 */ /* 0x081fe400078408ff */
[-C--:B------:R-:W-:Y:S01]  /*38f0*/  LEA.HI.X.SX32 R61, R61, R177.reuse, 0x1, P1 ;  /* 0x000000b13d3d7211 */ /* 0x080fe200008f0eff */
[----:B------:R0:W-:Y:S01]  /*3900*/  STS.U16 [R6+0x8000], R80 ;  /* 0x0080005006007388 */ /* 0x0001e20000000400 */
[-C--:B------:R-:W-:Y:S02]  /*3910*/  LEA.HI.X.SX32 R27, R27, R177.reuse, 0x1, P0 ;  /* 0x000000b11b1b7211 */ /* 0x080fe400000f0eff */
[----:B------:R-:W-:Y:S01]  /*3920*/  LEA.HI.X.SX32 R73, R73, R177, 0x1, P2 ;  /* 0x000000b149497211 */ /* 0x000fe200010f0eff */
[----:B------:R5:W-:Y:S01]  /*3930*/  STS.U16 [R6+0x3000], R86 ;  /* 0x0030005606007388 */ /* 0x000be20000000400 */
[-C--:B-1----:R-:W-:Y:S02]  /*3940*/  LEA R78, P1, R79, R176.reuse, 0x1 ;  /* 0x000000b04f4e7211 */ /* 0x082fe400078208ff */
[-C--:B----4-:R-:W-:Y:S01]  /*3950*/  LEA R76, P0, R77, R176.reuse, 0x1 ;  /* 0x000000b04d4c7211 */ /* 0x090fe200078008ff */
[----:B------:R1:W-:Y:S01]  /*3960*/  STS.U16 [R6+0x2000], R88 ;  /* 0x0020005806007388 */ /* 0x0003e20000000400 */
[----:B0-----:R-:W-:-:S02]  /*3970*/  LEA R80, P2, R81, R176, 0x1 ;  /* 0x000000b051507211 */ /* 0x001fc400078408ff */
[-C--:B------:R-:W-:Y:S01]  /*3980*/  LEA.HI.X.SX32 R79, R79, R177.reuse, 0x1, P1 ;  /* 0x000000b14f4f7211 */ /* 0x080fe200008f0eff */
[----:B------:R0:W-:Y:S01]  /*3990*/  STS.U16 [R6+0x4c00], R84 ;  /* 0x004c005406007388 */ /* 0x0001e20000000400 */
[-C--:B------:R-:W-:Y:S02]  /*39a0*/  LEA.HI.X.SX32 R77, R77, R177.reuse, 0x1, P0 ;  /* 0x000000b14d4d7211 */ /* 0x080fe400000f0eff */
[----:B------:R-:W-:Y:S01]  /*39b0*/  LEA.HI.X.SX32 R81, R81, R177, 0x1, P2 ;  /* 0x000000b151517211 */ /* 0x000fe200010f0eff */
[----:B------:R4:W-:Y:S01]  /*39c0*/  STS.U16 [R6+0x5c00], R94 ;  /* 0x005c005e06007388 */ /* 0x0009e20000000400 */
[-C--:B-----5:R-:W-:Y:S02]  /*39d0*/  LEA R86, P1, R87, R176.reuse, 0x1 ;  /* 0x000000b057567211 */ /* 0x0a0fe400078208ff */
[-C--:B-1----:R-:W-:Y:S01]  /*39e0*/  LEA R88, P2, R89, R176.reuse, 0x1 ;  /* 0x000000b059587211 */ /* 0x082fe200078408ff */
[----:B------:R1:W-:Y:S01]  /*39f0*/  STS.U16 [R6+0x6c00], R92 ;  /* 0x006c005c06007388 */ /* 0x0003e20000000400 */
[----:B0-----:R-:W-:-:S02]  /*3a00*/  LEA R84, P0, R85, R176, 0x1 ;  /* 0x000000b055547211 */ /* 0x001fc400078008ff */
[-C--:B------:R-:W-:Y:S01]  /*3a10*/  LEA.HI.X.SX32 R87, R87, R177.reuse, 0x1, P1 ;  /* 0x000000b157577211 */ /* 0x080fe200008f0eff */
[----:B------:R0:W-:Y:S01]  /*3a20*/  STS.U16 [R6+0xac00], R96 ;  /* 0x00ac006006007388 */ /* 0x0001e20000000400 */
[-C--:B------:R-:W-:Y:S02]  /*3a30*/  LEA.HI.X.SX32 R85, R85, R177.reuse, 0x1, P0 ;  /* 0x000000b155557211 */ /* 0x080fe400000f0eff */
[----:B------:R-:W-:Y:S01]  /*3a40*/  LEA.HI.X.SX32 R89, R89, R177, 0x1, P2 ;  /* 0x000000b159597211 */ /* 0x000fe200010f0eff */
[----:B------:R5:W-:Y:S01]  /*3a50*/  STS.U16 [R6+0x400], R102 ;  /* 0x0004006606007388 */ /* 0x000be20000000400 */
[-C--:B----4-:R-:W-:Y:S02]  /*3a60*/  LEA R94, P1, R95, R176.reuse, 0x1 ;  /* 0x000000b05f5e7211 */ /* 0x090fe400078208ff */
        /* <DEDUP_REMOVED lines=23> */
[-C--:B-----5:R-:W-:Y:S02]  /*3be0*/  LEA R74, P3, R75, R176.reuse, 0x1 ;  /* 0x000000b04b4a7211 */ /* 0x0a0fe400078608ff */
[-C--:B------:R-:W-:Y:S01]  /*3bf0*/  LEA.HI.X.SX32 R109, R109, R177.reuse, 0x1, P0 ;  /* 0x000000b16d6d7211 */ /* 0x080fe200000f0eff */
[----:B------:R4:W-:Y:S01]  /*3c00*/  STS.U16 [R6+0x1c00], R120 ;  /* 0x001c007806007388 */ /* 0x0009e20000000400 */
[-C--:B------:R-:W-:Y:S02]  /*3c10*/  LEA.HI.X.SX32 R113, R113, R177.reuse, 0x1, P2 ;  /* 0x000000b171717211 */ /* 0x080fe400010f0eff */
[----:B-1----:R-:W-:Y:S01]  /*3c20*/  LEA R118, P1, R119, R176, 0x1 ;  /* 0x000000b077767211 */ /* 0x002fe200078208ff */
[----:B------:R1:W-:Y:S01]  /*3c30*/  STS.U16 [R6+0x2400], R82 ;  /* 0x0024005206007388 */ /* 0x0003e20000000400 */
[----:B------:R-:W-:-:S02]  /*3c40*/  LEA.HI.X.SX32 R75, R75, R177, 0x1, P3 ;  /* 0x000000b14b4b7211 */ /* 0x000fc400018f0eff */
[-C--:B0-----:R-:W-:Y:S01]  /*3c50*/  LEA R116, P0, R117, R176.reuse, 0x1 ;  /* 0x000000b075747211 */ /* 0x081fe200078008ff */
[----:B------:R0:W-:Y:S01]  /*3c60*/  STS.U16 [R6+0x9000], R126 ;  /* 0x0090007e06007388 */ /* 0x0001e20000000400 */
[-C--:B----4-:R-:W-:Y:S02]  /*3c70*/  LEA R120, P2, R121, R176.reuse, 0x1 ;  /* 0x000000b079787211 */ /* 0x090fe400078408ff */
[-C--:B------:R-:W-:Y:S01]  /*3c80*/  LEA.HI.X.SX32 R119, R119, R177.reuse, 0x1, P1 ;  /* 0x000000b177777211 */ /* 0x080fe200008f0eff */
[----:B------:R4:W-:Y:S01]  /*3c90*/  STS.U16 [R6+0x4400], R124 ;  /* 0x0044007c06007388 */ /* 0x0009e20000000400 */
[----:B-1----:R-:W-:Y:S02]  /*3ca0*/  LEA R82, P3, R83, R176, 0x1 ;  /* 0x000000b053527211 */ /* 0x002fe400078608ff */
[-C--:B------:R-:W-:Y:S01]  /*3cb0*/  LEA.HI.X.SX32 R117, R117, R177.reuse, 0x1, P0 ;  /* 0x000000b175757211 */ /* 0x080fe200000f0eff */
[----:B------:R1:W-:Y:S01]  /*3cc0*/  STS.U16 [R6+0x8400], R128 ;  /* 0x0084008006007388 */ /* 0x0003e20000000400 */
[----:B------:R-:W-:-:S02]  /*3cd0*/  LEA.HI.X.SX32 R121, R121, R177, 0x1, P2 ;  /* 0x000000b179797211 */ /* 0x000fc400010f0eff */
[-C--:B0-----:R-:W-:Y:S01]  /*3ce0*/  LEA R126, P1, R127, R176.reuse, 0x1 ;  /* 0x000000b07f7e7211 */ /* 0x081fe200078208ff */
[----:B------:R0:W-:Y:S01]  /*3cf0*/  STS.U16 [R6+0x7c00], R90 ;  /* 0x007c005a06007388 */ /* 0x0001e20000000400 */
[-C--:B------:R-:W-:Y:S02]  /*3d00*/  LEA.HI.X.SX32 R83, R83, R177.reuse, 0x1, P3 ;  /* 0x000000b153537211 */ /* 0x080fe400018f0eff */
[-C--:B----4-:R-:W-:Y:S01]  /*3d10*/  LEA R124, P0, R125, R176.reuse, 0x1 ;  /* 0x000000b07d7c7211 */ /* 0x090fe200078008ff */
[----:B------:R4:W-:Y:S01]  /*3d20*/  STS.U16 [R6+0xa000], R134 ;  /* 0x00a0008606007388 */ /* 0x0009e20000000400 */
[-C--:B-1----:R-:W-:Y:S02]  /*3d30*/  LEA R128, P2, R129, R176.reuse, 0x1 ;  /* 0x000000b081807211 */ /* 0x082fe400078408ff */
[----:B------:R-:W-:Y:S01]  /*3d40*/  LEA.HI.X.SX32 R127, R127, R177, 0x1, P1 ;  /* 0x000000b17f7f7211 */ /* 0x000fe200008f0eff */
[----:B------:R1:W-:Y:S01]  /*3d50*/  STS.U16 [R6+0x3400], R136 ;  /* 0x0034008806007388 */ /* 0x0003e20000000400 */
[----:B0-----:R-:W-:-:S02]  /*3d60*/  LEA R90, P3, R91, R176, 0x1 ;  /* 0x000000b05b5a7211 */ /* 0x001fc400078608ff */
[-C--:B------:R-:W-:Y:S01]  /*3d70*/  LEA.HI.X.SX32 R125, R125, R177.reuse, 0x1, P0 ;  /* 0x000000b17d7d7211 */ /* 0x080fe200000f0eff */
[----:B------:R0:W-:Y:S01]  /*3d80*/  STS.U16 [R6+0xa400], R132 ;  /* 0x00a4008406007388 */ /* 0x0001e20000000400 */
[-C--:B------:R-:W-:Y:S02]  /*3d90*/  LEA.HI.X.SX32 R129, R129, R177.reuse, 0x1, P2 ;  /* 0x000000b181817211 */ /* 0x080fe400010f0eff */
[-C--:B----4-:R-:W-:Y:S01]  /*3da0*/  LEA R134, P1, R135, R176.reuse, 0x1 ;  /* 0x000000b087867211 */ /* 0x090fe200078208ff */
[----:B------:R4:W-:Y:S01]  /*3db0*/  STS.U16 [R6+0x9c00], R98 ;  /* 0x009c006206007388 */ /* 0x0009e20000000400 */
[----:B------:R-:W-:Y:S02]  /*3dc0*/  LEA.HI.X.SX32 R91, R91, R177, 0x1, P3 ;  /* 0x000000b15b5b7211 */ /* 0x000fe400018f0eff */
[-C--:B-1----:R-:W-:Y:S01]  /*3dd0*/  LEA R136, P2, R137, R176.reuse, 0x1 ;  /* 0x000000b089887211 */ /* 0x082fe200078408ff */
[----:B------:R1:W-:Y:S01]  /*3de0*/  STS.U16 [R6+0x5400], R142 ;  /* 0x0054008e06007388 */ /* 0x0003e20000000400 */
[----:B0-----:R-:W-:-:S02]  /*3df0*/  LEA R132, P0, R133, R176, 0x1 ;  /* 0x000000b085847211 */ /* 0x001fc400078008ff */
[-C--:B------:R-:W-:Y:S01]  /*3e00*/  LEA.HI.X.SX32 R135, R135, R177.reuse, 0x1, P1 ;  /* 0x000000b187877211 */ /* 0x080fe200008f0eff */
[----:B------:R0:W-:Y:S01]  /*3e10*/  STS.U16 [R6+0x3c00], R140 ;  /* 0x003c008c06007388 */ /* 0x0001e20000000400 */
[-C--:B----4-:R-:W-:Y:S02]  /*3e20*/  LEA R98, P3, R99, R176.reuse, 0x1 ;  /* 0x000000b063627211 */ /* 0x090fe400078608ff */
        /* <DEDUP_REMOVED lines=43> */
[----:B------:R-:W-:Y:S01]  /*40e0*/  IMAD R182, R182, 0x2, R168 ;  /* 0x00000002b6b67824 */ /* 0x000fe200078e02a8 */
[----:B------:R0:W-:Y:S01]  /*40f0*/  STS.U16 [R6+0xb000], R164 ;  /* 0x00b000a406007388 */ /* 0x0001e20000000400 */
[-C--:B----4-:R-:W-:Y:S02]  /*4100*/  LEA R162, P2, R163, R176.reuse, 0x1 ;  /* 0x000000b0a3a27211 */ /* 0x090fe400078408ff */
[-C--:B------:R-:W-:Y:S01]  /*4110*/  LEA.HI.X.SX32 R161, R161, R177.reuse, 0x1, P1 ;  /* 0x000000b1a1a17211 */ /* 0x080fe200008f0eff */
[----:B------:R4:W-:Y:S01]  /*4120*/  STS.U16 [R6+0x3800], R138 ;  /* 0x0038008a06007388 */ /* 0x0009e20000000400 */
[----:B-1----:R-:W-:Y:S02]  /*4130*/  LEA R130, P3, R131, R176, 0x1 ;  /* 0x000000b083827211 */ /* 0x002fe400078608ff */
[-C--:B------:R-:W-:Y:S01]  /*4140*/  LEA.HI.X.SX32 R159, R159, R177.reuse, 0x1, P0 ;  /* 0x000000b19f9f7211 */ /* 0x080fe200000f0eff */
[----:B------:R1:W5:Y:S01]  /*4150*/  LDG.E.U16 R8, desc[UR4][R170.64] ;  /* 0x00000004aa087981 */ /* 0x000362000c1e1500 */
[----:B------:R-:W-:-:S02]  /*4160*/  LEA.HI.X.SX32 R163, R163, R177, 0x1, P2 ;  /* 0x000000b1a3a37211 */ /* 0x000fc400010f0eff */
[-C--:B------:R-:W-:Y:S02]  /*4170*/  LEA R166, P1, R167, R176.reuse, 0x1 ;  /* 0x000000b0a7a67211 */ /* 0x080fe400078208ff */
[-C--:B------:R-:W-:Y:S02]  /*4180*/  LEA.HI.X.SX32 R131, R131, R177.reuse, 0x1, P3 ;  /* 0x000000b183837211 */ /* 0x080fe400018f0eff */
[-C--:B0-----:R-:W-:Y:S02]  /*4190*/  LEA R164, P0, R165, R176.reuse, 0x1 ;  /* 0x000000b0a5a47211 */ /* 0x081fe400078008ff */
[-C--:B------:R-:W-:Y:S02]  /*41a0*/  LEA R168, P2, R169, R176.reuse, 0x1 ;  /* 0x000000b0a9a87211 */ /* 0x080fe400078408ff */
[----:B----4-:R-:W-:Y:S02]  /*41b0*/  LEA R138, P3, R139, R176, 0x1 ;  /* 0x000000b08b8a7211 */ /* 0x010fe400078608ff */
[----:B------:R-:W-:-:S02]  /*41c0*/  LEA.HI.X.SX32 R167, R167, R177, 0x1, P1 ;  /* 0x000000b1a7a77211 */ /* 0x000fc400008f0eff */
[-C--:B------:R-:W-:Y:S02]  /*41d0*/  LEA.HI.X.SX32 R165, R165, R177.reuse, 0x1, P0 ;  /* 0x000000b1a5a57211 */ /* 0x080fe400000f0eff */
[-C--:B------:R-:W-:Y:S02]  /*41e0*/  LEA.HI.X.SX32 R169, R169, R177.reuse, 0x1, P2 ;  /* 0x000000b1a9a97211 */ /* 0x080fe400010f0eff */
[-C--:B------:R-:W-:Y:S02]  /*41f0*/  LEA R172, P1, R62, R176.reuse, 0x1 ;  /* 0x000000b03eac7211 */ /* 0x080fe400078208ff */
[----:B------:R-:W-:Y:S02]  /*4200*/  LEA.HI.X.SX32 R139, R139, R177, 0x1, P3 ;  /* 0x000000b18b8b7211 */ /* 0x000fe400018f0eff */
[-C--:B-1----:R-:W-:Y:S02]  /*4210*/  LEA R170, P0, R5, R176.reuse, 0x1 ;  /* 0x000000b005aa7211 */ /* 0x082fe400078008ff */
[-C--:B------:R-:W-:Y:S01]  /*4220*/  LEA R174, P2, R63, R176.reuse, 0x1 ;  /* 0x000000b03fae7211 */ /* 0x080fe200078408ff */
[----:B------:R0:W-:Y:S01]  /*4230*/  STL [R1+0x320], R173 ;  /* 0x000320ad01007387 */ /* 0x0001e20000100800 */
[----:B------:R-:W-:-:S02]  /*4240*/  LEA R176, P3, R182, R176, 0x1 ;  /* 0x000000b0b6b07211 */ /* 0x000fc400078608ff */
[-C--:B------:R-:W-:Y:S02]  /*4250*/  LEA.HI.X.SX32 R171, R5, R177.reuse, 0x1, P0 ;  /* 0x000000b105ab7211 */ /* 0x080fe400000f0eff */
[-C--:B------:R-:W-:Y:S01]  /*4260*/  LEA.HI.X.SX32 R175, R63, R177.reuse, 0x1, P2 ;  /* 0x000000b13faf7211 */ /* 0x080fe200010f0eff */
[----:B---3--:R1:W-:Y:S01]  /*4270*/  STS.U16 [R6+0xc800], R181 ;  /* 0x00c800b506007388 */ /* 0x0083e20000000400 */
[----:B0-----:R-:W-:-:S03]  /*4280*/  LEA.HI.X.SX32 R173, R62, R177, 0x1, P1 ;  /* 0x000000b13ead7211 */ /* 0x001fc600008f0eff */
[----:B------:R-:W3:Y:S01]  /*4290*/  LDL.LU R62, [R1] ;  /* 0x00000000013e7983 */ /* 0x000ee20000300800 */
[----:B------:R-:W-:-:S03]  /*42a0*/  LEA.HI.X.SX32 R177, R182, R177, 0x1, P3 ;  /* 0x000000b1b6b17211 */ /* 0x000fc600018f0eff */
[----:B------:R-:W4:Y:S04]  /*42b0*/  LDL.LU R63, [R1+0x4] ;  /* 0x00000400013f7983 */ /* 0x000f280000300800 */
[----:B------:R-:W2:Y:S04]  /*42c0*/  LDL.LU R182, [R1+0x8] ;  /* 0x0000080001b67983 */ /* 0x000ea80000300800 */
[----:B-1----:R-:W5:Y:S04]  /*42d0*/  LDL.LU R181, [R1+0xc] ;  /* 0x00000c0001b57983 */ /* 0x002f680000300800 */
[----:B------:R0:W-:Y:S04]  /*42e0*/  STS.U16 [R6+0xcc00], R180 ;  /* 0x00cc00b406007388 */ /* 0x0001e80000000400 */
[----:B------:R1:W-:Y:S04]  /*42f0*/  STS.U16 [R6+0xd000], R179 ;  /* 0x00d000b306007388 */ /* 0x0003e80000000400 */
[----:B0-----:R-:W3:Y:S04]  /*4300*/  LDL.LU R180, [R1+0x10] ;  /* 0x0000100001b47983 */ /* 0x001ee80000300800 */
[----:B-1----:R-:W4:Y:S04]  /*4310*/  LDL R179, [R1+0x320] ;  /* 0x0003200001b37983 */ /* 0x002f280000100800 */
[----:B------:R0:W-:Y:S04]  /*4320*/  STS.U16 [R6+0xd400], R178 ;  /* 0x00d400b206007388 */ /* 0x0001e80000000400 */
[----:B------:R1:W-:Y:S04]  /*4330*/  STS.U16 [R6+0xd800], R71 ;  /* 0x00d8004706007388 */ /* 0x0003e80000000400 */
[----:B------:R1:W-:Y:S04]  /*4340*/  STS.U16 [R6+0xdc00], R70 ;  /* 0x00dc004606007388 */ /* 0x0003e80000000400 */
[----:B0-----:R-:W2:Y:S04]  /*4350*/  LDL.LU R178, [R1+0x14] ;  /* 0x0000140001b27983 */ /* 0x001ea80000300800 */
[----:B-1----:R-:W5:Y:S04]  /*4360*/  LDL.LU R71, [R1+0x18] ;  /* 0x0000180001477983 */ /* 0x002f680000300800 */
[----:B------:R-:W3:Y:S01]  /*4370*/  LDL.LU R70, [R1+0x1c] ;  /* 0x00001c0001467983 */ /* 0x000ee20000300800 */
[----:B------:R-:W-:-:S03]  /*4380*/  LOP3.LUT R5, R24, 0x20, RZ, 0x3c, !PT ;  /* 0x0000002018057812 */ /* 0x000fc600078e3cff */
[----:B------:R0:W-:Y:S02]  /*4390*/  STS.U16 [R6+0xf800], R4 ;  /* 0x00f8000406007388 */ /* 0x0001e40000000400 */
[----:B0-----:R-:W-:Y:S02]  /*43a0*/  LOP3.LUT R4, R24, 0x40, RZ, 0x3c, !PT ;  /* 0x0000004018047812 */ /* 0x001fe400078e3cff */
[----:B------:R-:W-:Y:S04]  /*43b0*/  STS.U16 [R6+0xe000], R69 ;  /* 0x00e0004506007388 */ /* 0x000fe80000000400 */
[----:B------:R-:W-:Y:S04]  /*43c0*/  STS.U16 [R6+0xe400], R68 ;  /* 0x00e4004406007388 */ /* 0x000fe80000000400 */
[----:B------:R-:W-:Y:S04]  /*43d0*/  STS.U16 [R6+0xe800], R67 ;  /* 0x00e8004306007388 */ /* 0x000fe80000000400 */
[----:B------:R-:W-:Y:S04]  /*43e0*/  STS.U16 [R6+0xec00], R66 ;  /* 0x00ec004206007388 */ /* 0x000fe80000000400 */
[----:B------:R-:W-:Y:S04]  /*43f0*/  STS.U16 [R6+0xf000], R65 ;  /* 0x00f0004106007388 */ /* 0x000fe80000000400 */
[----:B------:R-:W-:Y:S04]  /*4400*/  STS.U16 [R6+0xf400], R64 ;  /* 0x00f4004006007388 */ /* 0x000fe80000000400 */
[----:B------:R-:W-:Y:S01]  /*4410*/  STS.U16 [R6+0xfc00], R59 ;  /* 0x00fc003b06007388 */ /* 0x000fe20000000400 */
[----:B----4-:R-:W-:-:S02]  /*4420*/  IMAD.IADD R5, R179, 0x1, R5 ;  /* 0x00000001b3057824 */ /* 0x010fc400078e0205 */
[----:B------:R-:W-:-:S03]  /*4430*/  IMAD.IADD R4, R179, 0x1, R4 ;  /* 0x00000001b3047824 */ /* 0x000fc600078e0204 */
[----:B------:R-:W-:Y:S04]  /*4440*/  STS.U16 [R5+0x100], R219 ;  /* 0x000100db05007388 */ /* 0x000fe80000000400 */
        /* <DEDUP_REMOVED lines=63> */
[----:B---3--:R0:W-:Y:S04]  /*4840*/  STS.U16 [R4+0x200], R70 ;  /* 0x0002004604007388 */ /* 0x0081e80000000400 */
[----:B-----5:R1:W-:Y:S04]  /*4850*/  STS.U16 [R4+0x600], R71 ;  /* 0x0006004704007388 */ /* 0x0203e80000000400 */
[----:B--2---:R2:W-:Y:S04]  /*4860*/  STS.U16 [R4+0xa00], R178 ;  /* 0x000a00b204007388 */ /* 0x0045e80000000400 */
[----:B0-----:R-:W3:Y:S04]  /*4870*/  LDL.LU R70, [R1+0x3c] ;  /* 0x00003c0001467983 */ /* 0x001ee80000300800 */
[----:B-1----:R-:W4:Y:S04]  /*4880*/  LDL.LU R71, [R1+0x38] ;  /* 0x0000380001477983 */ /* 0x002f280000300800 */
[----:B------:R0:W-:Y:S04]  /*4890*/  STS.U16 [R4+0xe00], R180 ;  /* 0x000e00b404007388 */ /* 0x0001e80000000400 */
[----:B--2---:R-:W2:Y:S04]  /*48a0*/  LDL.LU R178, [R1+0x34] ;  /* 0x0000340001b27983 */ /* 0x004ea80000300800 */
[----:B------:R1:W-:Y:S04]  /*48b0*/  STS.U16 [R4+0x1200], R181 ;  /* 0x001200b504007388 */ /* 0x0003e80000000400 */
[----:B0-----:R-:W5:Y:S04]  /*48c0*/  LDL.LU R180, [R1+0x30] ;  /* 0x0000300001b47983 */ /* 0x001f680000300800 */
[----:B------:R0:W-:Y:S04]  /*48d0*/  STS.U16 [R4+0x1600], R182 ;  /* 0x001600b604007388 */ /* 0x0001e80000000400 */
[----:B-1----:R-:W5:Y:S04]  /*48e0*/  LDL.LU R181, [R1+0x2c] ;  /* 0x00002c0001b57983 */ /* 0x002f680000300800 */
[----:B------:R1:W-:Y:S04]  /*48f0*/  STS.U16 [R4+0x1a00], R63 ;  /* 0x001a003f04007388 */ /* 0x0003e80000000400 */
[----:B0-----:R-:W5:Y:S04]  /*4900*/  LDL.LU R182, [R1+0x28] ;  /* 0x0000280001b67983 */ /* 0x001f680000300800 */
[----:B------:R0:W-:Y:S04]  /*4910*/  STS.U16 [R4+0x1e00], R62 ;  /* 0x001e003e04007388 */ /* 0x0001e80000000400 */
[----:B-1----:R-:W5:Y:S04]  /*4920*/  LDL.LU R63, [R1+0x24] ;  /* 0x00002400013f7983 */ /* 0x002f680000300800 */
[----:B0-----:R-:W5:Y:S01]  /*4930*/  LDL.LU R62, [R1+0x20] ;  /* 0x00002000013e7983 */ /* 0x001f620000300800 */
[----:B------:R-:W-:-:S04]  /*4940*/  LOP3.LUT R3, R24, 0x60, RZ, 0x3c, !PT ;  /* 0x0000006018037812 */ /* 0x000fc800078e3cff */
[----:B------:R-:W-:Y:S01]  /*4950*/  IADD3 R3, R179, R3, RZ ;  /* 0x00000003b3037210 */ /* 0x000fe20007ffe0ff */
        /* <DEDUP_REMOVED lines=53> */
[----:B------:R0:W-:Y:S04]  /*4cb0*/  STS.U16 [R4+0xf600], R2 ;  /* 0x00f6000204007388 */ /* 0x0001e80000000400 */
[----:B------:R-:W-:Y:S04]  /*4cc0*/  STS.U16 [R4+0xfa00], R7 ;  /* 0x00fa000704007388 */ /* 0x000fe80000000400 */
[----:B------:R-:W-:Y:S04]  /*4cd0*/  STS.U16 [R4+0xfe00], R8 ;  /* 0x00fe000804007388 */ /* 0x000fe80000000400 */
[----:B---3--:R-:W-:Y:S04]  /*4ce0*/  STS.U16 [R3+0x300], R70 ;  /* 0x0003004603007388 */ /* 0x008fe80000000400 */
[----:B----4-:R-:W-:Y:S04]  /*4cf0*/  STS.U16 [R3+0x700], R71 ;  /* 0x0007004703007388 */ /* 0x010fe80000000400 */
[----:B--2---:R-:W-:Y:S04]  /*4d00*/  STS.U16 [R3+0xb00], R178 ;  /* 0x000b00b203007388 */ /* 0x004fe80000000400 */
[----:B-----5:R-:W-:Y:S04]  /*4d10*/  STS.U16 [R3+0xf00], R180 ;  /* 0x000f00b403007388 */ /* 0x020fe80000000400 */
[----:B------:R1:W-:Y:S04]  /*4d20*/  STS.U16 [R3+0x1300], R181 ;  /* 0x001300b503007388 */ /* 0x0003e80000000400 */
[----:B------:R2:W-:Y:S04]  /*4d30*/  STS.U16 [R3+0x1700], R182 ;  /* 0x001700b603007388 */ /* 0x0005e80000000400 */
[----:B------:R-:W-:Y:S04]  /*4d40*/  STS.U16 [R3+0x1b00], R63 ;  /* 0x001b003f03007388 */ /* 0x000fe80000000400 */
[----:B------:R-:W-:Y:S04]  /*4d50*/  STS.U16 [R3+0x1f00], R62 ;  /* 0x001f003e03007388 */ /* 0x000fe80000000400 */
[----:B------:R-:W3:Y:S04]  /*4d60*/  LDG.E.U16 R10, desc[UR4][R10.64] ;  /* 0x000000040a0a7981 */ /* 0x000ee8000c1e1500 */
[----:B------:R-:W4:Y:S04]  /*4d70*/  LDG.E.U16 R154, desc[UR4][R154.64] ;  /* 0x000000049a9a7981 */ /* 0x000f28000c1e1500 */
[----:B------:R-:W5:Y:S04]  /*4d80*/  LDG.E.U16 R156, desc[UR4][R156.64] ;  /* 0x000000049c9c7981 */ /* 0x000f68000c1e1500 */
        /* <DEDUP_REMOVED lines=52> */
[----:B------:R-:W5:Y:S01]  /*50d0*/  LDG.E.U16 R152, desc[UR4][R152.64] ;  /* 0x0000000498987981 */ /* 0x000f62000c1e1500 */
[----:B0-----:R-:W-:-:S02]  /*50e0*/  IMAD.MOV.U32 R2, RZ, RZ, 0x3f800000 ;  /* 0x3f800000ff027424 */ /* 0x001fc400078e00ff */
[----:B------:R-:W-:-:S03]  /*50f0*/  IMAD.MOV.U32 R0, RZ, RZ, 0x3f800000 ;  /* 0x3f800000ff007424 */ /* 0x000fc600078e00ff */
[----:B------:R-:W-:Y:S04]  /*5100*/  STL [R1+0x318], R2 ;  /* 0x0003180201007387 */ /* 0x000fe80000100800 */
[----:B------:R0:W-:Y:S04]  /*5110*/  STL [R1+0x31c], R0 ;  /* 0x00031c0001007387 */ /* 0x0001e80000100800 */
[----:B------:R-:W-:Y:S04]  /*5120*/  STL [R1], RZ ;  /* 0x000000ff01007387 */ /* 0x000fe80000100800 */
[----:B------:R-:W-:Y:S04]  /*5130*/  STL [R1+0x4], RZ ;  /* 0x000004ff01007387 */ /* 0x000fe80000100800 */
        /* <DEDUP_REMOVED lines=89> */
[----:B------:R-:W-:Y:S01]  /*56d0*/  STL [R1+0x16c], RZ ;  /* 0x00016cff01007387 */ /* 0x000fe20000100800 */
[----:B-1----:R-:W1:Y:S03]  /*56e0*/  S2R R181, SR_CTAID.X ;  /* 0x0000000000b57919 */ /* 0x002e660000002500 */
        /* <DEDUP_REMOVED lines=24> */
[----:B--2---:R-:W2:Y:S03]  /*5870*/  S2R R182, SR_TID.X ;  /* 0x0000000000b67919 */ /* 0x004ea60000002100 */
[----:B------:R-:W-:Y:S04]  /*5880*/  STL [R1+0x1d0], RZ ;  /* 0x0001d0ff01007387 */ /* 0x000fe80000100800 */
[----:B------:R-:W-:Y:S04]  /*5890*/  STL [R1+0x1d4], RZ ;  /* 0x0001d4ff01007387 */ /* 0x000fe80000100800 */
[----:B------:R-:W-:Y:S04]  /*58a0*/  STL [R1+0x1d8], RZ ;  /* 0x0001d8ff01007387 */ /* 0x000fe80000100800 */
[----:B------:R-:W-:Y:S01]  /*58b0*/  STL [R1+0x1dc], RZ ;  /* 0x0001dcff01007387 */ /* 0x000fe20000100800 */
[----:B-1----:R-:W-:-:S03]  /*58c0*/  IMAD.SHL.U32 R181, R181, 0x40, RZ ;  /* 0x00000040b5b57824 */ /* 0x002fc600078e00ff */
[----:B------:R-:W-:Y:S04]  /*58d0*/  STL [R1+0x1e0], RZ ;  /* 0x0001e0ff01007387 */ /* 0x000fe80000100800 */
[----:B------:R-:W-:Y:S04]  /*58e0*/  STL [R1+0x1e4], RZ ;  /* 0x0001e4ff01007387 */ /* 0x000fe80000100800 */
[----:B------:R-:W-:Y:S04]  /*58f0*/  STL [R1+0x1e8], RZ ;  /* 0x0001e8ff01007387 */ /* 0x000fe80000100800 */
[----:B------:R-:W-:Y:S01]  /*5900*/  STL [R1+0x1ec], RZ ;  /* 0x0001ecff01007387 */ /* 0x000fe20000100800 */
[----:B0-----:R-:W-:-:S03]  /*5910*/  VIADD R0, R181, 0x40 ;  /* 0x00000040b5007836 */ /* 0x001fc60000000000 */
[----:B------:R-:W-:Y:S04]  /*5920*/  STL [R1+0x1f0], RZ ;  /* 0x0001f0ff01007387 */ /* 0x000fe80000100800 */
[----:B------:R-:W-:Y:S04]  /*5930*/  STL [R1+0x1f4], RZ ;  /* 0x0001f4ff01007387 */ /* 0x000fe80000100800 */
[----:B---3--:R-:W-:Y:S04]  /*5940*/  STS.U16 [R3+0x2300], R10 ;  /* 0x0023000a03007388 */ /* 0x008fe80000000400 */
[----:B------:R-:W-:Y:S04]  /*5950*/  STL [R1+0x1f8], RZ ;  /* 0x0001f8ff01007387 */ /* 0x000fe80000100800 */
[----:B----4-:R-:W-:Y:S04]  /*5960*/  STS.U16 [R3+0xd300], R154 ;  /* 0x00d3009a03007388 */ /* 0x010fe80000000400 */
[----:B-----5:R-:W-:Y:S04]  /*5970*/  STS.U16 [R3+0xd700], R156 ;  /* 0x00d7009c03007388 */ /* 0x020fe80000000400 */
        /* <DEDUP_REMOVED lines=10> */
[----:B------:R-:W-:Y:S01]  /*5a20*/  STL [R1+0x1fc], RZ ;  /* 0x0001fcff01007387 */ /* 0x000fe20000100800 */
[----:B------:R-:W-:Y:S01]  /*5a30*/  ISETP.GE.AND P0, PT, R0, 0x1, PT ;  /* 0x000000010000780c */ /* 0x000fe20003f06270 */
[----:B------:R-:W-:Y:S01]  /*5a40*/  IMAD.MOV.U32 R16, RZ, RZ, -0x800000 ;  /* 0xff800000ff107424 */ /* 0x000fe200078e00ff */
[----:B------:R-:W-:Y:S01]  /*5a50*/  MOV R15, 0xff800000 ;  /* 0xff800000000f7802 */ /* 0x000fe20000000f00 */
[----:B------:R0:W-:Y:S01]  /*5a60*/  STS.U16 [R3+0x2700], R26 ;  /* 0x0027001a03007388 */ /* 0x0001e20000000400 */
[----:B------:R-:W-:-:S02]  /*5a70*/  CS2R R24, SRZ ;  /* 0x0000000000187805 */ /* 0x000fc4000001ff00 */
[----:B------:R-:W-:Y:S02]  /*5a80*/  CS2R R28, SRZ ;  /* 0x00000000001c7805 */ /* 0x000fe4000001ff00 */
[----:B------:R-:W-:Y:S01]  /*5a90*/  CS2R R30, SRZ ;  /* 0x00000000001e7805 */ /* 0x000fe2000001ff00 */
[----:B------:R1:W-:Y:S01]  /*5aa0*/  STS.U16 [R3+0x2b00], R60 ;  /* 0x002b003c03007388 */ /* 0x0003e20000000400 */
[----:B------:R-:W-:Y:S02]  /*5ab0*/  CS2R R32, SRZ ;  /* 0x0000000000207805 */ /* 0x000fe4000001ff00 */
[----:B------:R-:W-:Y:S02]  /*5ac0*/  CS2R R34, SRZ ;  /* 0x0000000000227805 */ /* 0x000fe4000001ff00 */
[----:B------:R-:W-:Y:S01]  /*5ad0*/  CS2R R36, SRZ ;  /* 0x0000000000247805 */ /* 0x000fe2000001ff00 */
[----:B------:R3:W-:Y:S01]  /*5ae0*/  STS.U16 [R3+0x2f00], R72 ;  /* 0x002f004803007388 */ /* 0x0007e20000000400 */
[----:B------:R-:W-:-:S02]  /*5af0*/  CS2R R38, SRZ ;  /* 0x0000000000267805 */ /* 0x000fc4000001ff00 */
[----:B0-----:R-:W-:Y:S02]  /*5b00*/  CS2R R26, SRZ ;  /* 0x00000000001a7805 */ /* 0x001fe4000001ff00 */
[----:B------:R-:W-:Y:S01]  /*5b10*/  CS2R R40, SRZ ;  /* 0x0000000000287805 */ /* 0x000fe2000001ff00 */
[----:B------:R0:W-:Y:S01]  /*5b20*/  STS.U16 [R3+0x3300], R74 ;  /* 0x0033004a03007388 */ /* 0x0001e20000000400 */
[----:B------:R-:W-:Y:S02]  /*5b30*/  CS2R R42, SRZ ;  /* 0x00000000002a7805 */ /* 0x000fe4000001ff00 */
[----:B------:R-:W-:Y:S02]  /*5b40*/  CS2R R44, SRZ ;  /* 0x00000000002c7805 */ /* 0x000fe4000001ff00 */
[----:B------:R-:W-:Y:S01]  /*5b50*/  CS2R R46, SRZ ;  /* 0x00000000002e7805 */ /* 0x000fe2000001ff00 */
        /* <DEDUP_REMOVED lines=9> */
[----:B-1----:R-:W-:-:S02]  /*5bf0*/  CS2R R60, SRZ ;  /* 0x00000000003c7805 */ /* 0x002fc4000001ff00 */
[----:B------:R-:W-:Y:S02]  /*5c00*/  CS2R R62, SRZ ;  /* 0x00000000003e7805 */ /* 0x000fe4000001ff00 */
[----:B------:R-:W-:Y:S01]  /*5c10*/  CS2R R64, SRZ ;  /* 0x0000000000407805 */ /* 0x000fe2000001ff00 */
[----:B------:R1:W-:Y:S01]  /*5c20*/  STS.U16 [R3+0x4300], R82 ;  /* 0x0043005203007388 */ /* 0x0003e20000000400 */
[----:B------:R-:W-:Y:S02]  /*5c30*/  CS2R R66, SRZ ;  /* 0x0000000000427805 */ /* 0x000fe4000001ff00 */
[----:B------:R-:W-:Y:S02]  /*5c40*/  CS2R R68, SRZ ;  /* 0x0000000000447805 */ /* 0x000fe4000001ff00 */
[----:B------:R-:W-:Y:S01]  /*5c50*/  CS2R R70, SRZ ;  /* 0x0000000000467805 */ /* 0x000fe2000001ff00 */
[----:B------:R1:W-:Y:S01]  /*5c60*/  STS.U16 [R3+0x4700], R84 ;  /* 0x0047005403007388 */ /* 0x0003e20000000400 */
[----:B---3--:R-:W-:-:S02]  /*5c70*/  CS2R R72, SRZ ;  /* 0x0000000000487805 */ /* 0x008fc4000001ff00 */
[----:B0-----:R-:W-:Y:S02]  /*5c80*/  CS2R R74, SRZ ;  /* 0x00000000004a7805 */ /* 0x001fe4000001ff00 */
[----:B----4-:R-:W-:Y:S01]  /*5c90*/  CS2R R76, SRZ ;  /* 0x00000000004c7805 */ /* 0x010fe2000001ff00 */
[----:B------:R0:W-:Y:S01]  /*5ca0*/  STS.U16 [R3+0x4b00], R86 ;  /* 0x004b005603007388 */ /* 0x0001e20000000400 */
[----:B-----5:R-:W-:Y:S02]  /*5cb0*/  CS2R R78, SRZ ;  /* 0x00000000004e7805 */ /* 0x020fe4000001ff00 */
[----:B--2---:R-:W-:Y:S02]  /*5cc0*/  CS2R R80, SRZ ;  /* 0x0000000000507805 */ /* 0x004fe4000001ff00 */
[----:B-1----:R-:W-:Y:S01]  /*5cd0*/  CS2R R82, SRZ ;  /* 0x0000000000527805 */ /* 0x002fe2000001ff00 */
[----:B------:R1:W-:Y:S01]  /*5ce0*/  STS.U16 [R3+0x4f00], R88 ;  /* 0x004f005803007388 */ /* 0x0003e20000000400 */
[----:B------:R-:W-:-:S02]  /*5cf0*/  LOP3.LUT R11, R182, 0x7f, RZ, 0xc0, !PT ;  /* 0x0000007fb60b7812 */ /* 0x000fc400078ec0ff */
[----:B------:R-:W-:Y:S02]  /*5d00*/  CS2R R84, SRZ ;  /* 0x0000000000547805 */ /* 0x000fe4000001ff00 */
[----:B------:R-:W-:Y:S01]  /*5d10*/  LOP3.LUT R0, R182, 0x40, RZ, 0xc0, !PT ;  /* 0x00000040b6007812 */ /* 0x000fe200078ec0ff */
[----:B------:R2:W-:Y:S01]  /*5d20*/  STS.U16 [R3+0x5300], R90 ;  /* 0x0053005a03007388 */ /* 0x0005e20000000400 */
[----:B0-----:R-:W-:-:S03]  /*5d30*/  CS2R R86, SRZ ;  /* 0x0000000000567805 */ /* 0x001fc6000001ff00 */
[----:B------:R0:W-:Y:S01]  /*5d40*/  STS.U16 [R3+0x5700], R92 ;  /* 0x0057005c03007388 */ /* 0x0001e20000000400 */
[----:B-1----:R-:W-:-:S03]  /*5d50*/  CS2R R88, SRZ ;  /* 0x0000000000587805 */ /* 0x002fc6000001ff00 */
[----:B------:R1:W-:Y:S01]  /*5d60*/  STS.U16 [R3+0x5b00], R94 ;  /* 0x005b005e03007388 */ /* 0x0003e20000000400 */
[----:B--2---:R-:W-:-:S03]  /*5d70*/  CS2R R90, SRZ ;  /* 0x00000000005a7805 */ /* 0x004fc6000001ff00 */
        /* <DEDUP_REMOVED lines=57> */
[----:B-1----:R-:W-:Y:S02]  /*6110*/  CS2R R148, SRZ ;  /* 0x0000000000947805 */ /* 0x002fe4000001ff00 */
[----:B--2---:R-:W-:Y:S01]  /*6120*/  CS2R R150, SRZ ;  /* 0x0000000000967805 */ /* 0x004fe2000001ff00 */
[----:B0-----:R-:W-:Y:S01]  /*6130*/  IMAD.SHL.U32 R152, R182, 0x2, RZ ;  /* 0x00000002b6987824 */ /* 0x001fe200078e00ff */
[----:B------:R-:W-:Y:S06]  /*6140*/  @!P0 BRA `(.L_x_0) ;  /* 0x0000015c00348947 */ /* 0x000fec0003800000 */
[----:B------:R-:W0:Y:S01]  /*6150*/  S2R R180, SR_TID.X ;  /* 0x0000000000b47919 */ /* 0x000e220000002100 */
[--C-:B------:R-:W-:Y:S01]  /*6160*/  SHF.R.U32.HI R7, RZ, 0x2, R182.reuse ;  /* 0x00000002ff077819 */ /* 0x100fe200000116b6 */
[----:B------:R-:W1:Y:S01]  /*6170*/  LDC.64 R8, c[0x0][0x260] ;  /* 0x00009800ff087b82 */ /* 0x000e620000000a00 */
[--C-:B------:R-:W-:Y:S01]  /*6180*/  SHF.R.U32.HI R2, RZ, 0x1, R182.reuse ;  /* 0x00000001ff027819 */ /* 0x100fe200000116b6 */
[----:B------:R1:W-:Y:S01]  /*6190*/  STL.64 [R1+0x1320], R4 ;  /* 0x0013200401007387 */ /* 0x0003e20000100a00 */
[----:B------:R-:W-:Y:S01]  /*61a0*/  SGXT.U32 R7, R7, 0x3 ;  /* 0x000000030707781a */ /* 0x000fe20000000000 */
[----:B------:R-:W-:Y:S01]  /*61b0*/  IMAD.MOV.U32 R10, RZ, RZ, RZ ;  /* 0x000000ffff0a7224 */ /* 0x000fe200078e00ff */
[----:B------:R-:W-:Y:S02]  /*61c0*/  SHF.R.U32.HI R182, RZ, 0x6, R182 ;  /* 0x00000006ffb67819 */ /* 0x000fe400000116b6 */
[----:B------:R-:W-:Y:S01]  /*61d0*/  LOP3.LUT R2, R7, 0x30, R2, 0xf8, !PT ;  /* 0x0000003007027812 */ /* 0x000fe200078ef802 */
[----:B------:R-:W2:Y:S01]  /*61e0*/  LDC R16, c[0x0][0x258] ;  /* 0x00009600ff107b82 */ /* 0x000ea20000000800 */
[----:B------:R-:W-:-:S02]  /*61f0*/  SGXT.U32 R182, R182, 0x1 ;  /* 0x00000001b6b6781a */ /* 0x000fc40000000000 */
[----:B------:R-:W-:Y:S02]  /*6200*/  LOP3.LUT R19, R2, R181, RZ, 0xfc, !PT ;  /* 0x000000b502137212 */ /* 0x000fe400078efcff */
[----:B------:R-:W3:Y:S03]  /*6210*/  S2R R181, SR_CTAID.Y ;  /* 0x0000000000b57919 */ /* 0x000ee60000002600 */
[----:B------:R-:W4:Y:S01]  /*6220*/  LDC.64 R80, c[0x0][0x250] ;  /* 0x00009400ff507b82 */ /* 0x000f220000000a00 */
[----:B-1----:R-:W-:Y:S01]  /*6230*/  MOV R5, R8 ;  /* 0x0000000800057202 */ /* 0x002fe20000000f00 */
[----:B------:R1:W-:Y:S01]  /*6240*/  STL [R1+0x130c], R9 ;  /* 0x00130c0901007387 */ /* 0x0003e20000100800 */
[----:B------:R-:W-:-:S05]  /*6250*/  IMAD.MOV.U32 R4, RZ, RZ, R9 ;  /* 0x000000ffff047224 */ /* 0x000fca00078e0009 */
[----:B------:R-:W2:Y:S01]  /*6260*/  LDC.64 R20, c[0x0][0x220] ;  /* 0x00008800ff147b82 */ /* 0x000ea20000000a00 */
[----:B------:R-:W-:Y:S01]  /*6270*/  VIADD R8, R179, 0x10000 ;  /* 0x00010000b3087836 */ /* 0x000fe20000000000 */
[----:B0-----:R-:W-:-:S04]  /*6280*/  LOP3.LUT R180, R180, 0x3f, RZ, 0xc0, !PT ;  /* 0x0000003fb4b47812 */ /* 0x001fc800078ec0ff */
[----:B------:R-:W-:Y:S01]  /*6290*/  SHF.R.U32.HI R7, RZ, 0x4, R8 ;  /* 0x00000004ff077819 */ /* 0x000fe20000011608 */
[----:B------:R-:W-:Y:S01]  /*62a0*/  IMAD.SHL.U32 R180, R180, 0x2, RZ ;  /* 0x00000002b4b47824 */ /* 0x000fe200078e00ff */
[----:B-1----:R-:W-:Y:S01]  /*62b0*/  SHF.R.U32.HI R9, RZ, 0x4, R179 ;  /* 0x00000004ff097819 */ /* 0x002fe200000116b3 */
[----:B------:R-:W0:Y:S01]  /*62c0*/  LDC.64 R14, c[0x0][0x218] ;  /* 0x00008600ff0e7b82 */ /* 0x000e220000000a00 */
[----:B------:R-:W-:Y:S01]  /*62d0*/  MOV R8, RZ ;  /* 0x000000ff00087202 */ /* 0x000fe20000000f00 */
[----:B------:R-:W-:Y:S01]  /*62e0*/  IMAD R98, R0, 0x80, R180 ;  /* 0x0000008000627824 */ /* 0x000fe200078e02b4 */
[----:B------:R-:W-:Y:S01]  /*62f0*/  SGXT.U32 R9, R9, 0xe ;  /* 0x0000000e0909781a */ /* 0x000fe20000000000 */
[----:B------:R-:W1:Y:S01]  /*6300*/  S2R R180, SR_TID.X ;  /* 0x0000000000b47919 */ /* 0x000e620000002100 */
[----:B------:R-:W-:Y:S01]  /*6310*/  SGXT.U32 R7, R7, 0xe ;  /* 0x0000000e0707781a */ /* 0x000fe20000000000 */
[----:B----4-:R-:W-:Y:S01]  /*6320*/  IMAD R72, R81, 0x3, RZ ;  /* 0x0000000351487824 */ /* 0x010fe200078e02ff */
[----:B------:R-:W-:Y:S01]  /*6330*/  IADD3 R9, P0, R9, 0x80, RZ ;  /* 0x0000008009097810 */ /* 0x000fe20007f1e0ff */
[----:B---3--:R-:W-:Y:S01]  /*6340*/  IMAD R80, R181, R80, RZ ;  /* 0x00000050b5507224 */ /* 0x008fe200078e02ff */
[----:B------:R-:W-:Y:S01]  /*6350*/  R2UR UR58, R7 ;  /* 0x00000000073a72ca */ /* 0x000fe200000e0000 */
[C---:B------:R-:W-:Y:S01]  /*6360*/  IMAD.SHL.U32 R71, R81.reuse, 0x4, RZ ;  /* 0x0000000451477824 */ /* 0x040fe200078e00ff */
[----:B------:R-:W-:Y:S01]  /*6370*/  IADD3.X R8, R8, 0x40000040, RZ, P0, !PT ;  /* 0x4000004008087810 */ /* 0x000fe200007fe4ff */
[----:B------:R-:W-:Y:S01]  /*6380*/  IMAD R70, R81, 0x5, RZ ;  /* 0x0000000551467824 */ /* 0x000fe200078e02ff */
[----:B------:R-:W-:Y:S01]  /*6390*/  IADD3 R0, P0, R7, 0x2, RZ ;  /* 0x0000000207007810 */ /* 0x000fe20007f1e0ff */
[----:B--2---:R-:W-:Y:S01]  /*63a0*/  IMAD R7, R11, R16, RZ ;  /* 0x000000100b077224 */ /* 0x004fe200078e02ff */
[----:B------:R-:W-:Y:S01]  /*63b0*/  R2UR UR9, R8 ;  /* 0x00000000080972ca */ /* 0x000fe200000e0000 */
[----:B------:R-:W-:Y:S01]  /*63c0*/  IMAD R69, R81, 0x6, RZ ;  /* 0x0000000651457824 */ /* 0x000fe200078e02ff */
[----:B------:R-:W-:Y:S01]  /*63d0*/  R2UR UR10, R0 ;  /* 0x00000000000a72ca */ /* 0x000fe200000e0000 */
[----:B------:R-:W-:Y:S01]  /*63e0*/  IMAD R0, R181, R5, RZ ;  /* 0x00000005b5007224 */ /* 0x000fe200078e02ff */
[----:B------:R-:W-:Y:S01]  /*63f0*/  R2UR UR8, R9 ;  /* 0x00000000090872ca */ /* 0x000fe200000e0000 */
[----:B------:R-:W-:Y:S01]  /*6400*/  IMAD R9, R16, 0x80, R7 ;  /* 0x0000008010097824 */ /* 0x000fe200078e0207 */
[----:B------:R-:W-:Y:S01]  /*6410*/  IADD3.X R13, R10, 0x40000040, RZ, P0, !PT ;  /* 0x400000400a0d7810 */ /* 0x000fe200007fe4ff */
[C---:B------:R-:W-:Y:S01]  /*6420*/  IMAD.SHL.U32 R11, R0.reuse, 0x2, RZ ;  /* 0x00000002000b7824 */ /* 0x040fe200078e00ff */
[----:B------:R-:W-:Y:S01]  /*6430*/  SHF.L.U32 R73, R81, 0x1, RZ ;  /* 0x0000000151497819 */ /* 0x000fe200000006ff */
[----:B------:R-:W-:Y:S01]  /*6440*/  IMAD.HI R0, R0, 0x2, RZ ;  /* 0x0000000200007827 */ /* 0x000fe200078e02ff */
[----:B------:R-:W-:Y:S01]  /*6450*/  R2UR UR11, R13 ;  /* 0x000000000d0b72ca */ /* 0x000fe200000e0000 */
[----:B------:R-:W2:Y:S01]  /*6460*/  LDC R79, c[0x0][0x268] ;  /* 0x00009a00ff4f7b82 */ /* 0x000ea20000000800 */
[----:B------:R-:W-:Y:S01]  /*6470*/  SHF.L.U32 R41, R81, 0x5, RZ ;  /* 0x0000000551297819 */ /* 0x000fe200000006ff */
[----:B------:R-:W-:-:S02]  /*6480*/  IMAD R10, R16, 0x80, R9 ;  /* 0x00000080100a7824 */ /* 0x000fc400078e0209 */
[C---:B------:R-:W-:Y:S02]  /*6490*/  IMAD R68, R81.reuse, 0x7, RZ ;  /* 0x0000000751447824 */ /* 0x040fe400078e02ff */
[C---:B------:R-:W-:Y:S02]  /*64a0*/  IMAD.SHL.U32 R67, R81.reuse, 0x8, RZ ;  /* 0x0000000851437824 */ /* 0x040fe400078e00ff */
[C---:B------:R-:W-:Y:S01]  /*64b0*/  IMAD R66, R81.reuse, 0x9, RZ ;  /* 0x0000000951427824 */ /* 0x040fe200078e02ff */
[----:B------:R-:W3:Y:S01]  /*64c0*/  LDC R87, c[0x0][0x268] ;  /* 0x00009a00ff577b82 */ /* 0x000ee20000000800 */
[----:B-1----:R-:W-:Y:S01]  /*64d0*/  LOP3.LUT R180, R180, 0x3f, RZ, 0xc0, !PT ;  /* 0x0000003fb4b47812 */ /* 0x002fe200078ec0ff */
[C---:B------:R-:W-:Y:S02]  /*64e0*/  IMAD R65, R81.reuse, 0xa, RZ ;  /* 0x0000000a51417824 */ /* 0x040fe400078e02ff */
[----:B------:R-:W-:Y:S02]  /*64f0*/  IMAD R64, R81, 0xb, RZ ;  /* 0x0000000b51407824 */ /* 0x000fe400078e02ff */
[----:B------:R-:W-:-:S02]  /*6500*/  IMAD R2, R180, R4, RZ ;  /* 0x00000004b4027224 */ /* 0x000fc400078e02ff */
[----:B------:R-:W-:Y:S01]  /*6510*/  IMAD R63, R81, 0xc, RZ ;  /* 0x0000000c513f7824 */ /* 0x000fe200078e02ff */
[----:B------:R-:W1:Y:S01]  /*6520*/  LDC R86, c[0x0][0x268] ;  /* 0x00009a00ff567b82 */ /* 0x000e620000000800 */
[C---:B------:R-:W-:Y:S01]  /*6530*/  IMAD.HI R12, R2.reuse, 0x2, RZ ;  /* 0x00000002020c7827 */ /* 0x040fe200078e02ff */
[----:B------:R-:W-:-:S03]  /*6540*/  SHF.L.U32 R8, R2, 0x1, RZ ;  /* 0x0000000102087819 */ /* 0x000fc600000006ff */
[C---:B------:R-:W-:Y:S01]  /*6550*/  IMAD R62, R81.reuse, 0xd, RZ ;  /* 0x0000000d513e7824 */ /* 0x040fe200078e02ff */
[----:B------:R-:W-:Y:S01]  /*6560*/  IADD3 R2, P1, P2, R8, R20, R11 ;  /* 0x0000001408027210 */ /* 0x000fe20007a3e00b */
[----:B------:R-:W-:Y:S01]  /*6570*/  IMAD R11, R16, 0x80, R10 ;  /* 0x00000080100b7824 */ /* 0x000fe200078e020a */
[----:B0-----:R-:W-:Y:S01]  /*6580*/  LEA R8, P0, R80, R14, 0x1 ;  /* 0x0000000e50087211 */ /* 0x001fe200078008ff */
[C---:B------:R-:W-:Y:S01]  /*6590*/  IMAD R61, R81.reuse, 0xe, RZ ;  /* 0x0000000e513d7824 */ /* 0x040fe200078e02ff */
[----:B------:R-:W-:Y:S01]  /*65a0*/  IADD3.X R0, R12, R21, R0, P1, P2 ;  /* 0x000000150c007210 */ /* 0x000fe20000fe4400 */
[C---:B------:R-:W-:Y:S01]  /*65b0*/  IMAD R60, R81.reuse, 0xf, RZ ;  /* 0x0000000f513c7824 */ /* 0x040fe200078e02ff */
[----:B------:R-:W-:Y:S01]  /*65c0*/  LEA.HI.X.SX32 R80, R80, R15, 0x1, P0 ;  /* 0x0000000f50507211 */ /* 0x000fe200000f0eff */
[----:B------:R-:W-:Y:S01]  /*65d0*/  IMAD.SHL.U32 R59, R81, 0x10, RZ ;  /* 0x00000010513b7824 */ /* 0x000fe200078e00ff */
[-C--:B------:R-:W-:Y:S01]  /*65e0*/  LEA R76, P0, R7, R8.reuse, 0x1 ;  /* 0x00000008074c7211 */ /* 0x080fe200078008ff */
[----:B------:R-:W-:Y:S01]  /*65f0*/  IMAD R58, R81, 0x11, RZ ;  /* 0x00000011513a7824 */ /* 0x000fe200078e02ff */
[-C--:B------:R-:W-:Y:S01]  /*6600*/  LEA R74, P1, R9, R8.reuse, 0x1 ;  /* 0x00000008094a7211 */ /* 0x080fe200078208ff */
[C---:B------:R-:W-:Y:S01]  /*6610*/  IMAD R57, R81.reuse, 0x12, RZ ;  /* 0x0000001251397824 */ /* 0x040fe200078e02ff */
[C---:B------:R-:W-:Y:S01]  /*6620*/  LEA R50, P2, R10.reuse, R8, 0x1 ;  /* 0x000000080a327211 */ /* 0x040fe200078408ff */
[----:B------:R-:W-:Y:S01]  /*6630*/  IMAD R56, R81, 0x13, RZ ;  /* 0x0000001351387824 */ /* 0x000fe200078e02ff */
[-C--:B------:R-:W-:Y:S01]  /*6640*/  LEA.HI.X.SX32 R77, R7, R80.reuse, 0x1, P0 ;  /* 0x00000050074d7211 */ /* 0x080fe200000f0eff */
[----:B------:R-:W-:Y:S01]  /*6650*/  IMAD R55, R81, 0x14, RZ ;  /* 0x0000001451377824 */ /* 0x000fe200078e02ff */
[----:B------:R-:W-:Y:S01]  /*6660*/  LEA.HI.X.SX32 R75, R9, R80, 0x1, P1 ;  /* 0x00000050094b7211 */ /* 0x000fe200008f0eff */
[----:B------:R-:W-:Y:S01]  /*6670*/  IMAD R54, R81, 0x15, RZ ;  /* 0x0000001551367824 */ /* 0x000fe200078e02ff */
[----:B------:R-:W-:Y:S01]  /*6680*/  LEA R8, P3, R11, R8, 0x1 ;  /* 0x000000080b087211 */ /* 0x000fe200078608ff */
[----:B------:R-:W-:Y:S01]  /*6690*/  IMAD.WIDE R84, R81, 0x2, R76 ;  /* 0x0000000251547825 */ /* 0x000fe200078e024c */
[-C--:B------:R-:W-:Y:S01]  /*66a0*/  LEA.HI.X.SX32 R51, R10, R80.reuse, 0x1, P2 ;  /* 0x000000500a337211 */ /* 0x080fe200010f0eff */
[----:B------:R-:W0:Y:S01]  /*66b0*/  LDC R90, c[0x0][0x268] ;  /* 0x00009a00ff5a7b82 */ /* 0x000e220000000800 */
[----:B------:R-:W-:Y:S01]  /*66c0*/  LEA.HI.X.SX32 R9, R11, R80, 0x1, P3 ;  /* 0x000000500b097211 */ /* 0x000fe200018f0eff */
[C---:B------:R-:W-:Y:S01]  /*66d0*/  IMAD.WIDE R82, R81.reuse, 0x2, R74 ;  /* 0x0000000251527825 */ /* 0x040fe200078e024a */
[----:B------:R4:W-:Y:S03]  /*66e0*/  STL.64 [R1+0x1300], R84 ;  /* 0x0013005401007387 */ /* 0x0009e60000100a00 */
[C---:B------:R-:W-:Y:S01]  /*66f0*/  IMAD.WIDE R4, R81.reuse, 0x2, R50 ;  /* 0x0000000251047825 */ /* 0x040fe200078e0232 */
[----:B------:R-:W-:Y:S01]  /*6700*/  STL.64 [R1+0x12f8], R82 ;  /* 0x0012f85201007387 */ /* 0x000fe20000100a00 */
[----:B------:R-:W0:Y:S02]  /*6710*/  LDC R89, c[0x0][0x268] ;  /* 0x00009a00ff597b82 */ /* 0x000e240000000800 */
[C---:B------:R-:W-:Y:S01]  /*6720*/  IMAD R53, R81.reuse, 0x16, RZ ;  /* 0x0000001651357824 */ /* 0x040fe200078e02ff */
[----:B------:R2:W-:Y:S01]  /*6730*/  STL.64 [R1+0x12f0], R4 ;  /* 0x0012f00401007387 */ /* 0x0005e20000100a00 */
[----:B------:R-:W-:-:S02]  /*6740*/  IMAD R52, R81, 0x17, RZ ;  /* 0x0000001751347824 */ /* 0x000fc400078e02ff */
[C---:B------:R-:W-:Y:S02]  /*6750*/  IMAD R49, R81.reuse, 0x18, RZ ;  /* 0x0000001851317824 */ /* 0x040fe400078e02ff */
[C---:B------:R-:W-:Y:S01]  /*6760*/  IMAD R48, R81.reuse, 0x19, RZ ;  /* 0x0000001951307824 */ /* 0x040fe200078e02ff */
[----:B----4-:R-:W4:Y:S01]  /*6770*/  LDC R84, c[0x0][0x268] ;  /* 0x00009a00ff547b82 */ /* 0x010f220000000800 */
[C---:B------:R-:W-:Y:S02]  /*6780*/  IMAD R47, R81.reuse, 0x1a, RZ ;  /* 0x0000001a512f7824 */ /* 0x040fe400078e02ff */
[C---:B------:R-:W-:Y:S02]  /*6790*/  IMAD R46, R81.reuse, 0x1b, RZ ;  /* 0x0000001b512e7824 */ /* 0x040fe400078e02ff */
[C---:B------:R-:W-:Y:S02]  /*67a0*/  IMAD R45, R81.reuse, 0x1c, RZ ;  /* 0x0000001c512d7824 */ /* 0x040fe400078e02ff */
[C---:B------:R-:W-:Y:S01]  /*67b0*/  IMAD R44, R81.reuse, 0x1d, RZ ;  /* 0x0000001d512c7824 */ /* 0x040fe200078e02ff */
[----:B------:R-:W0:Y:S01]  /*67c0*/  LDC R85, c[0x0][0x268] ;  /* 0x00009a00ff557b82 */ /* 0x000e220000000800 */
[----:B------:R-:W-:-:S02]  /*67d0*/  IMAD R43, R81, 0x1e, RZ ;  /* 0x0000001e512b7824 */ /* 0x000fc400078e02ff */
[C---:B------:R-:W-:Y:S02]  /*67e0*/  IMAD R42, R81.reuse, 0x1f, RZ ;  /* 0x0000001f512a7824 */ /* 0x040fe400078e02ff */
[C---:B------:R-:W-:Y:S02]  /*67f0*/  IMAD R40, R81.reuse, 0x21, RZ ;  /* 0x0000002151287824 */ /* 0x040fe400078e02ff */
[C---:B------:R-:W-:Y:S01]  /*6800*/  IMAD R39, R81.reuse, 0x22, RZ ;  /* 0x0000002251277824 */ /* 0x040fe200078e02ff */
[----:B------:R-:W0:Y:S01]  /*6810*/  LDC R88, c[0x0][0x268] ;  /* 0x00009a00ff587b82 */ /* 0x000e220000000800 */
[C---:B------:R-:W-:Y:S02]  /*6820*/  IMAD R38, R81.reuse, 0x23, RZ ;  /* 0x0000002351267824 */ /* 0x040fe400078e02ff */
[C---:B------:R-:W-:Y:S02]  /*6830*/  IMAD R37, R81.reuse, 0x24, RZ ;  /* 0x0000002451257824 */ /* 0x040fe400078e02ff */
[----:B------:R-:W-:-:S02]  /*6840*/  IMAD R36, R81, 0x25, RZ ;  /* 0x0000002551247824 */ /* 0x000fc400078e02ff */
[C---:B------:R-:W-:Y:S01]  /*6850*/  IMAD R35, R81.reuse, 0x26, RZ ;  /* 0x0000002651237824 */ /* 0x040fe200078e02ff */
[----:B------:R-:W0:Y:S01]  /*6860*/  LDC R93, c[0x0][0x268] ;  /* 0x00009a00ff5d7b82 */ /* 0x000e220000000800 */
        /* <DEDUP_REMOVED lines=31> */
[----:B------:R-:W-:-:S04]  /*6a60*/  IMAD.WIDE R80, R81, 0x2, R8 ;  /* 0x0000000251507825 */ /* 0x000fc800078e0208 */
[--C-:B--2---:R-:W-:Y:S01]  /*6a70*/  IMAD.WIDE R4, R73, 0x2, R76.reuse ;  /* 0x0000000249047825 */ /* 0x104fe200078e024c */
[----:B------:R2:W-:Y:S01]  /*6a80*/  STL.64 [R1+0x12e8], R80 ;  /* 0x0012e85001007387 */ /* 0x0005e20000100a00 */
[----:B------:R-:W0:Y:S02]  /*6a90*/  LDC R103, c[0x0][0x268] ;  /* 0x00009a00ff677b82 */ /* 0x000e240000000800 */
[----:B------:R-:W-:Y:S01]  /*6aa0*/  IMAD.WIDE R82, R71, 0x2, R76 ;  /* 0x0000000247527825 */ /* 0x000fe200078e024c */
[----:B------:R3:W-:Y:S03]  /*6ab0*/  STL.64 [R1+0x12e0], R4 ;  /* 0x0012e00401007387 */ /* 0x0007e60000100a00 */
[----:B------:R-:W-:Y:S02]  /*6ac0*/  IMAD R96, R182, R79, RZ ;  /* 0x0000004fb6607224 */ /* 0x000fe400078e02ff */
[----:B------:R-:W0:Y:S02]  /*6ad0*/  LDC R104, c[0x0][0x268] ;  /* 0x00009a00ff687b82 */ /* 0x000e240000000800 */
[----:B------:R-:W-:-:S02]  /*6ae0*/  IMAD R91, R79, 0x2, R96 ;  /* 0x000000024f5b7824 */ /* 0x000fc400078e0260 */
[----:B--2---:R-:W-:-:S04]  /*6af0*/  IMAD.WIDE R80, R72, 0x2, R76 ;  /* 0x0000000248507825 */ /* 0x004fc800078e024c */
[----:B---3--:R-:W-:Y:S01]  /*6b00*/  IMAD.WIDE R4, R70, 0x2, R76 ;  /* 0x0000000246047825 */ /* 0x008fe200078e024c */
[----:B------:R2:W-:Y:S01]  /*6b10*/  STL.64 [R1+0x12d8], R80 ;  /* 0x0012d85001007387 */ /* 0x0005e20000100a00 */
[----:B------:R-:W3:Y:S02]  /*6b20*/  LDC R106, c[0x0][0x268] ;  /* 0x00009a00ff6a7b82 */ /* 0x000ee40000000800 */
[C---:B------:R-:W-:Y:S01]  /*6b30*/  IMAD R94, R79.reuse, 0x2, R91 ;  /* 0x000000024f5e7824 */ /* 0x040fe200078e025b */
[----:B------:R1:W-:Y:S03]  /*6b40*/  STL.64 [R1+0x12d0], R82 ;  /* 0x0012d05201007387 */ /* 0x0003e60000100a00 */
[----:B------:R-:W-:Y:S01]  /*6b50*/  IMAD R78, R79, 0x2, R94 ;  /* 0x000000024f4e7824 */ /* 0x000fe200078e025e */
[----:B------:R4:W-:Y:S01]  /*6b60*/  STL.64 [R1+0x12c8], R4 ;  /* 0x0012c80401007387 */ /* 0x0009e20000100a00 */
[----:B------:R-:W3:Y:S01]  /*6b70*/  LDC R105, c[0x0][0x268] ;  /* 0x00009a00ff697b82 */ /* 0x000ee20000000800 */
[----:B--2---:R-:W-:-:S02]  /*6b80*/  IMAD.WIDE R80, R69, 0x2, R76 ;  /* 0x0000000245507825 */ /* 0x004fc400078e024c */
[----:B------:R-:W-:Y:S02]  /*6b90*/  LEA R95, R79, R78, 0x1 ;  /* 0x0000004e4f5f7211 */ /* 0x000fe400078e08ff */
[--C-:B-1----:R-:W-:Y:S01]  /*6ba0*/  IMAD.WIDE R82, R68, 0x2, R76.reuse ;  /* 0x0000000244527825 */ /* 0x102fe200078e024c */
[----:B------:R1:W-:Y:S02]  /*6bb0*/  STL.64 [R1+0x12c0], R80 ;  /* 0x0012c05001007387 */ /* 0x0003e40000100a00 */
[----:B------:R-:W2:Y:S01]  /*6bc0*/  LDC R107, c[0x0][0x268] ;  /* 0x00009a00ff6b7b82 */ /* 0x000ea20000000800 */
[--C-:B----4-:R-:W-:Y:S01]  /*6bd0*/  IMAD.WIDE R4, R67, 0x2, R76.reuse ;  /* 0x0000000243047825 */ /* 0x110fe200078e024c */
[----:B------:R4:W-:Y:S04]  /*6be0*/  STL.64 [R1+0x12b8], R82 ;  /* 0x0012b85201007387 */ /* 0x0009e80000100a00 */
[----:B------:R0:W-:Y:S02]  /*6bf0*/  STL.64 [R1+0x12b0], R4 ;  /* 0x0012b00401007387 */ /* 0x0001e40000100a00 */
[----:B------:R-:W2:Y:S01]  /*6c00*/  LDC R108, c[0x0][0x268] ;  /* 0x00009a00ff6c7b82 */ /* 0x000ea20000000800 */
[----:B-1----:R-:W-:-:S04]  /*6c10*/  IMAD.WIDE R80, R66, 0x2, R76 ;  /* 0x0000000242507825 */ /* 0x002fc800078e024c */
[--C-:B----4-:R-:W-:Y:S01]  /*6c20*/  IMAD.WIDE R82, R65, 0x2, R76.reuse ;  /* 0x0000000241527825 */ /* 0x110fe200078e024c */
[----:B------:R1:W-:Y:S02]  /*6c30*/  STL.64 [R1+0x12a8], R80 ;  /* 0x0012a85001007387 */ /* 0x0003e40000100a00 */
[----:B------:R-:W4:Y:S01]  /*6c40*/  LDC R109, c[0x0][0x268] ;  /* 0x00009a00ff6d7b82 */ /* 0x000f220000000800 */
[--C-:B0-----:R-:W-:Y:S01]  /*6c50*/  IMAD.WIDE R4, R64, 0x2, R76.reuse ;  /* 0x0000000240047825 */ /* 0x101fe200078e024c */
[----:B------:R0:W-:Y:S04]  /*6c60*/  STL.64 [R1+0x12a0], R82 ;  /* 0x0012a05201007387 */ /* 0x0001e80000100a00 */
[----:B------:R3:W-:Y:S02]  /*6c70*/  STL.64 [R1+0x1298], R4 ;  /* 0x0012980401007387 */ /* 0x0007e40000100a00 */
[----:B------:R-:W4:Y:S01]  /*6c80*/  LDC R110, c[0x0][0x268] ;  /* 0x00009a00ff6e7b82 */ /* 0x000f220000000800 */
[----:B-1----:R-:W-:-:S04]  /*6c90*/  IMAD.WIDE R80, R63, 0x2, R76 ;  /* 0x000000023f507825 */ /* 0x002fc800078e024c */
[--C-:B0-----:R-:W-:Y:S01]  /*6ca0*/  IMAD.WIDE R82, R62, 0x2, R76.reuse ;  /* 0x000000023e527825 */ /* 0x101fe200078e024c */
[----:B------:R0:W-:Y:S02]  /*6cb0*/  STL.64 [R1+0x1240], R80 ;  /* 0x0012405001007387 */ /* 0x0001e40000100a00 */
[----:B------:R-:W1:Y:S01]  /*6cc0*/  LDC R112, c[0x0][0x268] ;  /* 0x00009a00ff707b82 */ /* 0x000e620000000800 */
[--C-:B---3--:R-:W-:Y:S01]  /*6cd0*/  IMAD.WIDE R4, R61, 0x2, R76.reuse ;  /* 0x000000023d047825 */ /* 0x108fe200078e024c */
[----:B------:R3:W-:Y:S04]  /*6ce0*/  STL.64 [R1+0x1230], R82 ;  /* 0x0012305201007387 */ /* 0x0007e80000100a00 */
[----:B------:R2:W-:Y:S02]  /*6cf0*/  STL.64 [R1+0x1220], R4 ;  /* 0x0012200401007387 */ /* 0x0005e40000100a00 */
[----:B------:R-:W1:Y:S01]  /*6d00*/  LDC R111, c[0x0][0x268] ;  /* 0x00009a00ff6f7b82 */ /* 0x000e620000000800 */
[----:B0-----:R-:W-:-:S04]  /*6d10*/  IMAD.WIDE R80, R60, 0x2, R76 ;  /* 0x000000023c507825 */ /* 0x001fc800078e024c */
[--C-:B---3--:R-:W-:Y:S01]  /*6d20*/  IMAD.WIDE R82, R59, 0x2, R76.reuse ;  /* 0x000000023b527825 */ /* 0x108fe200078e024c */
[----:B------:R0:W-:Y:S02]  /*6d30*/  STL.64 [R1+0x1210], R80 ;  /* 0x0012105001007387 */ /* 0x0001e40000100a00 */
[----:B------:R-:W3:Y:S01]  /*6d40*/  LDC R113, c[0x0][0x268] ;  /* 0x00009a00ff717b82 */ /* 0x000ee20000000800 */
[--C-:B--2---:R-:W-:Y:S01]  /*6d50*/  IMAD.WIDE R4, R58, 0x2, R76.reuse ;  /* 0x000000023a047825 */ /* 0x104fe200078e024c */
[----:B------:R2:W-:Y:S04]  /*6d60*/  STL.64 [R1+0x1200], R82 ;  /* 0x0012005201007387 */ /* 0x0005e80000100a00 */
[----:B------:R2:W-:Y:S02]  /*6d70*/  STL.64 [R1+0x11f0], R4 ;  /* 0x0011f00401007387 */ /* 0x0005e40000100a00 */
[----:B------:R-:W3:Y:S01]  /*6d80*/  LDC R114, c[0x0][0x268] ;  /* 0x00009a00ff727b82 */ /* 0x000ee20000000800 */
[----:B0-----:R-:W-:-:S04]  /*6d90*/  IMAD.WIDE R80, R57, 0x2, R76 ;  /* 0x0000000239507825 */ /* 0x001fc800078e024c */
[--C-:B--2---:R-:W-:Y:S01]  /*6da0*/  IMAD.WIDE R82, R56, 0x2, R76.reuse ;  /* 0x0000000238527825 */ /* 0x104fe200078e024c */
[----:B------:R0:W-:Y:S02]  /*6db0*/  STL.64 [R1+0x11e0], R80 ;  /* 0x0011e05001007387 */ /* 0x0001e40000100a00 */
[----:B------:R-:W2:Y:S01]  /*6dc0*/  LDC R115, c[0x0][0x268] ;  /* 0x00009a00ff737b82 */ /* 0x000ea20000000800 */
[--C-:B------:R-:W-:Y:S01]  /*6dd0*/  IMAD.WIDE R4, R55, 0x2, R76.reuse ;  /* 0x0000000237047825 */ /* 0x100fe200078e024c */
[----:B------:R4:W-:Y:S04]  /*6de0*/  STL.64 [R1+0x11d0], R82 ;  /* 0x0011d05201007387 */ /* 0x0009e80000100a00 */
[----:B------:R1:W-:Y:S02]  /*6df0*/  STL.64 [R1+0x11c0], R4 ;  /* 0x0011c00401007387 */ /* 0x0003e40000100a00 */
[----:B------:R-:W2:Y:S01]  /*6e00*/  LDC R116, c[0x0][0x268] ;  /* 0x00009a00ff747b82 */ /* 0x000ea20000000800 */
[----:B0-----:R-:W-:-:S04]  /*6e10*/  IMAD.WIDE R80, R54, 0x2, R76 ;  /* 0x0000000236507825 */ /* 0x001fc800078e024c */
[--C-:B----4-:R-:W-:Y:S01]  /*6e20*/  IMAD.WIDE R82, R53, 0x2, R76.reuse ;  /* 0x0000000235527825 */ /* 0x110fe200078e024c */
[----:B------:R0:W-:Y:S02]  /*6e30*/  STL.64 [R1+0x11b0], R80 ;  /* 0x0011b05001007387 */ /* 0x0001e40000100a00 */
[----:B------:R-:W4:Y:S01]  /*6e40*/  LDC R118, c[0x0][0x268] ;  /* 0x00009a00ff767b82 */ /* 0x000f220000000800 */
[--C-:B-1----:R-:W-:Y:S01]  /*6e50*/  IMAD.WIDE R4, R52, 0x2, R76.reuse ;  /* 0x0000000234047825 */ /* 0x102fe200078e024c */
[----:B------:R1:W-:Y:S04]  /*6e60*/  STL.64 [R1+0x11a0], R82 ;  /* 0x0011a05201007387 */ /* 0x0003e80000100a00 */
[----:B------:R1:W-:Y:S02]  /*6e70*/  STL.64 [R1+0x1190], R4 ;  /* 0x0011900401007387 */ /* 0x0003e40000100a00 */
[----:B------:R-:W4:Y:S01]  /*6e80*/  LDC R117, c[0x0][0x268] ;  /* 0x00009a00ff757b82 */ /* 0x000f220000000800 */
[----:B0-----:R-:W-:-:S04]  /*6e90*/  IMAD.WIDE R80, R49, 0x2, R76 ;  /* 0x0000000231507825 */ /* 0x001fc800078e024c */
[--C-:B-1----:R-:W-:Y:S01]  /*6ea0*/  IMAD.WIDE R82, R48, 0x2, R76.reuse ;  /* 0x0000000230527825 */ /* 0x102fe200078e024c */
[----:B------:R0:W-:Y:S02]  /*6eb0*/  STL.64 [R1+0x1180], R80 ;  /* 0x0011805001007387 */ /* 0x0001e40000100a00 */
[----:B------:R-:W1:Y:S01]  /*6ec0*/  LDC R119, c[0x0][0x268] ;  /* 0x00009a00ff777b82 */ /* 0x000e620000000800 */
[--C-:B------:R-:W-:Y:S01]  /*6ed0*/  IMAD.WIDE R4, R47, 0x2, R76.reuse ;  /* 0x000000022f047825 */ /* 0x100fe200078e024c */
        /* <DEDUP_REMOVED lines=100> */
[--C-:B------:R-:W-:Y:S01]  /*7520*/  IMAD.WIDE R76, R73, 0x2, R74.reuse ;  /* 0x00000002494c7825 */ /* 0x100fe200078e024a */
[----:B------:R0:W-:Y:S02]  /*7530*/  STL.64 [R1+0xb40], R80 ;  /* 0x000b405001007387 */ /* 0x0001e40000100a00 */
[----:B---3--:R-:W3:Y:S01]  /*7540*/  LDC R83, c[0x0][0x268] ;  /* 0x00009a00ff537b82 */ /* 0x008ee20000000800 */
[--C-:B------:R-:W-:Y:S01]  /*7550*/  IMAD.WIDE R4, R72, 0x2, R74.reuse ;  /* 0x0000000248047825 */ /* 0x100fe200078e024a */
[----:B------:R2:W-:Y:S04]  /*7560*/  STL.64 [R1+0x1290], R76 ;  /* 0x0012904c01007387 */ /* 0x0005e80000100a00 */
[----:B------:R2:W-:Y:S02]  /*7570*/  STL.64 [R1+0x1288], R4 ;  /* 0x0012880401007387 */ /* 0x0005e40000100a00 */
[----:B------:R-:W4:Y:S01]  /*7580*/  LDC R82, c[0x0][0x268] ;  /* 0x00009a00ff527b82 */ /* 0x000f220000000800 */
        /* <DEDUP_REMOVED lines=9> */
[--C-:B------:R-:W-:Y:S01]  /*7620*/  IMAD.WIDE R76, R67, 0x2, R74.reuse ;  /* 0x00000002434c7825 */ /* 0x100fe200078e024a */
[----:B------:R0:W-:Y:S02]  /*7630*/  STL.64 [R1+0x1268], R80 ;  /* 0x0012685001007387 */ /* 0x0001e40000100a00 */
[----:B------:R-:W2:Y:S01]  /*7640*/  LDC R148, c[0x0][0x268] ;  /* 0x00009a00ff947b82 */ /* 0x000ea20000000800 */
[--C-:B-1----:R-:W-:Y:S01]  /*7650*/  IMAD.WIDE R4, R66, 0x2, R74.reuse ;  /* 0x0000000242047825 */ /* 0x102fe200078e024a */
[----:B------:R1:W-:Y:S04]  /*7660*/  STL.64 [R1+0x1260], R76 ;  /* 0x0012604c01007387 */ /* 0x0003e80000100a00 */
[----:B------:R3:W-:Y:S02]  /*7670*/  STL.64 [R1+0x1258], R4 ;  /* 0x0012580401007387 */ /* 0x0007e40000100a00 */
[----:B------:R-:W2:Y:S01]  /*7680*/  LDC R147, c[0x0][0x268] ;  /* 0x00009a00ff937b82 */ /* 0x000ea20000000800 */
[----:B0-----:R-:W-:-:S04]  /*7690*/  IMAD.WIDE R80, R65, 0x2, R74 ;  /* 0x0000000241507825 */ /* 0x001fc800078e024a */
[--C-:B-1----:R-:W-:Y:S01]  /*76a0*/  IMAD.WIDE R76, R64, 0x2, R74.reuse ;  /* 0x00000002404c7825 */ /* 0x102fe200078e024a */
        /* <DEDUP_REMOVED lines=10> */
[--C-:B----4-:R-:W-:Y:S01]  /*7750*/  IMAD.WIDE R4, R60, 0x2, R74.reuse ;  /* 0x000000023c047825 */ /* 0x110fe200078e024a */
[----:B------:R4:W-:Y:S04]  /*7760*/  STL.64 [R1+0x1218], R76 ;  /* 0x0012184c01007387 */ /* 0x0009e80000100a00 */
[----:B------:R2:W-:Y:S02]  /*7770*/  STL.64 [R1+0x1208], R4 ;  /* 0x0012080401007387 */ /* 0x0005e40000100a00 */
[----:B------:R-:W3:Y:S01]  /*7780*/  LDC R153, c[0x0][0x268] ;  /* 0x00009a00ff997b82 */ /* 0x000ee20000000800 */
[----:B0-----:R-:W-:-:S04]  /*7790*/  IMAD.WIDE R80, R59, 0x2, R74 ;  /* 0x000000023b507825 */ /* 0x001fc800078e024a */
[--C-:B----4-:R-:W-:Y:S01]  /*77a0*/  IMAD.WIDE R76, R58, 0x2, R74.reuse ;  /* 0x000000023a4c7825 */ /* 0x110fe200078e024a */
[----:B------:R0:W-:Y:S02]  /*77b0*/  STL.64 [R1+0x11f8], R80 ;  /* 0x0011f85001007387 */ /* 0x0001e40000100a00 */
[----:B------:R-:W4:Y:S01]  /*77c0*/  LDC R155, c[0x0][0x268] ;  /* 0x00009a00ff9b7b82 */ /* 0x000f220000000800 */
[--C-:B--2---:R-:W-:Y:S01]  /*77d0*/  IMAD.WIDE R4, R57, 0x2, R74.reuse ;  /* 0x0000000239047825 */ /* 0x104fe200078e024a */
[----:B------:R2:W-:Y:S04]  /*77e0*/  STL.64 [R1+0x11e8], R76 ;  /* 0x0011e84c01007387 */ /* 0x0005e80000100a00 */
[----:B------:R1:W-:Y:S02]  /*77f0*/  STL.64 [R1+0x11d8], R4 ;  /* 0x0011d80401007387 */ /* 0x0003e40000100a00 */
[----:B------:R-:W4:Y:S01]  /*7800*/  LDC R154, c[0x0][0x268] ;  /* 0x00009a00ff9a7b82 */ /* 0x000f220000000800 */
[----:B0-----:R-:W-:-:S04]  /*7810*/  IMAD.WIDE R80, R56, 0x2, R74 ;  /* 0x0000000238507825 */ /* 0x001fc800078e024a */
[--C-:B--2---:R-:W-:Y:S01]  /*7820*/  IMAD.WIDE R76, R55, 0x2, R74.reuse ;  /* 0x00000002374c7825 */ /* 0x104fe200078e024a */
        /* <DEDUP_REMOVED lines=18> */
[--C-:B------:R-:W-:Y:S01]  /*7950*/  IMAD.WIDE R4, R46, 0x2, R74.reuse ;  /* 0x000000022e047825 */ /* 0x100fe200078e024a */
        /* <DEDUP_REMOVED lines=95> */
[----:B------:R-:W-:Y:S01]  /*7f50*/  IMAD.WIDE R4, R7, 0x2, R74 ;  /* 0x0000000207047825 */ /* 0x000fe200078e024a */
[----:B------:R4:W-:Y:S03]  /*7f60*/  STL.64 [R1+0xb58], R76 ;  /* 0x000b584c01007387 */ /* 0x0009e60000100a00 */
[----:B------:R-:W-:Y:S01]  /*7f70*/  IMAD R74, R79, 0x2, R95 ;  /* 0x000000024f4a7824 */ /* 0x000fe200078e025f */
[----:B------:R2:W-:Y:S02]  /*7f80*/  STL.64 [R1+0xb38], R4 ;  /* 0x000b380401007387 */ /* 0x0005e40000100a00 */
[----:B------:R-:W1:Y:S01]  /*7f90*/  LDC R75, c[0x0][0x268] ;  /* 0x00009a00ff4b7b82 */ /* 0x000e620000000800 */
[----:B0-----:R-:W-:-:S04]  /*7fa0*/  IMAD.WIDE R80, R71, 0x2, R50 ;  /* 0x0000000247507825 */ /* 0x001fc800078e0232 */
[----:B----4-:R-:W-:-:S03]  /*7fb0*/  IMAD.WIDE R76, R73, 0x2, R50 ;  /* 0x00000002494c7825 */ /* 0x010fc600078e0232 */
[----:B------:R-:W0:Y:S01]  /*7fc0*/  LDC R184, c[0x0][0x268] ;  /* 0x00009a00ffb87b82 */ /* 0x000e220000000800 */
[--C-:B--2---:R-:W-:Y:S01]  /*7fd0*/  IMAD.WIDE R4, R72, 0x2, R50.reuse ;  /* 0x0000000248047825 */ /* 0x104fe200078e0232 */
[----:B------:R2:W-:Y:S04]  /*7fe0*/  STL.64 [R1+0x10a8], R76 ;  /* 0x0010a84c01007387 */ /* 0x0005e80000100a00 */
[----:B------:R4:W-:Y:S02]  /*7ff0*/  STL.64 [R1+0x10a0], R4 ;  /* 0x0010a00401007387 */ /* 0x0009e40000100a00 */
[----:B------:R-:W0:Y:S02]  /*8000*/  LDC R186, c[0x0][0x268] ;  /* 0x00009a00ffba7b82 */ /* 0x000e240000000800 */
[----:B------:R4:W-:Y:S01]  /*8010*/  STL.64 [R1+0x1098], R80 ;  /* 0x0010985001007387 */ /* 0x0009e20000100a00 */
[----:B--2---:R-:W-:-:S05]  /*8020*/  IMAD.WIDE R76, R70, 0x2, R50 ;  /* 0x00000002464c7825 */ /* 0x004fca00078e0232 */
[----:B------:R-:W2:Y:S01]  /*8030*/  LDC R187, c[0x0][0x268] ;  /* 0x00009a00ffbb7b82 */ /* 0x000ea20000000800 */
[--C-:B----4-:R-:W-:Y:S01]  /*8040*/  IMAD.WIDE R4, R69, 0x2, R50.reuse ;  /* 0x0000000245047825 */ /* 0x110fe200078e0232 */
[----:B------:R4:W-:Y:S03]  /*8050*/  STL.64 [R1+0x1090], R76 ;  /* 0x0010904c01007387 */ /* 0x0009e60000100a00 */
[--C-:B------:R-:W-:Y:S01]  /*8060*/  IMAD.WIDE R80, R68, 0x2, R50.reuse ;  /* 0x0000000244507825 */ /* 0x100fe200078e0232 */
[----:B------:R3:W-:Y:S02]  /*8070*/  STL.64 [R1+0x1088], R4 ;  /* 0x0010880401007387 */ /* 0x0007e40000100a00 */
[----:B------:R-:W2:Y:S02]  /*8080*/  LDC R188, c[0x0][0x268] ;  /* 0x00009a00ffbc7b82 */ /* 0x000ea40000000800 */
[----:B------:R1:W-:Y:S01]  /*8090*/  STL.64 [R1+0x1080], R80 ;  /* 0x0010805001007387 */ /* 0x0003e20000100a00 */
[----:B----4-:R-:W-:-:S05]  /*80a0*/  IMAD.WIDE R76, R67, 0x2, R50 ;  /* 0x00000002434c7825 */ /* 0x010fca00078e0232 */
[----:B------:R-:W4:Y:S01]  /*80b0*/  LDC R189, c[0x0][0x268] ;  /* 0x00009a00ffbd7b82 */ /* 0x000f220000000800 */
[--C-:B---3--:R-:W-:Y:S01]  /*80c0*/  IMAD.WIDE R4, R66, 0x2, R50.reuse ;  /* 0x0000000242047825 */ /* 0x108fe200078e0232 */
[----:B------:R3:W-:Y:S03]  /*80d0*/  STL.64 [R1+0x1078], R76 ;  /* 0x0010784c01007387 */ /* 0x0007e60000100a00 */
[--C-:B-1----:R-:W-:Y:S01]  /*80e0*/  IMAD.WIDE R80, R65, 0x2, R50.reuse ;  /* 0x0000000241507825 */ /* 0x102fe200078e0232 */
[----:B------:R1:W-:Y:S02]  /*80f0*/  STL.64 [R1+0x1070], R4 ;  /* 0x0010700401007387 */ /* 0x0003e40000100a00 */
[----:B------:R-:W4:Y:S02]  /*8100*/  LDC R191, c[0x0][0x268] ;  /* 0x00009a00ffbf7b82 */ /* 0x000f240000000800 */
[----:B------:R0:W-:Y:S01]  /*8110*/  STL.64 [R1+0x1068], R80 ;  /* 0x0010685001007387 */ /* 0x0001e20000100a00 */
[----:B---3--:R-:W-:-:S05]  /*8120*/  IMAD.WIDE R76, R64, 0x2, R50 ;  /* 0x00000002404c7825 */ /* 0x008fca00078e0232 */
[----:B------:R-:W3:Y:S01]  /*8130*/  LDC R190, c[0x0][0x268] ;  /* 0x00009a00ffbe7b82 */ /* 0x000ee20000000800 */
[--C-:B-1----:R-:W-:Y:S01]  /*8140*/  IMAD.WIDE R4, R63, 0x2, R50.reuse ;  /* 0x000000023f047825 */ /* 0x102fe200078e0232 */
[----:B------:R1:W-:Y:S03]  /*8150*/  STL.64 [R1+0x1060], R76 ;  /* 0x0010604c01007387 */ /* 0x0003e60000100a00 */
[--C-:B0-----:R-:W-:Y:S01]  /*8160*/  IMAD.WIDE R80, R62, 0x2, R50.reuse ;  /* 0x000000023e507825 */ /* 0x101fe200078e0232 */
[----:B------:R0:W-:Y:S02]  /*8170*/  STL.64 [R1+0x1058], R4 ;  /* 0x0010580401007387 */ /* 0x0001e40000100a00 */
[----:B------:R-:W3:Y:S02]  /*8180*/  LDC R192, c[0x0][0x268] ;  /* 0x00009a00ffc07b82 */ /* 0x000ee40000000800 */
[----:B------:R2:W-:Y:S01]  /*8190*/  STL.64 [R1+0x1050], R80 ;  /* 0x0010505001007387 */ /* 0x0005e20000100a00 */
[----:B-1----:R-:W-:-:S05]  /*81a0*/  IMAD.WIDE R76, R61, 0x2, R50 ;  /* 0x000000023d4c7825 */ /* 0x002fca00078e0232 */
[----:B------:R-:W1:Y:S01]  /*81b0*/  LDC R193, c[0x0][0x268] ;  /* 0x00009a00ffc17b82 */ /* 0x000e620000000800 */
[--C-:B0-----:R-:W-:Y:S01]  /*81c0*/  IMAD.WIDE R4, R60, 0x2, R50.reuse ;  /* 0x000000023c047825 */ /* 0x101fe200078e0232 */
[----:B------:R0:W-:Y:S03]  /*81d0*/  STL.64 [R1+0x1048], R76 ;  /* 0x0010484c01007387 */ /* 0x0001e60000100a00 */
[--C-:B--2---:R-:W-:Y:S01]  /*81e0*/  IMAD.WIDE R80, R59, 0x2, R50.reuse ;  /* 0x000000023b507825 */ /* 0x104fe200078e0232 */
[----:B------:R2:W-:Y:S02]  /*81f0*/  STL.64 [R1+0x1040], R4 ;  /* 0x0010400401007387 */ /* 0x0005e40000100a00 */
[----:B------:R-:W1:Y:S02]  /*8200*/  LDC R194, c[0x0][0x268] ;  /* 0x00009a00ffc27b82 */ /* 0x000e640000000800 */
[----:B------:R4:W-:Y:S01]  /*8210*/  STL.64 [R1+0x1038], R80 ;  /* 0x0010385001007387 */ /* 0x0009e20000100a00 */
[----:B0-----:R-:W-:-:S05]  /*8220*/  IMAD.WIDE R76, R58, 0x2, R50 ;  /* 0x000000023a4c7825 */ /* 0x001fca00078e0232 */
[----:B------:R-:W0:Y:S01]  /*8230*/  LDC R195, c[0x0][0x268] ;  /* 0x00009a00ffc37b82 */ /* 0x000e220000000800 */
[--C-:B--2---:R-:W-:Y:S01]  /*8240*/  IMAD.WIDE R4, R57, 0x2, R50.reuse ;  /* 0x0000000239047825 */ /* 0x104fe200078e0232 */
[----:B------:R2:W-:Y:S03]  /*8250*/  STL.64 [R1+0x1030], R76 ;  /* 0x0010304c01007387 */ /* 0x0005e60000100a00 */
[--C-:B----4-:R-:W-:Y:S01]  /*8260*/  IMAD.WIDE R80, R56, 0x2, R50.reuse ;  /* 0x0000000238507825 */ /* 0x110fe200078e0232 */
[----:B------:R4:W-:Y:S02]  /*8270*/  STL.64 [R1+0x1028], R4 ;  /* 0x0010280401007387 */ /* 0x0009e40000100a00 */
[----:B------:R-:W0:Y:S02]  /*8280*/  LDC R197, c[0x0][0x268] ;  /* 0x00009a00ffc57b82 */ /* 0x000e240000000800 */
[----:B------:R3:W-:Y:S01]  /*8290*/  STL.64 [R1+0x1020], R80 ;  /* 0x0010205001007387 */ /* 0x0007e20000100a00 */
[----:B--2---:R-:W-:-:S05]  /*82a0*/  IMAD.WIDE R76, R55, 0x2, R50 ;  /* 0x00000002374c7825 */ /* 0x004fca00078e0232 */
[----:B------:R-:W2:Y:S01]  /*82b0*/  LDC R196, c[0x0][0x268] ;  /* 0x00009a00ffc47b82 */ /* 0x000ea20000000800 */
[--C-:B----4-:R-:W-:Y:S01]  /*82c0*/  IMAD.WIDE R4, R54, 0x2, R50.reuse ;  /* 0x0000000236047825 */ /* 0x110fe200078e0232 */
[----:B------:R4:W-:Y:S03]  /*82d0*/  STL.64 [R1+0x1018], R76 ;  /* 0x0010184c01007387 */ /* 0x0009e60000100a00 */
[--C-:B---3--:R-:W-:Y:S01]  /*82e0*/  IMAD.WIDE R80, R53, 0x2, R50.reuse ;  /* 0x0000000235507825 */ /* 0x108fe200078e0232 */
        /* <DEDUP_REMOVED lines=106> */
[----:B------:R-:W-:Y:S01]  /*8990*/  STL.64 [R1+0xb70], R80 ;  /* 0x000b705001007387 */ /* 0x000fe20000100a00 */
[----:B0-----:R-:W-:-:S05]  /*89a0*/  IMAD.WIDE R76, R10, 0x2, R50 ;  /* 0x000000020a4c7825 */ /* 0x001fca00078e0232 */
[----:B------:R-:W0:Y:S01]  /*89b0*/  LDC R225, c[0x0][0x268] ;  /* 0x00009a00ffe17b82 */ /* 0x000e220000000800 */
[----:B--2---:R-:W-:Y:S01]  /*89c0*/  IMAD.WIDE R4, R7, 0x2, R50 ;  /* 0x0000000207047825 */ /* 0x004fe200078e0232 */
[----:B------:R2:W-:Y:S03]  /*89d0*/  STL.64 [R1+0xb50], R76 ;  /* 0x000b504c01007387 */ /* 0x0005e60000100a00 */
[----:B------:R-:W-:Y:S01]  /*89e0*/  IMAD R50, R79, 0x2, R74 ;  /* 0x000000024f327824 */ /* 0x000fe200078e024a */
[----:B------:R4:W-:Y:S02]  /*89f0*/  STL.64 [R1+0xb30], R4 ;  /* 0x000b300401007387 */ /* 0x0009e40000100a00 */
[----:B------:R-:W3:Y:S01]  /*8a00*/  LDC R51, c[0x0][0x268] ;  /* 0x00009a00ff337b82 */ /* 0x000ee20000000800 */
[----:B--2---:R-:W-:-:S07]  /*8a10*/  IMAD.WIDE R76, R73, 0x2, R8 ;  /* 0x00000002494c7825 */ /* 0x004fce00078e0208 */
[----:B------:R-:W2:Y:S01]  /*8a20*/  LDC R81, c[0x0][0x268] ;  /* 0x00009a00ff517b82 */ /* 0x000ea20000000800 */
[--C-:B----4-:R-:W-:Y:S01]  /*8a30*/  IMAD.WIDE R4, R72, 0x2, R8.reuse ;  /* 0x0000000248047825 */ /* 0x110fe200078e0208 */
[----:B------:R4:W-:Y:S03]  /*8a40*/  STL.64 [R1+0xf78], R76 ;  /* 0x000f784c01007387 */ /* 0x0009e60000100a00 */
[--C-:B------:R-:W-:Y:S01]  /*8a50*/  IMAD.WIDE R72, R71, 0x2, R8.reuse ;  /* 0x0000000247487825 */ /* 0x100fe200078e0208 */
[----:B------:R1:W-:Y:S02]  /*8a60*/  STL.64 [R1+0xf70], R4 ;  /* 0x000f700401007387 */ /* 0x0003e40000100a00 */
[----:B------:R-:W0:Y:S01]  /*8a70*/  LDC R80, c[0x0][0x268] ;  /* 0x00009a00ff507b82 */ /* 0x000e220000000800 */
[--C-:B------:R-:W-:Y:S01]  /*8a80*/  IMAD.WIDE R70, R70, 0x2, R8.reuse ;  /* 0x0000000246467825 */ /* 0x100fe200078e0208 */
[----:B------:R1:W-:Y:S04]  /*8a90*/  STL.64 [R1+0xf68], R72 ;  /* 0x000f684801007387 */ /* 0x0003e80000100a00 */
[----:B------:R1:W-:Y:S02]  /*8aa0*/  STL.64 [R1+0xf60], R70 ;  /* 0x000f604601007387 */ /* 0x0003e40000100a00 */
[----:B----4-:R-:W4:Y:S01]  /*8ab0*/  LDC R77, c[0x0][0x268] ;  /* 0x00009a00ff4d7b82 */ /* 0x010f220000000800 */
[----:B-1----:R-:W-:-:S04]  /*8ac0*/  IMAD.WIDE R4, R69, 0x2, R8 ;  /* 0x0000000245047825 */ /* 0x002fc800078e0208 */
[--C-:B------:R-:W-:Y:S01]  /*8ad0*/  IMAD.WIDE R68, R68, 0x2, R8.reuse ;  /* 0x0000000244447825 */ /* 0x100fe200078e0208 */
[----:B------:R1:W-:Y:S02]  /*8ae0*/  STL.64 [R1+0xf58], R4 ;  /* 0x000f580401007387 */ /* 0x0003e40000100a00 */
[----:B------:R-:W2:Y:S01]  /*8af0*/  LDC R73, c[0x0][0x268] ;  /* 0x00009a00ff497b82 */ /* 0x000ea20000000800 */
[--C-:B------:R-:W-:Y:S01]  /*8b00*/  IMAD.WIDE R70, R67, 0x2, R8.reuse ;  /* 0x0000000243467825 */ /* 0x100fe200078e0208 */
[----:B------:R3:W-:Y:S04]  /*8b10*/  STL.64 [R1+0xf50], R68 ;  /* 0x000f504401007387 */ /* 0x0007e80000100a00 */
[----:B------:R3:W-:Y:S02]  /*8b20*/  STL.64 [R1+0xf48], R70 ;  /* 0x000f484601007387 */ /* 0x0007e40000100a00 */
[----:B------:R-:W0:Y:S01]  /*8b30*/  LDC R72, c[0x0][0x268] ;  /* 0x00009a00ff487b82 */ /* 0x000e220000000800 */
[----:B-1----:R-:W-:-:S04]  /*8b40*/  IMAD.WIDE R4, R66, 0x2, R8 ;  /* 0x0000000242047825 */ /* 0x002fc800078e0208 */
[--C-:B---3--:R-:W-:Y:S01]  /*8b50*/  IMAD.WIDE R68, R65, 0x2, R8.reuse ;  /* 0x0000000241447825 */ /* 0x108fe200078e0208 */
[----:B------:R1:W-:Y:S02]  /*8b60*/  STL.64 [R1+0xf40], R4 ;  /* 0x000f400401007387 */ /* 0x0003e40000100a00 */
[----:B------:R-:W3:Y:S01]  /*8b70*/  LDC R76, c[0x0][0x268] ;  /* 0x00009a00ff4c7b82 */ /* 0x000ee20000000800 */
[--C-:B------:R-:W-:Y:S01]  /*8b80*/  IMAD.WIDE R66, R64, 0x2, R8.reuse ;  /* 0x0000000240427825 */ /* 0x100fe200078e0208 */
[----:B------:R1:W-:Y:S03]  /*8b90*/  STL.64 [R1+0xf38], R68 ;  /* 0x000f384401007387 */ /* 0x0003e60000100a00 */
[--C-:B------:R-:W-:Y:S01]  /*8ba0*/  IMAD.WIDE R64, R62, 0x2, R8.reuse ;  /* 0x000000023e407825 */ /* 0x100fe200078e0208 */
[----:B------:R4:W-:Y:S02]  /*8bb0*/  STL.64 [R1+0xf30], R66 ;  /* 0x000f304201007387 */ /* 0x0009e40000100a00 */
[----:B------:R-:W2:Y:S01]  /*8bc0*/  LDC R70, c[0x0][0x268] ;  /* 0x00009a00ff467b82 */ /* 0x000ea20000000800 */
[----:B-1----:R-:W-:-:S04]  /*8bd0*/  IMAD.WIDE R4, R63, 0x2, R8 ;  /* 0x000000023f047825 */ /* 0x002fc800078e0208 */
[--C-:B------:R-:W-:Y:S01]  /*8be0*/  IMAD.WIDE R62, R61, 0x2, R8.reuse ;  /* 0x000000023d3e7825 */ /* 0x100fe200078e0208 */
[----:B------:R1:W-:Y:S02]  /*8bf0*/  STL.64 [R1+0xf28], R4 ;  /* 0x000f280401007387 */ /* 0x0003e40000100a00 */
[----:B------:R-:W0:Y:S02]  /*8c00*/  LDC R69, c[0x0][0x268] ;  /* 0x00009a00ff457b82 */ /* 0x000e240000000800 */
        /* <DEDUP_REMOVED lines=10> */
[----:B---3--:R-:W3:Y:S01]  /*8cb0*/  LDC R63, c[0x0][0x268] ;  /* 0x00009a00ff3f7b82 */ /* 0x008ee20000000800 */
[----:B-1----:R-:W-:-:S04]  /*8cc0*/  IMAD.WIDE R4, R57, 0x2, R8 ;  /* 0x0000000239047825 */ /* 0x002fc800078e0208 */
[--C-:B------:R-:W-:Y:S01]  /*8cd0*/  IMAD.WIDE R56, R56, 0x2, R8.reuse ;  /* 0x0000000238387825 */ /* 0x100fe200078e0208 */
[----:B------:R1:W-:Y:S02]  /*8ce0*/  STL.64 [R1+0xef8], R4 ;  /* 0x000ef80401007387 */ /* 0x0003e40000100a00 */
[----:B------:R-:W0:Y:S01]  /*8cf0*/  LDC R61, c[0x0][0x268] ;  /* 0x00009a00ff3d7b82 */ /* 0x000e220000000800 */
[--C-:B------:R-:W-:Y:S01]  /*8d00*/  IMAD.WIDE R58, R55, 0x2, R8.reuse ;  /* 0x00000002373a7825 */ /* 0x100fe200078e0208 */
[----:B------:R1:W-:Y:S04]  /*8d10*/  STL.64 [R1+0xef0], R56 ;  /* 0x000ef03801007387 */ /* 0x0003e80000100a00 */
[----:B------:R4:W-:Y:S02]  /*8d20*/  STL.64 [R1+0xee8], R58 ;  /* 0x000ee83a01007387 */ /* 0x0009e40000100a00 */
[----:B------:R-:W2:Y:S01]  /*8d30*/  LDC R60, c[0x0][0x268] ;  /* 0x00009a00ff3c7b82 */ /* 0x000ea20000000800 */
[----:B-1----:R-:W-:-:S04]  /*8d40*/  IMAD.WIDE R4, R54, 0x2, R8 ;  /* 0x0000000236047825 */ /* 0x002fc800078e0208 */
[--C-:B------:R-:W-:Y:S01]  /*8d50*/  IMAD.WIDE R56, R53, 0x2, R8.reuse ;  /* 0x0000000235387825 */ /* 0x100fe200078e0208 */
[----:B------:R1:W-:Y:S02]  /*8d60*/  STL.64 [R1+0xee0], R4 ;  /* 0x000ee00401007387 */ /* 0x0003e40000100a00 */
[----:B------:R-:W3:Y:S01]  /*8d70*/  LDC R62, c[0x0][0x268] ;  /* 0x00009a00ff3e7b82 */ /* 0x000ee20000000800 */
[--C-:B------:R-:W-:Y:S01]  /*8d80*/  IMAD.WIDE R54, R52, 0x2, R8.reuse ;  /* 0x0000000234367825 */ /* 0x100fe200078e0208 */
[----:B------:R1:W-:Y:S03]  /*8d90*/  STL.64 [R1+0xed8], R56 ;  /* 0x000ed83801007387 */ /* 0x0003e60000100a00 */
[--C-:B------:R-:W-:Y:S01]  /*8da0*/  IMAD.WIDE R52, R48, 0x2, R8.reuse ;  /* 0x0000000230347825 */ /* 0x100fe200078e0208 */
[----:B------:R0:W-:Y:S02]  /*8db0*/  STL.64 [R1+0xed0], R54 ;  /* 0x000ed03601007387 */ /* 0x0001e40000100a00 */
[----:B----4-:R-:W4:Y:S01]  /*8dc0*/  LDC R58, c[0x0][0x268] ;  /* 0x00009a00ff3a7b82 */ /* 0x010f220000000800 */
[----:B-1----:R-:W-:-:S04]  /*8dd0*/  IMAD.WIDE R4, R49, 0x2, R8 ;  /* 0x0000000231047825 */ /* 0x002fc800078e0208 */
[--C-:B------:R-:W-:Y:S01]  /*8de0*/  IMAD.WIDE R48, R47, 0x2, R8.reuse ;  /* 0x000000022f307825 */ /* 0x100fe200078e0208 */
[----:B------:R1:W-:Y:S02]  /*8df0*/  STL.64 [R1+0xec8], R4 ;  /* 0x000ec80401007387 */ /* 0x0003e40000100a00 */
[----:B------:R-:W2:Y:S02]  /*8e00*/  LDC R57, c[0x0][0x268] ;  /* 0x00009a00ff397b82 */ /* 0x000ea40000000800 */
[----:B------:R1:W-:Y:S04]  /*8e10*/  STL.64 [R1+0xec0], R52 ;  /* 0x000ec03401007387 */ /* 0x0003e80000100a00 */
[----:B------:R3:W-:Y:S02]  /*8e20*/  STL.64 [R1+0xeb8], R48 ;  /* 0x000eb83001007387 */ /* 0x0007e40000100a00 */
[----:B0-----:R-:W0:Y:S01]  /*8e30*/  LDC R55, c[0x0][0x268] ;  /* 0x00009a00ff377b82 */ /* 0x001e220000000800 */
[----:B-1----:R-:W-:-:S04]  /*8e40*/  IMAD.WIDE R4, R46, 0x2, R8 ;  /* 0x000000022e047825 */ /* 0x002fc800078e0208 */
[--C-:B------:R-:W-:Y:S01]  /*8e50*/  IMAD.WIDE R46, R45, 0x2, R8.reuse ;  /* 0x000000022d2e7825 */ /* 0x100fe200078e0208 */
[----:B------:R1:W-:Y:S02]  /*8e60*/  STL.64 [R1+0xeb0], R4 ;  /* 0x000eb00401007387 */ /* 0x0003e40000100a00 */
[----:B------:R-:W4:Y:S01]  /*8e70*/  LDC R52, c[0x0][0x268] ;  /* 0x00009a00ff347b82 */ /* 0x000f220000000800 */
[--C-:B------:R-:W-:Y:S01]  /*8e80*/  IMAD.WIDE R44, R44, 0x2, R8.reuse ;  /* 0x000000022c2c7825 */ /* 0x100fe200078e0208 */
[----:B------:R1:W-:Y:S04]  /*8e90*/  STL.64 [R1+0xea8], R46 ;  /* 0x000ea82e01007387 */ /* 0x0003e80000100a00 */
[----:B------:R1:W-:Y:S02]  /*8ea0*/  STL.64 [R1+0xea0], R44 ;  /* 0x000ea02c01007387 */ /* 0x0003e40000100a00 */
[----:B---3--:R-:W3:Y:S01]  /*8eb0*/  LDC R48, c[0x0][0x268] ;  /* 0x00009a00ff307b82 */ /* 0x008ee20000000800 */
[----:B-1----:R-:W-:-:S04]  /*8ec0*/  IMAD.WIDE R4, R43, 0x2, R8 ;  /* 0x000000022b047825 */ /* 0x002fc800078e0208 */
[--C-:B------:R-:W-:Y:S01]  /*8ed0*/  IMAD.WIDE R42, R42, 0x2, R8.reuse ;  /* 0x000000022a2a7825 */ /* 0x100fe200078e0208 */
[----:B------:R1:W-:Y:S02]  /*8ee0*/  STL.64 [R1+0xe98], R4 ;  /* 0x000e980401007387 */ /* 0x0003e40000100a00 */
[----:B------:R-:W2:Y:S01]  /*8ef0*/  LDC R47, c[0x0][0x268] ;  /* 0x00009a00ff2f7b82 */ /* 0x000ea20000000800 */
[--C-:B------:R-:W-:Y:S01]  /*8f00*/  IMAD.WIDE R44, R41, 0x2, R8.reuse ;  /* 0x00000002292c7825 */ /* 0x100fe200078e0208 */
[----:B------:R1:W-:Y:S04]  /*8f10*/  STL.64 [R1+0xe90], R42 ;  /* 0x000e902a01007387 */ /* 0x0003e80000100a00 */
[----:B------:R0:W-:Y:S02]  /*8f20*/  STL.64 [R1+0xe88], R44 ;  /* 0x000e882c01007387 */ /* 0x0001e40000100a00 */
[----:B------:R-:W4:Y:S01]  /*8f30*/  LDC R46, c[0x0][0x268] ;  /* 0x00009a00ff2e7b82 */ /* 0x000f220000000800 */
[----:B-1----:R-:W-:-:S04]  /*8f40*/  IMAD.WIDE R4, R40, 0x2, R8 ;  /* 0x0000000228047825 */ /* 0x002fc800078e0208 */
[--C-:B------:R-:W-:Y:S01]  /*8f50*/  IMAD.WIDE R42, R39, 0x2, R8.reuse ;  /* 0x00000002272a7825 */ /* 0x100fe200078e0208 */
[----:B------:R1:W-:Y:S02]  /*8f60*/  STL.64 [R1+0xe80], R4 ;  /* 0x000e800401007387 */ /* 0x0003e40000100a00 */
[----:B------:R-:W4:Y:S01]  /*8f70*/  LDC R49, c[0x0][0x268] ;  /* 0x00009a00ff317b82 */ /* 0x000f220000000800 */
[--C-:B------:R-:W-:Y:S01]  /*8f80*/  IMAD.WIDE R40, R38, 0x2, R8.reuse ;  /* 0x0000000226287825 */ /* 0x100fe200078e0208 */
[----:B------:R1:W-:Y:S03]  /*8f90*/  STL.64 [R1+0xe78], R42 ;  /* 0x000e782a01007387 */ /* 0x0003e60000100a00 */
[--C-:B------:R-:W-:Y:S01]  /*8fa0*/  IMAD.WIDE R38, R36, 0x2, R8.reuse ;  /* 0x0000000224267825 */ /* 0x100fe200078e0208 */
[----:B------:R3:W-:Y:S02]  /*8fb0*/  STL.64 [R1+0xe70], R40 ;  /* 0x000e702801007387 */ /* 0x0007e40000100a00 */
[----:B0-----:R-:W0:Y:S01]  /*8fc0*/  LDC R45, c[0x0][0x268] ;  /* 0x00009a00ff2d7b82 */ /* 0x001e220000000800 */
[----:B-1----:R-:W-:-:S04]  /*8fd0*/  IMAD.WIDE R4, R37, 0x2, R8 ;  /* 0x0000000225047825 */ /* 0x002fc800078e0208 */
[--C-:B------:R-:W-:Y:S01]  /*8fe0*/  IMAD.WIDE R36, R35, 0x2, R8.reuse ;  /* 0x0000000223247825 */ /* 0x100fe200078e0208 */
[----:B------:R1:W-:Y:S02]  /*8ff0*/  STL.64 [R1+0xe68], R4 ;  /* 0x000e680401007387 */ /* 0x0003e40000100a00 */
[----:B------:R-:W2:Y:S02]  /*9000*/  LDC R42, c[0x0][0x268] ;  /* 0x00009a00ff2a7b82 */ /* 0x000ea40000000800 */
        /* <DEDUP_REMOVED lines=20> */
[--C-:B------:R-:W-:Y:S01]  /*9150*/  IMAD.WIDE R30, R27, 0x2, R8.reuse ;  /* 0x000000021b1e7825 */ /* 0x100fe200078e0208 */
[----:B------:R1:W-:Y:S02]  /*9160*/  STL.64 [R1+0xd68], R4 ;  /* 0x000d680401007387 */ /* 0x0003e40000100a00 */
[----:B------:R-:W0:Y:S01]  /*9170*/  LDC R38, c[0x0][0x268] ;  /* 0x00009a00ff267b82 */ /* 0x000e220000000800 */
[--C-:B------:R-:W-:Y:S01]  /*9180*/  IMAD.WIDE R28, R26, 0x2, R8.reuse ;  /* 0x000000021a1c7825 */ /* 0x100fe200078e0208 */
[----:B------:R1:W-:Y:S03]  /*9190*/  STL.64 [R1+0xd48], R30 ;  /* 0x000d481e01007387 */ /* 0x0003e60000100a00 */
[--C-:B------:R-:W-:Y:S01]  /*91a0*/  IMAD.WIDE R26, R24, 0x2, R8.reuse ;  /* 0x00000002181a7825 */ /* 0x100fe200078e0208 */
[----:B------:R4:W-:Y:S02]  /*91b0*/  STL.64 [R1+0xd28], R28 ;  /* 0x000d281c01007387 */ /* 0x0009e40000100a00 */
[----:B---3--:R-:W3:Y:S01]  /*91c0*/  LDC R33, c[0x0][0x268] ;  /* 0x00009a00ff217b82 */ /* 0x008ee20000000800 */
[----:B-1----:R-:W-:-:S04]  /*91d0*/  IMAD.WIDE R4, R25, 0x2, R8 ;  /* 0x0000000219047825 */ /* 0x002fc800078e0208 */
[--C-:B------:R-:W-:Y:S01]  /*91e0*/  IMAD.WIDE R24, R23, 0x2, R8.reuse ;  /* 0x0000000217187825 */ /* 0x100fe200078e0208 */
[----:B------:R1:W-:Y:S02]  /*91f0*/  STL.64 [R1+0xd08], R4 ;  /* 0x000d080401007387 */ /* 0x0003e40000100a00 */
[----:B------:R-:W2:Y:S02]  /*9200*/  LDC R30, c[0x0][0x268] ;  /* 0x00009a00ff1e7b82 */ /* 0x000ea40000000800 */
[----:B------:R1:W-:Y:S04]  /*9210*/  STL.64 [R1+0xce8], R26 ;  /* 0x000ce81a01007387 */ /* 0x0003e80000100a00 */
[----:B------:R0:W-:Y:S02]  /*9220*/  STL.64 [R1+0xcc8], R24 ;  /* 0x000cc81801007387 */ /* 0x0001e40000100a00 */
[----:B----4-:R-:W4:Y:S01]  /*9230*/  LDC R29, c[0x0][0x268] ;  /* 0x00009a00ff1d7b82 */ /* 0x010f220000000800 */
[----:B-1----:R-:W-:-:S04]  /*9240*/  IMAD.WIDE R4, R22, 0x2, R8 ;  /* 0x0000000216047825 */ /* 0x002fc800078e0208 */
[--C-:B------:R-:W-:Y:S01]  /*9250*/  IMAD.WIDE R22, R21, 0x2, R8.reuse ;  /* 0x0000000215167825 */ /* 0x100fe200078e0208 */
[----:B------:R1:W-:Y:S02]  /*9260*/  STL.64 [R1+0xca8], R4 ;  /* 0x000ca80401007387 */ /* 0x0003e40000100a00 */
[----:B------:R-:W3:Y:S01]  /*9270*/  LDC R27, c[0x0][0x268] ;  /* 0x00009a00ff1b7b82 */ /* 0x000ee20000000800 */
[--C-:B------:R-:W-:Y:S01]  /*9280*/  IMAD.WIDE R20, R20, 0x2, R8.reuse ;  /* 0x0000000214147825 */ /* 0x100fe200078e0208 */
[----:B------:R1:W-:Y:S04]  /*9290*/  STL.64 [R1+0xc88], R22 ;  /* 0x000c881601007387 */ /* 0x0003e80000100a00 */
[----:B------:R1:W-:Y:S02]  /*92a0*/  STL.64 [R1+0xc68], R20 ;  /* 0x000c681401007387 */ /* 0x0003e40000100a00 */
[----:B0-----:R-:W0:Y:S01]  /*92b0*/  LDC R24, c[0x0][0x268] ;  /* 0x00009a00ff187b82 */ /* 0x001e220000000800 */
[----:B-1----:R-:W-:-:S04]  /*92c0*/  IMAD.WIDE R4, R18, 0x2, R8 ;  /* 0x0000000212047825 */ /* 0x002fc800078e0208 */
[--C-:B------:R-:W-:Y:S01]  /*92d0*/  IMAD.WIDE R22, R17, 0x2, R8.reuse ;  /* 0x0000000211167825 */ /* 0x100fe200078e0208 */
[----:B------:R1:W-:Y:S02]  /*92e0*/  STL.64 [R1+0xc48], R4 ;  /* 0x000c480401007387 */ /* 0x0003e40000100a00 */
[----:B------:R-:W2:Y:S01]  /*92f0*/  LDC R18, c[0x0][0x268] ;  /* 0x00009a00ff127b82 */ /* 0x000ea20000000800 */
[--C-:B------:R-:W-:Y:S01]  /*9300*/  IMAD.WIDE R20, R16, 0x2, R8.reuse ;  /* 0x0000000210147825 */ /* 0x100fe200078e0208 */
[----:B------:R1:W-:Y:S03]  /*9310*/  STL.64 [R1+0xc28], R22 ;  /* 0x000c281601007387 */ /* 0x0003e60000100a00 */
[--C-:B------:R-:W-:Y:S01]  /*9320*/  IMAD.WIDE R16, R14, 0x2, R8.reuse ;  /* 0x000000020e107825 */ /* 0x100fe200078e0208 */
[----:B------:R4:W-:Y:S02]  /*9330*/  STL.64 [R1+0xc08], R20 ;  /* 0x000c081401007387 */ /* 0x0009e40000100a00 */
[----:B------:R-:W3:Y:S01]  /*9340*/  LDC R26, c[0x0][0x268] ;  /* 0x00009a00ff1a7b82 */ /* 0x000ee20000000800 */
[----:B-1----:R-:W-:-:S04]  /*9350*/  IMAD.WIDE R4, R15, 0x2, R8 ;  /* 0x000000020f047825 */ /* 0x002fc800078e0208 */
[--C-:B------:R-:W-:Y:S01]  /*9360*/  IMAD.WIDE R14, R13, 0x2, R8.reuse ;  /* 0x000000020d0e7825 */ /* 0x100fe200078e0208 */
[----:B------:R1:W-:Y:S02]  /*9370*/  STL.64 [R1+0xbe8], R4 ;  /* 0x000be80401007387 */ /* 0x0003e40000100a00 */
[----:B------:R-:W3:Y:S02]  /*9380*/  LDC R23, c[0x0][0x268] ;  /* 0x00009a00ff177b82 */ /* 0x000ee40000000800 */
[----:B------:R1:W-:Y:S04]  /*9390*/  STL.64 [R1+0xbc8], R16 ;  /* 0x000bc81001007387 */ /* 0x0003e80000100a00 */
[----:B------:R-:W-:Y:S02]  /*93a0*/  STL.64 [R1+0xba8], R14 ;  /* 0x000ba80e01007387 */ /* 0x000fe40000100a00 */
[----:B----4-:R-:W4:Y:S01]  /*93b0*/  LDC R21, c[0x0][0x268] ;  /* 0x00009a00ff157b82 */ /* 0x010f220000000800 */
[----:B-1----:R-:W-:-:S04]  /*93c0*/  IMAD.WIDE R4, R12, 0x2, R8 ;  /* 0x000000020c047825 */ /* 0x002fc800078e0208 */
[--C-:B------:R-:W-:Y:S01]  /*93d0*/  IMAD.WIDE R12, R11, 0x2, R8.reuse ;  /* 0x000000020b0c7825 */ /* 0x100fe200078e0208 */
[----:B------:R1:W-:Y:S02]  /*93e0*/  STL.64 [R1+0xb88], R4 ;  /* 0x000b880401007387 */ /* 0x0003e40000100a00 */
[----:B------:R-:W0:Y:S01]  /*93f0*/  LDC R17, c[0x0][0x268] ;  /* 0x00009a00ff117b82 */ /* 0x000e220000000800 */
[--C-:B------:R-:W-:Y:S01]  /*9400*/  IMAD.WIDE R10, R10, 0x2, R8.reuse ;  /* 0x000000020a0a7825 */ /* 0x100fe200078e0208 */
[----:B------:R-:W-:Y:S04]  /*9410*/  STL.64 [R1+0xb68], R12 ;  /* 0x000b680c01007387 */ /* 0x000fe80000100a00 */
[----:B------:R2:W-:Y:S02]  /*9420*/  STL.64 [R1+0xb48], R10 ;  /* 0x000b480a01007387 */ /* 0x0005e40000100a00 */
[----:B------:R-:W3:Y:S01]  /*9430*/  LDC R16, c[0x0][0x268] ;  /* 0x00009a00ff107b82 */ /* 0x000ee20000000800 */
[----:B-1----:R-:W-:-:S04]  /*9440*/  IMAD.WIDE R4, R7, 0x2, R8 ;  /* 0x0000000207047825 */ /* 0x002fc800078e0208 */
[----:B------:R-:W-:-:S03]  /*9450*/  IMAD R8, R79, 0x2, R50 ;  /* 0x000000024f087824 */ /* 0x000fc600078e0232 */
[----:B------:R-:W1:Y:S01]  /*9460*/  LDC R15, c[0x0][0x268] ;  /* 0x00009a00ff0f7b82 */ /* 0x000e620000000800 */
[----:B------:R2:W-:Y:S01]  /*9470*/  STL.64 [R1+0xb28], R4 ;  /* 0x000b280401007387 */ /* 0x0005e20000100a00 */
[----:B------:R-:W-:-:S06]  /*9480*/  LEA R7, R79, R8, 0x1 ;  /* 0x000000084f077211 */ /* 0x000fcc00078e08ff */
[----:B------:R-:W4:Y:S01]  /*9490*/  LDC R20, c[0x0][0x268] ;  /* 0x00009a00ff147b82 */ /* 0x000f220000000800 */
[C---:B--2---:R-:W-:Y:S01]  /*94a0*/  IMAD R11, R79.reuse, 0x2, R7 ;  /* 0x000000024f0b7824 */ /* 0x044fe200078e0207 */
[----:B------:R2:W-:Y:S03]  /*94b0*/  STL.64 [R1+0x1330], R6 ;  /* 0x0013300601007387 */ /* 0x0005e60000100a00 */
[C---:B------:R-:W-:Y:S01]  /*94c0*/  IMAD R10, R79.reuse, 0x2, R11 ;  /* 0x000000024f0a7824 */ /* 0x040fe200078e020b */
[----:B------:R-:W-:Y:S02]  /*94d0*/  LEA R4, P2, R94, R2, 0x1 ;  /* 0x000000025e047211 */ /* 0x000fe400078408ff */
[----:B------:R-:W4:Y:S01]  /*94e0*/  LDC R22, c[0x0][0x268] ;  /* 0x00009a00ff167b82 */ /* 0x000f220000000800 */
[----:B------:R-:W-:-:S05]  /*94f0*/  IMAD R9, R79, 0x2, R10 ;  /* 0x000000024f097824 */ /* 0x000fca00078e020a */
[C---:B------:R-:W-:Y:S02]  /*9500*/  LEA R14, R79.reuse, R9, 0x1 ;  /* 0x000000094f0e7211 */ /* 0x040fe400078e08ff */
[----:B------:R-:W4:Y:S01]  /*9510*/  LDC R25, c[0x0][0x268] ;  /* 0x00009a00ff197b82 */ /* 0x000f220000000800 */
[C---:B--2---:R-:W-:Y:S02]  /*9520*/  LEA R6, P0, R96.reuse, R2, 0x1 ;  /* 0x0000000260067211 */ /* 0x044fe400078008ff */
[C---:B------:R-:W-:Y:S02]  /*9530*/  IMAD R13, R79.reuse, 0x2, R14 ;  /* 0x000000024f0d7824 */ /* 0x040fe400078e020e */
[----:B------:R-:W-:Y:S02]  /*9540*/  LEA.HI.X.SX32 R7, R96, R0, 0x1, P0 ;  /* 0x0000000060077211 */ /* 0x000fe400000f0eff */
[----:B------:R-:W-:Y:S01]  /*9550*/  IMAD R12, R79, 0x2, R13 ;  /* 0x000000024f0c7824 */ /* 0x000fe200078e020d */
[----:B------:R-:W2:Y:S03]  /*9560*/  LDC R28, c[0x0][0x268] ;  /* 0x00009a00ff1c7b82 */ /* 0x000ea60000000800 */
[----:B0-----:R-:W-:Y:S01]  /*9570*/  IMAD R17, R17, 0x2, R12 ;  /* 0x0000000211117824 */ /* 0x001fe200078e020c */
[----:B------:R0:W-:Y:S04]  /*9580*/  STL.64 [R1+0x1328], R12 ;  /* 0x0013280c01007387 */ /* 0x0001e80000100a00 */
[----:B---3--:R-:W-:Y:S01]  /*9590*/  LEA R16, R16, R17, 0x1 ;  /* 0x0000001110107211 */ /* 0x008fe200078e08ff */
[----:B------:R-:W3:Y:S01]  /*95a0*/  LDC R32, c[0x0][0x268] ;  /* 0x00009a00ff207b82 */ /* 0x000ee20000000800 */
[----:B------:R4:W-:Y:S03]  /*95b0*/  STL.64 [R1+0xb20], R6 ;  /* 0x000b200601007387 */ /* 0x0009e60000100a00 */
[----:B-1----:R-:W-:Y:S01]  /*95c0*/  IMAD R15, R15, 0x2, R16 ;  /* 0x000000020f0f7824 */ /* 0x002fe200078e0210 */
[----:B0-----:R-:W-:-:S03]  /*95d0*/  LEA R12, P1, R91, R2, 0x1 ;  /* 0x000000025b0c7211 */ /* 0x001fc600078208ff */
[----:B----4-:R-:W-:Y:S01]  /*95e0*/  IMAD R21, R21, 0x2, R15 ;  /* 0x0000000215157824 */ /* 0x010fe200078e020f */
[----:B------:R-:W0:Y:S03]  /*95f0*/  LDC R31, c[0x0][0x268] ;  /* 0x00009a00ff1f7b82 */ /* 0x000e260000000800 */
[----:B------:R-:W-:Y:S01]  /*9600*/  IMAD R20, R20, 0x2, R21 ;  /* 0x0000000214147824 */ /* 0x000fe200078e0215 */
[----:B------:R-:W4:Y:S04]  /*9610*/  LDL.LU.64 R6, [R1+0x1330] ;  /* 0x0013300001067983 */ /* 0x000f280000300a00 */
[----:B------:R-:W-:Y:S01]  /*9620*/  LEA R18, R18, R20, 0x1 ;  /* 0x0000001412127211 */ /* 0x000fe200078e08ff */
[----:B------:R-:W1:Y:S04]  /*9630*/  LDC R37, c[0x0][0x268] ;  /* 0x00009a00ff257b82 */ /* 0x000e680000000800 */
[----:B------:R-:W-:-:S04]  /*9640*/  IMAD R24, R24, 0x2, R18 ;  /* 0x0000000218187824 */ /* 0x000fc800078e0212 */
[----:B------:R-:W-:Y:S01]  /*9650*/  IMAD R23, R23, 0x2, R24 ;  /* 0x0000000217177824 */ /* 0x000fe200078e0218 */
[----:B------:R-:W1:Y:S03]  /*9660*/  LDC R40, c[0x0][0x268] ;  /* 0x00009a00ff287b82 */ /* 0x000e660000000800 */
[----:B------:R-:W-:-:S05]  /*9670*/  IMAD R22, R22, 0x2, R23 ;  /* 0x0000000216167824 */ /* 0x000fca00078e0217 */
        /* <DEDUP_REMOVED lines=8> */
[----:B--2---:R-:W-:-:S04]  /*9700*/  IMAD R28, R28, 0x2, R29 ;  /* 0x000000021c1c7824 */ /* 0x004fc800078e021d */
[----:B------:R-:W-:Y:S01]  /*9710*/  IMAD R33, R33, 0x2, R28 ;  /* 0x0000000221217824 */ /* 0x000fe200078e021c */
[----:B------:R-:W2:Y:S03]  /*9720*/  LDC R53, c[0x0][0x268] ;  /* 0x00009a00ff357b82 */ /* 0x000ea60000000800 */
[----:B---3--:R-:W-:-:S05]  /*9730*/  IMAD R32, R32, 0x2, R33 ;  /* 0x0000000220207824 */ /* 0x008fca00078e0221 */
[----:B0-----:R-:W-:Y:S01]  /*9740*/  LEA R31, R31, R32, 0x1 ;  /* 0x000000201f1f7211 */ /* 0x001fe200078e08ff */
[----:B------:R-:W0:Y:S04]  /*9750*/  LDC R56, c[0x0][0x268] ;  /* 0x00009a00ff387b82 */ /* 0x000e280000000800 */
[----:B------:R-:W-:-:S04]  /*9760*/  IMAD R36, R36, 0x2, R31 ;  /* 0x0000000224247824 */ /* 0x000fc800078e021f */
[----:B------:R-:W-:Y:S01]  /*9770*/  IMAD R35, R35, 0x2, R36 ;  /* 0x0000000223237824 */ /* 0x000fe200078e0224 */
[----:B------:R-:W3:Y:S03]  /*9780*/  LDC R59, c[0x0][0x268] ;  /* 0x00009a00ff3b7b82 */ /* 0x000ee60000000800 */
[----:B------:R-:W-:-:S05]  /*9790*/  IMAD R34, R34, 0x2, R35 ;  /* 0x0000000222227824 */ /* 0x000fca00078e0223 */
[----:B------:R-:W-:Y:S01]  /*97a0*/  LEA R39, R39, R34, 0x1 ;  /* 0x0000002227277211 */ /* 0x000fe200078e08ff */
[----:B------:R-:W3:Y:S04]  /*97b0*/  LDC R66, c[0x0][0x268] ;  /* 0x00009a00ff427b82 */ /* 0x000ee80000000800 */
[----:B------:R-:W-:-:S04]  /*97c0*/  IMAD R38, R38, 0x2, R39 ;  /* 0x0000000226267824 */ /* 0x000fc800078e0227 */
[----:B-1----:R-:W-:Y:S01]  /*97d0*/  IMAD R37, R37, 0x2, R38 ;  /* 0x0000000225257824 */ /* 0x002fe200078e0226 */
        /* <DEDUP_REMOVED lines=12> */
[----:B------:R-:W4:Y:S03]  /*98a0*/  LDC R227, c[0x0][0x268] ;  /* 0x00009a00ffe37b82 */ /* 0x000f260000000800 */
[----:B------:R-:W-:-:S05]  /*98b0*/  IMAD R46, R46, 0x2, R47 ;  /* 0x000000022e2e7824 */ /* 0x000fca00078e022f */
[----:B------:R-:W-:Y:S01]  /*98c0*/  LEA R52, R52, R46, 0x1 ;  /* 0x0000002e34347211 */ /* 0x000fe200078e08ff */
[----:B------:R-:W4:Y:S04]  /*98d0*/  LDC R226, c[0x0][0x268] ;  /* 0x00009a00ffe27b82 */ /* 0x000f280000000800 */
[----:B------:R-:W-:-:S04]  /*98e0*/  IMAD R51, R51, 0x2, R52 ;  /* 0x0000000233337824 */ /* 0x000fc800078e0234 */
[----:B------:R-:W-:Y:S01]  /*98f0*/  IMAD R49, R49, 0x2, R51 ;  /* 0x0000000231317824 */ /* 0x000fe200078e0233 */
[----:B------:R-:W4:Y:S03]  /*9900*/  LDC R228, c[0x0][0x268] ;  /* 0x00009a00ffe47b82 */ /* 0x000f260000000800 */
[----:B------:R-:W-:-:S05]  /*9910*/  IMAD R55, R55, 0x2, R49 ;  /* 0x0000000237377824 */ /* 0x000fca00078e0231 */
[----:B------:R-:W-:Y:S01]  /*9920*/  LEA R54, R54, R55, 0x1 ;  /* 0x0000003736367211 */ /* 0x000fe200078e08ff */
[----:B------:R-:W4:Y:S04]  /*9930*/  LDC R229, c[0x0][0x268] ;  /* 0x00009a00ffe57b82 */ /* 0x000f280000000800 */
[----:B--2---:R-:W-:-:S04]  /*9940*/  IMAD R53, R53, 0x2, R54 ;  /* 0x0000000235357824 */ /* 0x004fc800078e0236 */
[----:B------:R-:W-:Y:S01]  /*9950*/  IMAD R58, R58, 0x2, R53 ;  /* 0x000000023a3a7824 */ /* 0x000fe200078e0235 */
[----:B------:R-:W2:Y:S03]  /*9960*/  LDC R230, c[0x0][0x268] ;  /* 0x00009a00ffe67b82 */ /* 0x000ea60000000800 */
[----:B------:R-:W-:-:S05]  /*9970*/  IMAD R57, R57, 0x2, R58 ;  /* 0x0000000239397824 */ /* 0x000fca00078e023a */
[----:B0-----:R-:W-:Y:S01]  /*9980*/  LEA R56, R56, R57, 0x1 ;  /* 0x0000003938387211 */ /* 0x001fe200078e08ff */
[----:B------:R-:W0:Y:S04]  /*9990*/  LDC R231, c[0x0][0x268] ;  /* 0x00009a00ffe77b82 */ /* 0x000e280000000800 */
[----:B------:R-:W-:-:S04]  /*99a0*/  IMAD R61, R61, 0x2, R56 ;  /* 0x000000023d3d7824 */ /* 0x000fc800078e0238 */
[----:B------:R-:W-:Y:S01]  /*99b0*/  IMAD R60, R60, 0x2, R61 ;  /* 0x000000023c3c7824 */ /* 0x000fe200078e023d */
[----:B------:R-:W0:Y:S03]  /*99c0*/  LDC R233, c[0x0][0x268] ;  /* 0x00009a00ffe97b82 */ /* 0x000e260000000800 */
[----:B---3--:R-:W-:-:S05]  /*99d0*/  IMAD R59, R59, 0x2, R60 ;  /* 0x000000023b3b7824 */ /* 0x008fca00078e023c */
[----:B------:R-:W-:Y:S01]  /*99e0*/  LEA R64, R64, R59, 0x1 ;  /* 0x0000003b40407211 */ /* 0x000fe200078e08ff */
[----:B------:R-:W3:Y:S04]  /*99f0*/  LDC R232, c[0x0][0x268] ;  /* 0x00009a00ffe87b82 */ /* 0x000ee80000000800 */
[----:B------:R-:W-:-:S04]  /*9a00*/  IMAD R63, R63, 0x2, R64 ;  /* 0x000000023f3f7824 */ /* 0x000fc800078e0240 */
[----:B------:R-:W-:Y:S01]  /*9a10*/  IMAD R62, R62, 0x2, R63 ;  /* 0x000000023e3e7824 */ /* 0x000fe200078e023f */
[----:B------:R-:W3:Y:S03]  /*9a20*/  LDC R234, c[0x0][0x268] ;  /* 0x00009a00ffea7b82 */ /* 0x000ee60000000800 */
[----:B------:R-:W-:-:S05]  /*9a30*/  IMAD R67, R67, 0x2, R62 ;  /* 0x0000000243437824 */ /* 0x000fca00078e023e */
[----:B------:R-:W-:Y:S01]  /*9a40*/  LEA R66, R66, R67, 0x1 ;  /* 0x0000004342427211 */ /* 0x000fe200078e08ff */
[----:B------:R-:W3:Y:S04]  /*9a50*/  LDC R235, c[0x0][0x268] ;  /* 0x00009a00ffeb7b82 */ /* 0x000ee80000000800 */
[----:B-1----:R-:W-:-:S04]  /*9a60*/  IMAD R65, R65, 0x2, R66 ;  /* 0x0000000241417824 */ /* 0x002fc800078e0242 */
        /* <DEDUP_REMOVED lines=31> */
[----:B------:R-:W-:Y:S01]  /*9c60*/  LEA.HI.X.SX32 R13, R91, R0, 0x1, P1 ;  /* 0x000000005b0d7211 */ /* 0x000fe200008f0eff */
[----:B------:R-:W1:Y:S02]  /*9c70*/  LDC R246, c[0x0][0x268] ;  /* 0x00009a00fff67b82 */ /* 0x000e640000000800 */
[----:B------:R-:W-:Y:S01]  /*9c80*/  IMAD R93, R93, 0x2, R88 ;  /* 0x000000025d5d7824 */ /* 0x000fe200078e0258 */
[----:B------:R-:W-:Y:S01]  /*9c90*/  LEA R96, P0, R78, R2, 0x1 ;  /* 0x000000024e607211 */ /* 0x000fe200078008ff */
[----:B------:R2:W-:Y:S03]  /*9ca0*/  STL.64 [R1+0xb18], R12 ;  /* 0x000b180c01007387 */ /* 0x0005e60000100a00 */
[----:B------:R-:W-:Y:S01]  /*9cb0*/  LEA R92, R92, R93, 0x1 ;  /* 0x0000005d5c5c7211 */ /* 0x000fe200078e08ff */
[----:B------:R-:W1:Y:S01]  /*9cc0*/  LDC R247, c[0x0][0x268] ;  /* 0x00009a00fff77b82 */ /* 0x000e620000000800 */
[----:B------:R-:W-:-:S03]  /*9cd0*/  LEA.HI.X.SX32 R5, R94, R0, 0x1, P2 ;  /* 0x000000005e057211 */ /* 0x000fc600010f0eff */
[----:B------:R-:W-:Y:S01]  /*9ce0*/  IMAD R91, R97, 0x2, R92 ;  /* 0x00000002615b7824 */ /* 0x000fe200078e025c */
[----:B------:R-:W-:Y:S02]  /*9cf0*/  LEA.HI.X.SX32 R97, R78, R0, 0x1, P0 ;  /* 0x000000004e617211 */ /* 0x000fe400000f0eff */
[C---:B--2---:R-:W-:Y:S01]  /*9d00*/  LEA R12, P1, R95.reuse, R2, 0x1 ;  /* 0x000000025f0c7211 */ /* 0x044fe200078208ff */
[----:B------:R2:W-:Y:S01]  /*9d10*/  STL.64 [R1+0xb10], R4 ;  /* 0x000b100401007387 */ /* 0x0005e20000100a00 */
[----:B------:R-:W1:Y:S02]  /*9d20*/  LDC R248, c[0x0][0x268] ;  /* 0x00009a00fff87b82 */ /* 0x000e640000000800 */
[----:B------:R-:W-:Y:S01]  /*9d30*/  LEA.HI.X.SX32 R13, R95, R0, 0x1, P1 ;  /* 0x000000005f0d7211 */ /* 0x000fe200008f0eff */
[----:B------:R-:W-:Y:S04]  /*9d40*/  STL.64 [R1+0xb08], R96 ;  /* 0x000b086001007387 */ /* 0x000fe80000100a00 */
[----:B------:R0:W-:Y:S01]  /*9d50*/  STL.64 [R1+0xb00], R12 ;  /* 0x000b000c01007387 */ /* 0x0001e20000100a00 */
[----:B------:R-:W1:Y:S01]  /*9d60*/  LDC R249, c[0x0][0x268] ;  /* 0x00009a00fff97b82 */ /* 0x000e620000000800 */
[----:B--2---:R-:W-:-:S04]  /*9d70*/  LEA R4, P2, R74, R2, 0x1 ;  /* 0x000000024a047211 */ /* 0x004fc800078408ff */
[----:B------:R-:W-:-:S03]  /*9d80*/  LEA.HI.X.SX32 R5, R74, R0, 0x1, P2 ;  /* 0x000000004a057211 */ /* 0x000fc600010f0eff */
[----:B------:R-:W2:Y:S01]  /*9d90*/  LDC R251, c[0x0][0x268] ;  /* 0x00009a00fffb7b82 */ /* 0x000ea20000000800 */
[----:B0-----:R-:W-:-:S04]  /*9da0*/  LEA R12, P0, R50, R2, 0x1 ;  /* 0x00000002320c7211 */ /* 0x001fc800078008ff */
[----:B------:R-:W-:Y:S01]  /*9db0*/  LEA.HI.X.SX32 R13, R50, R0, 0x1, P0 ;  /* 0x00000000320d7211 */ /* 0x000fe200000f0eff */
[----:B------:R-:W-:Y:S02]  /*9dc0*/  STL.64 [R1+0xaf8], R4 ;  /* 0x000af80401007387 */ /* 0x000fe40000100a00 */
[----:B------:R-:W0:Y:S02]  /*9dd0*/  LDC R250, c[0x0][0x268] ;  /* 0x00009a00fffa7b82 */ /* 0x000e240000000800 */
[----:B------:R3:W-:Y:S06]  /*9de0*/  STL.64 [R1+0xaf0], R12 ;  /* 0x000af00c01007387 */ /* 0x0007ec0000100a00 */
[----:B------:R-:W0:Y:S01]  /*9df0*/  LDC R252, c[0x0][0x268] ;  /* 0x00009a00fffc7b82 */ /* 0x000e220000000800 */
[----:B---3--:R-:W3:Y:S01]  /*9e00*/  LDL.LU.64 R12, [R1+0x1328] ;  /* 0x00132800010c7983 */ /* 0x008ee20000300a00 */
[-C--:B----4-:R-:W-:Y:S01]  /*9e10*/  LEA R4, P2, R7, R2.reuse, 0x1 ;  /* 0x0000000207047211 */ /* 0x090fe200078408ff */
[----:B------:R-:W-:Y:S01]  /*9e20*/  IMAD R94, R100, 0x2, R91 ;  /* 0x00000002645e7824 */ /* 0x000fe200078e025b */
[----:B------:R-:W-:-:S04]  /*9e30*/  LEA R96, P1, R8, R2, 0x1 ;  /* 0x0000000208607211 */ /* 0x000fc800078208ff */
[----:B------:R-:W4:Y:S01]  /*9e40*/  LDC R152, c[0x0][0x268] ;  /* 0x00009a00ff987b82 */ /* 0x000f220000000800 */
[-C--:B------:R-:W-:Y:S01]  /*9e50*/  LEA.HI.X.SX32 R5, R7, R0.reuse, 0x1, P2 ;  /* 0x0000000007057211 */ /* 0x080fe200010f0eff */
[----:B------:R-:W-:Y:S01]  /*9e60*/  IMAD R78, R99, 0x2, R94 ;  /* 0x00000002634e7824 */ /* 0x000fe200078e025e */
[----:B------:R-:W-:-:S03]  /*9e70*/  LEA.HI.X.SX32 R97, R8, R0, 0x1, P1 ;  /* 0x0000000008617211 */ /* 0x000fc600008f0eff */
[----:B------:R1:W-:Y:S01]  /*9e80*/  STL.64 [R1+0xae0], R4 ;  /* 0x000ae00401007387 */ /* 0x0003e20000100a00 */
[C---:B------:R-:W-:Y:S02]  /*9e90*/  LEA R100, P1, R10.reuse, R2, 0x1 ;  /* 0x000000020a647211 */ /* 0x040fe400078208ff */
[----:B------:R-:W-:Y:S01]  /*9ea0*/  LEA R74, R101, R78, 0x1 ;  /* 0x0000004e654a7211 */ /* 0x000fe200078e08ff */
[----:B------:R2:W-:Y:S01]  /*9eb0*/  STL.64 [R1+0xae8], R96 ;  /* 0x000ae86001007387 */ /* 0x0005e20000100a00 */
[----:B------:R-:W-:Y:S02]  /*9ec0*/  LEA.HI.X.SX32 R101, R10, R0, 0x1, P1 ;  /* 0x000000000a657211 */ /* 0x000fe400008f0eff */
[----:B-1----:R-:W-:-:S04]  /*9ed0*/  LEA R4, P0, R11, R2, 0x1 ;  /* 0x000000020b047211 */ /* 0x002fc800078008ff */
[----:B------:R-:W-:Y:S02]  /*9ee0*/  LEA.HI.X.SX32 R5, R11, R0, 0x1, P0 ;  /* 0x000000000b057211 */ /* 0x000fe400000f0eff */
[C---:B--2---:R-:W-:Y:S01]  /*9ef0*/  LEA R96, P2, R9.reuse, R2, 0x1 ;  /* 0x0000000209607211 */ /* 0x044fe200078408ff */
[----:B------:R-:W-:Y:S02]  /*9f00*/  IMAD R95, R102, 0x2, R74 ;  /* 0x00000002665f7824 */ /* 0x000fe400078e024a */
[----:B------:R1:W-:Y:S01]  /*9f10*/  STL.64 [R1+0xad8], R4 ;  /* 0x000ad80401007387 */ /* 0x0003e20000100a00 */
[----:B------:R-:W-:Y:S02]  /*9f20*/  LEA.HI.X.SX32 R97, R9, R0, 0x1, P2 ;  /* 0x0000000009617211 */ /* 0x000fe400010f0eff */
[----:B------:R-:W-:Y:S01]  /*9f30*/  LEA R102, P0, R14, R2, 0x1 ;  /* 0x000000020e667211 */ /* 0x000fe200078008ff */
[----:B------:R-:W-:-:S03]  /*9f40*/  IMAD R50, R103, 0x2, R95 ;  /* 0x0000000267327824 */ /* 0x000fc600078e025f */
[----:B------:R-:W-:Y:S01]  /*9f50*/  LEA.HI.X.SX32 R103, R14, R0, 0x1, P0 ;  /* 0x000000000e677211 */ /* 0x000fe200000f0eff */
[----:B-1----:R1:W5:Y:S04]  /*9f60*/  LDL.LU.64 R4, [R1+0x1320] ;  /* 0x0013200001047983 */ /* 0x0023680000300a00 */
[----:B------:R-:W-:Y:S04]  /*9f70*/  STL.64 [R1+0xad0], R100 ;  /* 0x000ad06401007387 */ /* 0x000fe80000100a00 */
[----:B------:R2:W-:Y:S01]  /*9f80*/  STL.64 [R1+0xac8], R96 ;  /* 0x000ac86001007387 */ /* 0x0005e20000100a00 */
[----:B------:R-:W-:-:S05]  /*9f90*/  IMAD R7, R104, 0x2, R50 ;  /* 0x0000000268077824 */ /* 0x000fca00078e0232 */
[----:B--2---:R-:W-:Y:S02]  /*9fa0*/  LEA R96, R106, R7, 0x1 ;  /* 0x000000076a607211 */ /* 0x004fe400078e08ff */
[CC--:B---3--:R-:W-:Y:S02]  /*9fb0*/  LEA R10, P2, R12.reuse, R2.reuse, 0x1 ;  /* 0x000000020c0a7211 */ /* 0x0c8fe400078408ff */
[C---:B------:R-:W-:Y:S02]  /*9fc0*/  LEA R100, P1, R13.reuse, R2, 0x1 ;  /* 0x000000020d647211 */ /* 0x040fe400078208ff */
[-C--:B------:R-:W-:Y:S02]  /*9fd0*/  LEA.HI.X.SX32 R11, R12, R0.reuse, 0x1, P2 ;  /* 0x000000000c0b7211 */ /* 0x080fe400010f0eff */
[----:B------:R-:W-:-:S03]  /*9fe0*/  LEA.HI.X.SX32 R101, R13, R0, 0x1, P1 ;  /* 0x000000000d657211 */ /* 0x000fc600008f0eff */
[----:B------:R-:W-:Y:S01]  /*9ff0*/  STL.64 [R1+0xab0], R10 ;  /* 0x000ab00a01007387 */ /* 0x000fe20000100a00 */
[----:B------:R-:W-:-:S03]  /*a000*/  LEA R12, P0, R17, R2, 0x1 ;  /* 0x00000002110c7211 */ /* 0x000fc600078008ff */
[----:B------:R-:W-:Y:S04]  /*a010*/  STL.64 [R1+0xac0], R102 ;  /* 0x000ac06601007387 */ /* 0x000fe80000100a00 */
[----:B------:R2:W-:Y:S01]  /*a020*/  STL.64 [R1+0xab8], R100 ;  /* 0x000ab86401007387 */ /* 0x0005e20000100a00 */
[----:B------:R-:W-:Y:S02]  /*a030*/  LEA.HI.X.SX32 R13, R17, R0, 0x1, P0 ;  /* 0x00000000110d7211 */ /* 0x000fe400000f0eff */
[CC--:B--2---:R-:W-:Y:S02]  /*a040*/  LEA R100, P2, R15.reuse, R2.reuse, 0x1 ;  /* 0x000000020f647211 */ /* 0x0c4fe400078408ff */
[C---:B------:R-:W-:Y:S02]  /*a050*/  LEA R102, P1, R16.reuse, R2, 0x1 ;  /* 0x0000000210667211 */ /* 0x040fe400078208ff */
[-C--:B------:R-:W-:Y:S01]  /*a060*/  LEA.HI.X.SX32 R101, R15, R0.reuse, 0x1, P2 ;  /* 0x000000000f657211 */ /* 0x080fe200010f0eff */
[----:B------:R2:W-:Y:S01]  /*a070*/  STL.64 [R1+0xaa8], R12 ;  /* 0x000aa80c01007387 */ /* 0x0005e20000100a00 */
[----:B------:R-:W-:-:S03]  /*a080*/  LEA.HI.X.SX32 R103, R16, R0, 0x1, P1 ;  /* 0x0000000010677211 */ /* 0x000fc600008f0eff */
[----:B------:R3:W-:Y:S01]  /*a090*/  STL.64 [R1+0xa98], R100 ;  /* 0x000a986401007387 */ /* 0x0007e20000100a00 */
[----:B------:R-:W-:-:S04]  /*a0a0*/  LEA R16, P1, R20, R2, 0x1 ;  /* 0x0000000214107211 */ /* 0x000fc800078208ff */
[----:B------:R-:W-:Y:S02]  /*a0b0*/  LEA.HI.X.SX32 R17, R20, R0, 0x1, P1 ;  /* 0x0000000014117211 */ /* 0x000fe400008f0eff */
[CC--:B--2---:R-:W-:Y:S02]  /*a0c0*/  LEA R12, P2, R18.reuse, R2.reuse, 0x1 ;  /* 0x00000002120c7211 */ /* 0x0c4fe400078408ff */
[C---:B---3--:R-:W-:Y:S02]  /*a0d0*/  LEA R100, P0, R21.reuse, R2, 0x1 ;  /* 0x0000000215647211 */ /* 0x048fe400078008ff */
[-C--:B------:R-:W-:Y:S02]  /*a0e0*/  LEA.HI.X.SX32 R13, R18, R0.reuse, 0x1, P2 ;  /* 0x00000000120d7211 */ /* 0x080fe400010f0eff */
[----:B------:R-:W-:Y:S01]  /*a0f0*/  LEA.HI.X.SX32 R101, R21, R0, 0x1, P0 ;  /* 0x0000000015657211 */ /* 0x000fe200000f0eff */
[----:B------:R-:W-:Y:S04]  /*a100*/  STL.64 [R1+0xaa0], R102 ;  /* 0x000aa06601007387 */ /* 0x000fe80000100a00 */
[----:B------:R-:W-:Y:S01]  /*a110*/  STL.64 [R1+0xa90], R100 ;  /* 0x000a906401007387 */ /* 0x000fe20000100a00 */
[----:B------:R-:W-:-:S03]  /*a120*/  LEA R20, P0, R24, R2, 0x1 ;  /* 0x0000000218147211 */ /* 0x000fc600078008ff */
[----:B------:R2:W-:Y:S04]  /*a130*/  STL.64 [R1+0xa88], R16 ;  /* 0x000a881001007387 */ /* 0x0005e80000100a00 */
[----:B------:R3:W-:Y:S01]  /*a140*/  STL.64 [R1+0xa80], R12 ;  /* 0x000a800c01007387 */ /* 0x0007e20000100a00 */
[----:B------:R-:W-:Y:S02]  /*a150*/  LEA.HI.X.SX32 R21, R24, R0, 0x1, P0 ;  /* 0x0000000018157211 */ /* 0x000fe400000f0eff */
[-C--:B--2---:R-:W-:Y:S02]  /*a160*/  LEA R16, P1, R23, R2.reuse, 0x1 ;  /* 0x0000000217107211 */ /* 0x084fe400078208ff */
[----:B---3--:R-:W-:-:S04]  /*a170*/  LEA R12, P2, R22, R2, 0x1 ;  /* 0x00000002160c7211 */ /* 0x008fc800078408ff */
[-C--:B------:R-:W-:Y:S02]  /*a180*/  LEA.HI.X.SX32 R13, R22, R0.reuse, 0x1, P2 ;  /* 0x00000000160d7211 */ /* 0x080fe400010f0eff */
[----:B------:R-:W-:-:S03]  /*a190*/  LEA.HI.X.SX32 R17, R23, R0, 0x1, P1 ;  /* 0x0000000017117211 */ /* 0x000fc600008f0eff */
[----:B------:R-:W-:Y:S01]  /*a1a0*/  STL.64 [R1+0xa68], R12 ;  /* 0x000a680c01007387 */ /* 0x000fe20000100a00 */
[----:B------:R-:W-:-:S03]  /*a1b0*/  LEA R100, P0, R27, R2, 0x1 ;  /* 0x000000021b647211 */ /* 0x000fc600078008ff */
[----:B------:R2:W-:Y:S04]  /*a1c0*/  STL.64 [R1+0xa78], R20 ;  /* 0x000a781401007387 */ /* 0x0005e80000100a00 */
[----:B------:R3:W-:Y:S01]  /*a1d0*/  STL.64 [R1+0xa70], R16 ;  /* 0x000a701001007387 */ /* 0x0007e20000100a00 */
[----:B------:R-:W-:Y:S02]  /*a1e0*/  LEA.HI.X.SX32 R101, R27, R0, 0x1, P0 ;  /* 0x000000001b657211 */ /* 0x000fe400000f0eff */
[CC--:B--2---:R-:W-:Y:S02]  /*a1f0*/  LEA R20, P1, R26.reuse, R2.reuse, 0x1 ;  /* 0x000000021a147211 */ /* 0x0c4fe400078208ff */
[----:B---3--:R-:W-:Y:S02]  /*a200*/  LEA R16, P2, R25, R2, 0x1 ;  /* 0x0000000219107211 */ /* 0x008fe400078408ff */
[----:B------:R-:W-:-:S02]  /*a210*/  LEA.HI.X.SX32 R21, R26, R0, 0x1, P1 ;  /* 0x000000001a157211 */ /* 0x000fc400008f0eff */
[----:B------:R-:W-:Y:S02]  /*a220*/  LEA.HI.X.SX32 R17, R25, R0, 0x1, P2 ;  /* 0x0000000019117211 */ /* 0x000fe400010f0eff */
[CC--:B------:R-:W-:Y:S01]  /*a230*/  LEA R26, P0, R30.reuse, R2.reuse, 0x1 ;  /* 0x000000021e1a7211 */ /* 0x0c0fe200078008ff */
[----:B------:R-:W-:Y:S01]  /*a240*/  STL.64 [R1+0xa58], R20 ;  /* 0x000a581401007387 */ /* 0x000fe20000100a00 */
[C---:B------:R-:W-:Y:S02]  /*a250*/  LEA R22, P1, R29.reuse, R2, 0x1 ;  /* 0x000000021d167211 */ /* 0x040fe400078208ff */
[-C--:B------:R-:W-:Y:S01]  /*a260*/  LEA.HI.X.SX32 R27, R30, R0.reuse, 0x1, P0 ;  /* 0x000000001e1b7211 */ /* 0x080fe200000f0eff */
[----:B------:R2:W-:Y:S01]  /*a270*/  STL.64 [R1+0xa60], R100 ;  /* 0x000a606401007387 */ /* 0x0005e20000100a00 */
[----:B------:R-:W-:-:S03]  /*a280*/  LEA.HI.X.SX32 R23, R29, R0, 0x1, P1 ;  /* 0x000000001d177211 */ /* 0x000fc600008f0eff */
[----:B------:R3:W-:Y:S01]  /*a290*/  STL.64 [R1+0xa50], R16 ;  /* 0x000a501001007387 */ /* 0x0007e20000100a00 */
[----:B------:R-:W-:Y:S01]  /*a2a0*/  IMAD R10, R105, 0x2, R96 ;  /* 0x00000002690a7824 */ /* 0x000fe200078e0260 */
[-C--:B------:R-:W-:Y:S02]  /*a2b0*/  LEA R24, P0, R33, R2.reuse, 0x1 ;  /* 0x0000000221187211 */ /* 0x080fe400078008ff */
[----:B------:R-:W-:Y:S01]  /*a2c0*/  STL.64 [R1+0xa48], R26 ;  /* 0x000a481a01007387 */ /* 0x000fe20000100a00 */
[----:B--2---:R-:W2:Y:S01]  /*a2d0*/  LDC R100, c[0x0][0x268] ;  /* 0x00009a00ff647b82 */ /* 0x004ea20000000800 */
[C---:B---3--:R-:W-:Y:S02]  /*a2e0*/  LEA R16, P2, R28.reuse, R2, 0x1 ;  /* 0x000000021c107211 */ /* 0x048fe400078408ff */
[----:B------:R3:W-:Y:S02]  /*a2f0*/  STL.64 [R1+0xa40], R22 ;  /* 0x000a401601007387 */ /* 0x0007e40000100a00 */
[-C--:B------:R-:W-:Y:S01]  /*a300*/  LEA.HI.X.SX32 R17, R28, R0.reuse, 0x1, P2 ;  /* 0x000000001c117211 */ /* 0x080fe200010f0eff */
[----:B------:R-:W-:Y:S01]  /*a310*/  IMAD R9, R107, 0x2, R10 ;  /* 0x000000026b097824 */ /* 0x000fe200078e020a */
[----:B------:R-:W-:-:S03]  /*a320*/  LEA.HI.X.SX32 R25, R33, R0, 0x1, P0 ;  /* 0x0000000021197211 */ /* 0x000fc600000f0eff */
[----:B------:R0:W-:Y:S01]  /*a330*/  STL.64 [R1+0xa38], R16 ;  /* 0x000a381001007387 */ /* 0x0001e20000100a00 */
[-C--:B---3--:R-:W-:Y:S01]  /*a340*/  LEA R22, P1, R32, R2.reuse, 0x1 ;  /* 0x0000000220167211 */ /* 0x088fe200078208ff */
[----:B------:R-:W-:Y:S01]  /*a350*/  IMAD R15, R108, 0x2, R9 ;  /* 0x000000026c0f7824 */ /* 0x000fe200078e0209 */
[----:B------:R-:W-:Y:S02]  /*a360*/  LEA R28, P0, R36, R2, 0x1 ;  /* 0x00000002241c7211 */ /* 0x000fe400078008ff */
[----:B------:R-:W-:Y:S02]  /*a370*/  LEA.HI.X.SX32 R23, R32, R0, 0x1, P1 ;  /* 0x0000000020177211 */ /* 0x000fe400008f0eff */
[C---:B0-----:R-:W-:Y:S01]  /*a380*/  LEA R16, P2, R31.reuse, R2, 0x1 ;  /* 0x000000021f107211 */ /* 0x041fe200078408ff */
[----:B------:R0:W-:Y:S01]  /*a390*/  STL.64 [R1+0xa30], R24 ;  /* 0x000a301801007387 */ /* 0x0001e20000100a00 */
[-C--:B------:R-:W-:Y:S02]  /*a3a0*/  LEA.HI.X.SX32 R29, R36, R0.reuse, 0x1, P0 ;  /* 0x00000000241d7211 */ /* 0x080fe400000f0eff */
[----:B------:R-:W-:Y:S01]  /*a3b0*/  LEA.HI.X.SX32 R17, R31, R0, 0x1, P2 ;  /* 0x000000001f117211 */ /* 0x000fe200010f0eff */
[----:B------:R3:W-:Y:S01]  /*a3c0*/  STL.64 [R1+0xa28], R22 ;  /* 0x000a281601007387 */ /* 0x0007e20000100a00 */
[----:B------:R-:W-:-:S02]  /*a3d0*/  LEA R14, R109, R15, 0x1 ;  /* 0x0000000f6d0e7211 */ /* 0x000fc400078e08ff */
[-C--:B------:R-:W-:Y:S01]  /*a3e0*/  LEA R30, P0, R39, R2.reuse, 0x1 ;  /* 0x00000002271e7211 */ /* 0x080fe200078008ff */
[----:B------:R-:W-:Y:S01]  /*a3f0*/  STL.64 [R1+0xa20], R16 ;  /* 0x000a201001007387 */ /* 0x000fe20000100a00 */
[CC--:B0-----:R-:W-:Y:S02]  /*a400*/  LEA R24, P1, R35.reuse, R2.reuse, 0x1 ;  /* 0x0000000223187211 */ /* 0x0c1fe400078208ff */
[C---:B---3--:R-:W-:Y:S01]  /*a410*/  LEA R22, P2, R34.reuse, R2, 0x1 ;  /* 0x0000000222167211 */ /* 0x048fe200078408ff */
[----:B------:R0:W-:Y:S01]  /*a420*/  STL.64 [R1+0xa18], R28 ;  /* 0x000a181c01007387 */ /* 0x0001e20000100a00 */
[-C--:B------:R-:W-:Y:S02]  /*a430*/  LEA.HI.X.SX32 R25, R35, R0.reuse, 0x1, P1 ;  /* 0x0000000023197211 */ /* 0x080fe400008f0eff */
[-C--:B------:R-:W-:Y:S01]  /*a440*/  LEA.HI.X.SX32 R23, R34, R0.reuse, 0x1, P2 ;  /* 0x0000000022177211 */ /* 0x080fe200010f0eff */
[----:B------:R-:W-:Y:S01]  /*a450*/  IMAD R8, R110, 0x2, R14 ;  /* 0x000000026e087824 */ /* 0x000fe200078e020e */
[----:B------:R-:W-:Y:S01]  /*a460*/  LEA.HI.X.SX32 R31, R39, R0, 0x1, P0 ;  /* 0x00000000271f7211 */ /* 0x000fe200000f0eff */
[----:B------:R-:W-:Y:S01]  /*a470*/  STL.64 [R1+0xa10], R24 ;  /* 0x000a101801007387 */ /* 0x000fe20000100a00 */
[----:B0-----:R-:W-:-:S03]  /*a480*/  LEA R28, P1, R38, R2, 0x1 ;  /* 0x00000002261c7211 */ /* 0x001fc600078208ff */
[----:B------:R0:W-:Y:S01]  /*a490*/  STL.64 [R1+0xa08], R22 ;  /* 0x000a081601007387 */ /* 0x0001e20000100a00 */
[----:B------:R-:W-:Y:S01]  /*a4a0*/  IMAD R97, R112, 0x2, R8 ;  /* 0x0000000270617824 */ /* 0x000fe200078e0208 */
[----:B------:R-:W-:Y:S02]  /*a4b0*/  LEA.HI.X.SX32 R29, R38, R0, 0x1, P1 ;  /* 0x00000000261d7211 */ /* 0x000fe400008f0eff */
[----:B------:R3:W-:Y:S01]  /*a4c0*/  STL.64 [R1+0xa00], R30 ;  /* 0x000a001e01007387 */ /* 0x0007e20000100a00 */
[----:B------:R-:W-:-:S03]  /*a4d0*/  IMAD R13, R111, 0x2, R97 ;  /* 0x000000026f0d7824 */ /* 0x000fc600078e0261 */
[----:B------:R1:W-:Y:S01]  /*a4e0*/  STL.64 [R1+0x9f8], R28 ;  /* 0x0009f81c01007387 */ /* 0x0003e20000100a00 */
[----:B0-----:R-:W-:-:S04]  /*a4f0*/  LEA R22, P2, R37, R2, 0x1 ;  /* 0x0000000225167211 */ /* 0x001fc800078408ff */
[----:B------:R-:W-:Y:S02]  /*a500*/  LEA.HI.X.SX32 R23, R37, R0, 0x1, P2 ;  /* 0x0000000025177211 */ /* 0x000fe400010f0eff */
[CC--:B---3--:R-:W-:Y:S02]  /*a510*/  LEA R30, P0, R42.reuse, R2.reuse, 0x1 ;  /* 0x000000022a1e7211 */ /* 0x0c8fe400078008ff */
[----:B-1----:R-:W-:Y:S01]  /*a520*/  LEA R28, P1, R41, R2, 0x1 ;  /* 0x00000002291c7211 */ /* 0x002fe200078208ff */
[----:B------:R0:W-:Y:S01]  /*a530*/  STL.64 [R1+0x9f0], R22 ;  /* 0x0009f01601007387 */ /* 0x0001e20000100a00 */
[-C--:B------:R-:W-:Y:S02]  /*a540*/  LEA.HI.X.SX32 R31, R42, R0.reuse, 0x1, P0 ;  /* 0x000000002a1f7211 */ /* 0x080fe400000f0eff */
[----:B------:R-:W-:Y:S02]  /*a550*/  LEA R12, R113, R13, 0x1 ;  /* 0x0000000d710c7211 */ /* 0x000fe400078e08ff */
[----:B------:R-:W-:-:S02]  /*a560*/  LEA.HI.X.SX32 R29, R41, R0, 0x1, P1 ;  /* 0x00000000291d7211 */ /* 0x000fc400008f0eff */
[CC--:B------:R-:W-:Y:S01]  /*a570*/  LEA R34, P0, R45.reuse, R2.reuse, 0x1 ;  /* 0x000000022d227211 */ /* 0x0c0fe200078008ff */
[----:B------:R1:W-:Y:S01]  /*a580*/  STL.64 [R1+0x9e8], R30 ;  /* 0x0009e81e01007387 */ /* 0x0003e20000100a00 */
[----:B0-----:R-:W-:Y:S01]  /*a590*/  LEA R22, P2, R40, R2, 0x1 ;  /* 0x0000000228167211 */ /* 0x001fe200078408ff */
[----:B------:R-:W-:Y:S02]  /*a5a0*/  IMAD R21, R114, 0x2, R12 ;  /* 0x0000000272157824 */ /* 0x000fe400078e020c */
[----:B------:R0:W-:Y:S01]  /*a5b0*/  STL.64 [R1+0x9e0], R28 ;  /* 0x0009e01c01007387 */ /* 0x0001e20000100a00 */
[-C--:B------:R-:W-:Y:S02]  /*a5c0*/  LEA.HI.X.SX32 R35, R45, R0.reuse, 0x1, P0 ;  /* 0x000000002d237211 */ /* 0x080fe400000f0eff */
[----:B------:R-:W-:Y:S02]  /*a5d0*/  LEA.HI.X.SX32 R23, R40, R0, 0x1, P2 ;  /* 0x0000000028177211 */ /* 0x000fe400010f0eff */
[----:B-1----:R-:W-:Y:S01]  /*a5e0*/  LEA R30, P1, R44, R2, 0x1 ;  /* 0x000000022c1e7211 */ /* 0x002fe200078208ff */
[----:B------:R-:W-:-:S02]  /*a5f0*/  IMAD R20, R115, 0x2, R21 ;  /* 0x0000000273147824 */ /* 0x000fc400078e0215 */
[----:B------:R-:W-:Y:S01]  /*a600*/  STL.64 [R1+0x9d8], R22 ;  /* 0x0009d81601007387 */ /* 0x000fe20000100a00 */
[C---:B0-----:R-:W-:Y:S02]  /*a610*/  LEA R28, P2, R43.reuse, R2, 0x1 ;  /* 0x000000022b1c7211 */ /* 0x041fe400078408ff */
[-C--:B------:R-:W-:Y:S01]  /*a620*/  LEA.HI.X.SX32 R31, R44, R0.reuse, 0x1, P1 ;  /* 0x000000002c1f7211 */ /* 0x080fe200008f0eff */
[----:B------:R0:W-:Y:S01]  /*a630*/  STL.64 [R1+0x9d0], R34 ;  /* 0x0009d02201007387 */ /* 0x0001e20000100a00 */
[----:B------:R-:W-:Y:S02]  /*a640*/  LEA.HI.X.SX32 R29, R43, R0, 0x1, P2 ;  /* 0x000000002b1d7211 */ /* 0x000fe400010f0eff */
[----:B------:R-:W-:Y:S01]  /*a650*/  LEA R36, P0, R48, R2, 0x1 ;  /* 0x0000000230247211 */ /* 0x000fe200078008ff */
[----:B------:R-:W-:Y:S01]  /*a660*/  IMAD R11, R116, 0x2, R20 ;  /* 0x00000002740b7824 */ /* 0x000fe200078e0214 */
[----:B------:R-:W-:Y:S02]  /*a670*/  STL.64 [R1+0x9c8], R30 ;  /* 0x0009c81e01007387 */ /* 0x000fe40000100a00 */
[----:B------:R-:W-:-:S02]  /*a680*/  LEA.HI.X.SX32 R37, R48, R0, 0x1, P0 ;  /* 0x0000000030257211 */ /* 0x000fc400000f0eff */
[----:B------:R1:W-:Y:S01]  /*a690*/  STL.64 [R1+0x9c0], R28 ;  /* 0x0009c01c01007387 */ /* 0x0003e20000100a00 */
[C---:B0-----:R-:W-:Y:S02]  /*a6a0*/  LEA R34, P1, R47.reuse, R2, 0x1 ;  /* 0x000000022f227211 */ /* 0x041fe400078208ff */
[----:B------:R-:W-:Y:S02]  /*a6b0*/  LEA R27, R118, R11, 0x1 ;  /* 0x0000000b761b7211 */ /* 0x000fe400078e08ff */
[----:B------:R-:W-:Y:S01]  /*a6c0*/  LEA.HI.X.SX32 R35, R47, R0, 0x1, P1 ;  /* 0x000000002f237211 */ /* 0x000fe200008f0eff */
[----:B------:R0:W-:Y:S01]  /*a6d0*/  STL.64 [R1+0x9b8], R36 ;  /* 0x0009b82401007387 */ /* 0x0001e20000100a00 */
[----:B-1----:R-:W-:-:S03]  /*a6e0*/  LEA R28, P2, R46, R2, 0x1 ;  /* 0x000000022e1c7211 */ /* 0x002fc600078408ff */
[----:B------:R1:W-:Y:S01]  /*a6f0*/  STL.64 [R1+0x9b0], R34 ;  /* 0x0009b02201007387 */ /* 0x0003e20000100a00 */
[----:B------:R-:W-:Y:S01]  /*a700*/  LEA.HI.X.SX32 R29, R46, R0, 0x1, P2 ;  /* 0x000000002e1d7211 */ /* 0x000fe200010f0eff */
[----:B------:R-:W-:Y:S01]  /*a710*/  IMAD R18, R117, 0x2, R27 ;  /* 0x0000000275127824 */ /* 0x000fe200078e021b */
[----:B0-----:R-:W-:-:S03]  /*a720*/  LEA R36, P0, R52, R2, 0x1 ;  /* 0x0000000234247211 */ /* 0x001fc600078008ff */
[----:B------:R0:W-:Y:S01]  /*a730*/  STL.64 [R1+0x9a8], R28 ;  /* 0x0009a81c01007387 */ /* 0x0001e20000100a00 */
[----:B-1----:R-:W-:Y:S02]  /*a740*/  LEA R34, P1, R51, R2, 0x1 ;  /* 0x0000000233227211 */ /* 0x002fe400078208ff */
[-C--:B------:R-:W-:Y:S01]  /*a750*/  LEA.HI.X.SX32 R37, R52, R0.reuse, 0x1, P0 ;  /* 0x0000000034257211 */ /* 0x080fe200000f0eff */
[----:B------:R-:W-:Y:S01]  /*a760*/  IMAD R17, R119, 0x2, R18 ;  /* 0x0000000277117824 */ /* 0x000fe200078e0212 */
[----:B------:R-:W-:Y:S02]  /*a770*/  LEA.HI.X.SX32 R35, R51, R0, 0x1, P1 ;  /* 0x0000000033237211 */ /* 0x000fe400008f0eff */
[-C--:B------:R-:W-:Y:S02]  /*a780*/  LEA R40, P0, R55, R2.reuse, 0x1 ;  /* 0x0000000237287211 */ /* 0x080fe400078008ff */
[----:B0-----:R-:W-:Y:S01]  /*a790*/  LEA R28, P2, R49, R2, 0x1 ;  /* 0x00000002311c7211 */ /* 0x001fe200078408ff */
[----:B------:R0:W-:Y:S01]  /*a7a0*/  STL.64 [R1+0x9a0], R36 ;  /* 0x0009a02401007387 */ /* 0x0001e20000100a00 */
[----:B------:R-:W-:Y:S01]  /*a7b0*/  IMAD R26, R120, 0x2, R17 ;  /* 0x00000002781a7824 */ /* 0x000fe200078e0211 */
[----:B------:R-:W-:-:S02]  /*a7c0*/  LEA.HI.X.SX32 R41, R55, R0, 0x1, P0 ;  /* 0x0000000037297211 */ /* 0x000fc400000f0eff */
[----:B------:R-:W-:Y:S01]  /*a7d0*/  LEA.HI.X.SX32 R29, R49, R0, 0x1, P2 ;  /* 0x00000000311d7211 */ /* 0x000fe200010f0eff */
[----:B------:R1:W-:Y:S01]  /*a7e0*/  STL.64 [R1+0x998], R34 ;  /* 0x0009982201007387 */ /* 0x0003e20000100a00 */
[----:B------:R-:W-:Y:S02]  /*a7f0*/  LEA R25, R121, R26, 0x1 ;  /* 0x0000001a79197211 */ /* 0x000fe400078e08ff */
[-C--:B0-----:R-:W-:Y:S01]  /*a800*/  LEA R36, P1, R54, R2.reuse, 0x1 ;  /* 0x0000000236247211 */ /* 0x081fe200078208ff */
[----:B------:R-:W-:Y:S01]  /*a810*/  STL.64 [R1+0x990], R28 ;  /* 0x0009901c01007387 */ /* 0x000fe20000100a00 */
[----:B-1----:R-:W-:-:S03]  /*a820*/  LEA R34, P2, R53, R2, 0x1 ;  /* 0x0000000235227211 */ /* 0x002fc600078408ff */
[----:B------:R0:W-:Y:S01]  /*a830*/  STL.64 [R1+0x988], R40 ;  /* 0x0009882801007387 */ /* 0x0001e20000100a00 */
[-C--:B------:R-:W-:Y:S02]  /*a840*/  LEA.HI.X.SX32 R37, R54, R0.reuse, 0x1, P1 ;  /* 0x0000000036257211 */ /* 0x080fe400008f0eff */
[----:B------:R-:W-:Y:S02]  /*a850*/  LEA.HI.X.SX32 R35, R53, R0, 0x1, P2 ;  /* 0x0000000035237211 */ /* 0x000fe400010f0eff */
[----:B------:R-:W-:Y:S01]  /*a860*/  LEA R42, P0, R58, R2, 0x1 ;  /* 0x000000023a2a7211 */ /* 0x000fe200078008ff */
[----:B------:R-:W-:Y:S01]  /*a870*/  STL.64 [R1+0x980], R36 ;  /* 0x0009802401007387 */ /* 0x000fe20000100a00 */
[----:B------:R-:W-:Y:S02]  /*a880*/  IMAD R16, R122, 0x2, R25 ;  /* 0x000000027a107824 */ /* 0x000fe400078e0219 */
[----:B------:R-:W-:Y:S02]  /*a890*/  LEA.HI.X.SX32 R43, R58, R0, 0x1, P0 ;  /* 0x000000003a2b7211 */ /* 0x000fe400000f0eff */
[C---:B0-----:R-:W-:Y:S01]  /*a8a0*/  LEA R40, P1, R57.reuse, R2, 0x1 ;  /* 0x0000000239287211 */ /* 0x041fe200078208ff */
[----:B------:R0:W-:Y:S03]  /*a8b0*/  STL.64 [R1+0x978], R34 ;  /* 0x0009782201007387 */ /* 0x0001e60000100a00 */
[----:B------:R-:W-:Y:S01]  /*a8c0*/  LEA.HI.X.SX32 R41, R57, R0, 0x1, P1 ;  /* 0x0000000039297211 */ /* 0x000fe200008f0eff */
[----:B------:R-:W-:Y:S01]  /*a8d0*/  IMAD R33, R124, 0x2, R16 ;  /* 0x000000027c217824 */ /* 0x000fe200078e0210 */
[----:B------:R1:W-:Y:S01]  /*a8e0*/  STL.64 [R1+0x970], R42 ;  /* 0x0009702a01007387 */ /* 0x0003e20000100a00 */
[----:B0-----:R-:W-:-:S03]  /*a8f0*/  LEA R34, P2, R56, R2, 0x1 ;  /* 0x0000000238227211 */ /* 0x001fc600078408ff */
[----:B------:R0:W-:Y:S01]  /*a900*/  STL.64 [R1+0x968], R40 ;  /* 0x0009682801007387 */ /* 0x0001e20000100a00 */
[----:B------:R-:W-:Y:S02]  /*a910*/  LEA.HI.X.SX32 R35, R56, R0, 0x1, P2 ;  /* 0x0000000038237211 */ /* 0x000fe400010f0eff */
[----:B-1----:R-:W-:Y:S01]  /*a920*/  LEA R42, P0, R61, R2, 0x1 ;  /* 0x000000023d2a7211 */ /* 0x002fe200078008ff */
[----:B------:R-:W-:Y:S02]  /*a930*/  IMAD R24, R123, 0x2, R33 ;  /* 0x000000027b187824 */ /* 0x000fe400078e0221 */
[----:B------:R1:W-:Y:S01]  /*a940*/  STL.64 [R1+0x960], R34 ;  /* 0x0009602201007387 */ /* 0x0003e20000100a00 */
[----:B------:R-:W-:Y:S02]  /*a950*/  LEA.HI.X.SX32 R43, R61, R0, 0x1, P0 ;  /* 0x000000003d2b7211 */ /* 0x000fe400000f0eff */
[-C--:B0-----:R-:W-:Y:S02]  /*a960*/  LEA R40, P1, R60, R2.reuse, 0x1 ;  /* 0x000000023c287211 */ /* 0x081fe400078208ff */
[----:B------:R-:W-:-:S02]  /*a970*/  LEA R46, P0, R64, R2, 0x1 ;  /* 0x00000002402e7211 */ /* 0x000fc400078008ff */
[----:B------:R-:W-:Y:S01]  /*a980*/  LEA.HI.X.SX32 R41, R60, R0, 0x1, P1 ;  /* 0x000000003c297211 */ /* 0x000fe200008f0eff */
[----:B------:R0:W-:Y:S01]  /*a990*/  STL.64 [R1+0x958], R42 ;  /* 0x0009582a01007387 */ /* 0x0001e20000100a00 */
[----:B------:R-:W-:Y:S02]  /*a9a0*/  LEA R23, R125, R24, 0x1 ;  /* 0x000000187d177211 */ /* 0x000fe400078e08ff */
[C---:B-1----:R-:W-:Y:S01]  /*a9b0*/  LEA R34, P2, R59.reuse, R2, 0x1 ;  /* 0x000000023b227211 */ /* 0x042fe200078408ff */
[----:B------:R1:W-:Y:S01]  /*a9c0*/  STL.64 [R1+0x950], R40 ;  /* 0x0009502801007387 */ /* 0x0003e20000100a00 */
[-C--:B------:R-:W-:Y:S02]  /*a9d0*/  LEA.HI.X.SX32 R47, R64, R0.reuse, 0x1, P0 ;  /* 0x00000000402f7211 */ /* 0x080fe400000f0eff */
[----:B------:R-:W-:Y:S01]  /*a9e0*/  LEA.HI.X.SX32 R35, R59, R0, 0x1, P2 ;  /* 0x000000003b237211 */ /* 0x000fe200010f0eff */
[----:B------:R-:W-:Y:S01]  /*a9f0*/  IMAD R32, R126, 0x2, R23 ;  /* 0x000000027e207824 */ /* 0x000fe200078e0217 */
[----:B0-----:R-:W-:-:S02]  /*aa00*/  LEA R42, P1, R63, R2, 0x1 ;  /* 0x000000023f2a7211 */ /* 0x001fc400078208ff */
[C---:B-1----:R-:W-:Y:S01]  /*aa10*/  LEA R40, P2, R62.reuse, R2, 0x1 ;  /* 0x000000023e287211 */ /* 0x042fe200078408ff */
[----:B------:R-:W-:Y:S01]  /*aa20*/  STL.64 [R1+0x948], R34 ;  /* 0x0009482201007387 */ /* 0x000fe20000100a00 */
[-C--:B------:R-:W-:Y:S02]  /*aa30*/  LEA.HI.X.SX32 R43, R63, R0.reuse, 0x1, P1 ;  /* 0x000000003f2b7211 */ /* 0x080fe400008f0eff */
[----:B------:R-:W-:Y:S01]  /*aa40*/  LEA.HI.X.SX32 R41, R62, R0, 0x1, P2 ;  /* 0x000000003e297211 */ /* 0x000fe200010f0eff */
[----:B------:R0:W-:Y:S01]  /*aa50*/  STL.64 [R1+0x940], R46 ;  /* 0x0009402e01007387 */ /* 0x0001e20000100a00 */
[----:B------:R-:W-:Y:S01]  /*aa60*/  LEA R48, P0, R67, R2, 0x1 ;  /* 0x0000000243307211 */ /* 0x000fe200078008ff */
[----:B------:R-:W-:Y:S02]  /*aa70*/  IMAD R31, R127, 0x2, R32 ;  /* 0x000000027f1f7824 */ /* 0x000fe400078e0220 */
[----:B------:R-:W-:Y:S01]  /*aa80*/  STL.64 [R1+0x938], R42 ;  /* 0x0009382a01007387 */ /* 0x000fe20000100a00 */
[----:B------:R-:W-:Y:S01]  /*aa90*/  LEA.HI.X.SX32 R49, R67, R0, 0x1, P0 ;  /* 0x0000000043317211 */ /* 0x000fe200000f0eff */
[----:B------:R-:W-:-:S02]  /*aaa0*/  IMAD R22, R128, 0x2, R31 ;  /* 0x0000000280167824 */ /* 0x000fc400078e021f */
[----:B------:R1:W-:Y:S01]  /*aab0*/  STL.64 [R1+0x930], R40 ;  /* 0x0009302801007387 */ /* 0x0003e20000100a00 */
[----:B0-----:R-:W-:-:S04]  /*aac0*/  LEA R46, P1, R66, R2, 0x1 ;  /* 0x00000002422e7211 */ /* 0x001fc800078208ff */
[----:B------:R-:W-:Y:S02]  /*aad0*/  LEA.HI.X.SX32 R47, R66, R0, 0x1, P1 ;  /* 0x00000000422f7211 */ /* 0x000fe400008f0eff */
[C---:B-1----:R-:W-:Y:S01]  /*aae0*/  LEA R40, P2, R65.reuse, R2, 0x1 ;  /* 0x0000000241287211 */ /* 0x042fe200078408ff */
[----:B------:R0:W-:Y:S01]  /*aaf0*/  STL.64 [R1+0x928], R48 ;  /* 0x0009283001007387 */ /* 0x0001e20000100a00 */
[----:B------:R-:W-:Y:S02]  /*ab00*/  LEA R39, R130, R22, 0x1 ;  /* 0x0000001682277211 */ /* 0x000fe400078e08ff */
[----:B------:R-:W-:Y:S01]  /*ab10*/  LEA.HI.X.SX32 R41, R65, R0, 0x1, P2 ;  /* 0x0000000041297211 */ /* 0x000fe200010f0eff */
[----:B------:R1:W-:Y:S02]  /*ab20*/  STL.64 [R1+0x920], R46 ;  /* 0x0009202e01007387 */ /* 0x0003e40000100a00 */
[----:B------:R-:W-:Y:S02]  /*ab30*/  IMAD R30, R129, 0x2, R39 ;  /* 0x00000002811e7824 */ /* 0x000fe400078e0227 */
[----:B------:R3:W-:Y:S01]  /*ab40*/  STL.64 [R1+0x918], R40 ;  /* 0x0009182801007387 */ /* 0x0007e20000100a00 */
[----:B0-----:R-:W-:-:S02]  /*ab50*/  LEA R48, P0, R70, R2, 0x1 ;  /* 0x0000000246307211 */ /* 0x001fc400078008ff */
[C---:B-1----:R-:W-:Y:S02]  /*ab60*/  LEA R46, P1, R69.reuse, R2, 0x1 ;  /* 0x00000002452e7211 */ /* 0x042fe400078208ff */
[----:B------:R-:W-:Y:S02]  /*ab70*/  LEA.HI.X.SX32 R49, R70, R0, 0x1, P0 ;  /* 0x0000000046317211 */ /* 0x000fe400000f0eff */
[C---:B---3--:R-:W-:Y:S02]  /*ab80*/  LEA R40, P2, R68.reuse, R2, 0x1 ;  /* 0x0000000244287211 */ /* 0x048fe400078408ff */
[----:B------:R-:W-:Y:S02]  /*ab90*/  LEA.HI.X.SX32 R47, R69, R0, 0x1, P1 ;  /* 0x00000000452f7211 */ /* 0x000fe400008f0eff */
[----:B------:R-:W-:Y:S01]  /*aba0*/  LEA R54, P0, R73, R2, 0x1 ;  /* 0x0000000249367211 */ /* 0x000fe200078008ff */
[----:B------:R-:W-:Y:S01]  /*abb0*/  IMAD R29, R131, 0x2, R30 ;  /* 0x00000002831d7824 */ /* 0x000fe200078e021e */
[-C--:B------:R-:W-:Y:S01]  /*abc0*/  LEA.HI.X.SX32 R41, R68, R0.reuse, 0x1, P2 ;  /* 0x0000000044297211 */ /* 0x080fe200010f0eff */
[----:B------:R0:W-:Y:S01]  /*abd0*/  STL.64 [R1+0x910], R48 ;  /* 0x0009103001007387 */ /* 0x0001e20000100a00 */
[----:B------:R-:W-:-:S03]  /*abe0*/  LEA.HI.X.SX32 R55, R73, R0, 0x1, P0 ;  /* 0x0000000049377211 */ /* 0x000fc600000f0eff */
[----:B------:R1:W-:Y:S01]  /*abf0*/  STL.64 [R1+0x908], R46 ;  /* 0x0009082e01007387 */ /* 0x0003e20000100a00 */
[----:B------:R-:W-:Y:S01]  /*ac00*/  IMAD R38, R132, 0x2, R29 ;  /* 0x0000000284267824 */ /* 0x000fe200078e021d */
[-C--:B------:R-:W-:Y:S02]  /*ac10*/  LEA R56, P0, R77, R2.reuse, 0x1 ;  /* 0x000000024d387211 */ /* 0x080fe400078008ff */
[----:B------:R-:W-:Y:S01]  /*ac20*/  STL.64 [R1+0x900], R40 ;  /* 0x0009002801007387 */ /* 0x000fe20000100a00 */
[CC--:B0-----:R-:W-:Y:S02]  /*ac30*/  LEA R48, P1, R72.reuse, R2.reuse, 0x1 ;  /* 0x0000000248307211 */ /* 0x0c1fe400078208ff */
[C---:B-1----:R-:W-:Y:S01]  /*ac40*/  LEA R46, P2, R71.reuse, R2, 0x1 ;  /* 0x00000002472e7211 */ /* 0x042fe200078408ff */
[----:B------:R0:W-:Y:S01]  /*ac50*/  STL.64 [R1+0x8f8], R54 ;  /* 0x0008f83601007387 */ /* 0x0001e20000100a00 */
[-C--:B------:R-:W-:Y:S02]  /*ac60*/  LEA.HI.X.SX32 R49, R72, R0.reuse, 0x1, P1 ;  /* 0x0000000048317211 */ /* 0x080fe400008f0eff */
[----:B------:R-:W-:-:S02]  /*ac70*/  LEA.HI.X.SX32 R47, R71, R0, 0x1, P2 ;  /* 0x00000000472f7211 */ /* 0x000fc400010f0eff */
[----:B------:R-:W-:Y:S01]  /*ac80*/  LEA R37, R133, R38, 0x1 ;  /* 0x0000002685257211 */ /* 0x000fe200078e08ff */
[----:B------:R-:W-:Y:S01]  /*ac90*/  STL.64 [R1+0x8f0], R48 ;  /* 0x0008f03001007387 */ /* 0x000fe20000100a00 */
        /* <DEDUP_REMOVED lines=8> */
[----:B------:R-:W-:Y:S01]  /*ad20*/  IMAD R45, R136, 0x2, R28 ;  /* 0x00000002882d7824 */ /* 0x000fe200078e021c */
[----:B------:R-:W-:Y:S02]  /*ad30*/  LEA.HI.X.SX32 R47, R75, R0, 0x1, P2 ;  /* 0x000000004b2f7211 */ /* 0x000fe400010f0eff */
[----:B-1----:R-:W-:Y:S01]  /*ad40*/  LEA R56, P0, R81, R2, 0x1 ;  /* 0x0000000251387211 */ /* 0x002fe200078008ff */
[----:B------:R-:W-:-:S03]  /*ad50*/  IMAD R36, R135, 0x2, R45 ;  /* 0x0000000287247824 */ /* 0x000fc600078e022d */
[----:B------:R-:W-:Y:S02]  /*ad60*/  LEA.HI.X.SX32 R57, R81, R0, 0x1, P0 ;  /* 0x0000000051397211 */ /* 0x000fe400000f0eff */
[C---:B0-----:R-:W-:Y:S01]  /*ad70*/  LEA R54, P1, R80.reuse, R2, 0x1 ;  /* 0x0000000250367211 */ /* 0x041fe200078208ff */
[----:B------:R0:W-:Y:S03]  /*ad80*/  STL.64 [R1+0x8d0], R46 ;  /* 0x0008d02e01007387 */ /* 0x0001e60000100a00 */
[----:B------:R-:W-:Y:S01]  /*ad90*/  LEA.HI.X.SX32 R55, R80, R0, 0x1, P1 ;  /* 0x0000000050377211 */ /* 0x000fe200008f0eff */
[----:B------:R1:W-:Y:S01]  /*ada0*/  STL.64 [R1+0x8c8], R56 ;  /* 0x0008c83801007387 */ /* 0x0003e20000100a00 */
[----:B------:R-:W-:Y:S02]  /*adb0*/  LEA R60, P0, R84, R2, 0x1 ;  /* 0x00000002543c7211 */ /* 0x000fe400078008ff */
[----:B------:R-:W-:Y:S01]  /*adc0*/  LEA R35, R137, R36, 0x1 ;  /* 0x0000002489237211 */ /* 0x000fe200078e08ff */
[----:B------:R3:W-:Y:S01]  /*add0*/  STL.64 [R1+0x8c0], R54 ;  /* 0x0008c03601007387 */ /* 0x0007e20000100a00 */
[----:B0-----:R-:W-:-:S02]  /*ade0*/  LEA R46, P2, R79, R2, 0x1 ;  /* 0x000000024f2e7211 */ /* 0x001fc400078408ff */
[----:B-1----:R-:W-:Y:S02]  /*adf0*/  LEA R56, P1, R83, R2, 0x1 ;  /* 0x0000000253387211 */ /* 0x002fe400078208ff */
[----:B------:R-:W-:Y:S02]  /*ae00*/  LEA.HI.X.SX32 R47, R79, R0, 0x1, P2 ;  /* 0x000000004f2f7211 */ /* 0x000fe400010f0eff */
[----:B---3--:R-:W-:Y:S02]  /*ae10*/  LEA R54, P2, R82, R2, 0x1 ;  /* 0x0000000252367211 */ /* 0x008fe400078408ff */
[-C--:B------:R-:W-:Y:S02]  /*ae20*/  LEA.HI.X.SX32 R57, R83, R0.reuse, 0x1, P1 ;  /* 0x0000000053397211 */ /* 0x080fe400008f0eff */
[-C--:B------:R-:W-:Y:S01]  /*ae30*/  LEA.HI.X.SX32 R61, R84, R0.reuse, 0x1, P0 ;  /* 0x00000000543d7211 */ /* 0x080fe200000f0eff */
[----:B------:R-:W-:Y:S01]  /*ae40*/  IMAD R44, R138, 0x2, R35 ;  /* 0x000000028a2c7824 */ /* 0x000fe200078e0223 */
[----:B------:R-:W-:Y:S01]  /*ae50*/  LEA.HI.X.SX32 R55, R82, R0, 0x1, P2 ;  /* 0x0000000052377211 */ /* 0x000fe200010f0eff */
[----:B------:R-:W-:Y:S01]  /*ae60*/  STL.64 [R1+0x8b8], R46 ;  /* 0x0008b82e01007387 */ /* 0x000fe20000100a00 */
[----:B------:R-:W-:Y:S01]  /*ae70*/  LEA R62, P0, R87, R2, 0x1 ;  /* 0x00000002573e7211 */ /* 0x000fe200078008ff */
[----:B------:R-:W-:-:S02]  /*ae80*/  IMAD R43, R139, 0x2, R44 ;  /* 0x000000028b2b7824 */ /* 0x000fc400078e022c */
[----:B------:R-:W-:Y:S04]  /*ae90*/  STL.64 [R1+0x8a8], R56 ;  /* 0x0008a83801007387 */ /* 0x000fe80000100a00 */
[----:B------:R0:W-:Y:S01]  /*aea0*/  STL.64 [R1+0x8b0], R60 ;  /* 0x0008b03c01007387 */ /* 0x0001e20000100a00 */
[----:B------:R-:W-:-:S03]  /*aeb0*/  LEA.HI.X.SX32 R63, R87, R0, 0x1, P0 ;  /* 0x00000000573f7211 */ /* 0x000fc600000f0eff */
[----:B------:R1:W-:Y:S01]  /*aec0*/  STL.64 [R1+0x8a0], R54 ;  /* 0x0008a03601007387 */ /* 0x0003e20000100a00 */
[----:B------:R-:W-:Y:S01]  /*aed0*/  IMAD R34, R140, 0x2, R43 ;  /* 0x000000028c227824 */ /* 0x000fe200078e022b */
[CC--:B0-----:R-:W-:Y:S02]  /*aee0*/  LEA R60, P1, R86.reuse, R2.reuse, 0x1 ;  /* 0x00000002563c7211 */ /* 0x0c1fe400078208ff */
[C---:B-1----:R-:W-:Y:S02]  /*aef0*/  LEA R54, P2, R85.reuse, R2, 0x1 ;  /* 0x0000000255367211 */ /* 0x042fe400078408ff */
[-C--:B------:R-:W-:Y:S02]  /*af00*/  LEA.HI.X.SX32 R61, R86, R0.reuse, 0x1, P1 ;  /* 0x00000000563d7211 */ /* 0x080fe400008f0eff */
[----:B------:R-:W-:Y:S01]  /*af10*/  LEA.HI.X.SX32 R55, R85, R0, 0x1, P2 ;  /* 0x0000000055377211 */ /* 0x000fe200010f0eff */
[----:B------:R-:W-:Y:S01]  /*af20*/  STL.64 [R1+0x898], R62 ;  /* 0x0008983e01007387 */ /* 0x000fe20000100a00 */
[----:B------:R-:W-:-:S03]  /*af30*/  LEA R52, R142, R34, 0x1 ;  /* 0x000000228e347211 */ /* 0x000fc600078e08ff */
[----:B------:R0:W-:Y:S01]  /*af40*/  STL.64 [R1+0x890], R60 ;  /* 0x0008903c01007387 */ /* 0x0001e20000100a00 */
[----:B------:R-:W-:-:S03]  /*af50*/  LEA R64, P0, R90, R2, 0x1 ;  /* 0x000000025a407211 */ /* 0x000fc600078008ff */
[----:B------:R1:W-:Y:S01]  /*af60*/  STL.64 [R1+0x888], R54 ;  /* 0x0008883601007387 */ /* 0x0003e20000100a00 */
[----:B------:R-:W-:Y:S01]  /*af70*/  IMAD R42, R141, 0x2, R52 ;  /* 0x000000028d2a7824 */ /* 0x000fe200078e0234 */
[----:B------:R-:W-:Y:S02]  /*af80*/  LEA.HI.X.SX32 R65, R90, R0, 0x1, P0 ;  /* 0x000000005a417211 */ /* 0x000fe400000f0eff */
[-C--:B0-----:R-:W-:Y:S02]  /*af90*/  LEA R60, P1, R89, R2.reuse, 0x1 ;  /* 0x00000002593c7211 */ /* 0x081fe400078208ff */
[C---:B-1----:R-:W-:Y:S01]  /*afa0*/  LEA R54, P2, R88.reuse, R2, 0x1 ;  /* 0x0000000258367211 */ /* 0x042fe200078408ff */
[----:B------:R-:W-:Y:S01]  /*afb0*/  IMAD R41, R143, 0x2, R42 ;  /* 0x000000028f297824 */ /* 0x000fe200078e022a */
[-C--:B------:R-:W-:Y:S02]  /*afc0*/  LEA.HI.X.SX32 R61, R89, R0.reuse, 0x1, P1 ;  /* 0x00000000593d7211 */ /* 0x080fe400008f0eff */
[----:B------:R-:W-:Y:S01]  /*afd0*/  LEA.HI.X.SX32 R55, R88, R0, 0x1, P2 ;  /* 0x0000000058377211 */ /* 0x000fe200010f0eff */
[----:B------:R-:W-:-:S04]  /*afe0*/  IMAD R51, R144, 0x2, R41 ;  /* 0x0000000290337824 */ /* 0x000fc800078e0229 */
[----:B------:R-:W-:Y:S01]  /*aff0*/  STL.64 [R1+0x870], R54 ;  /* 0x0008703601007387 */ /* 0x000fe20000100a00 */
[----:B------:R-:W-:-:S03]  /*b000*/  LEA R66, P0, R93, R2, 0x1 ;  /* 0x000000025d427211 */ /* 0x000fc600078008ff */
[----:B------:R0:W-:Y:S04]  /*b010*/  STL.64 [R1+0x880], R64 ;  /* 0x0008804001007387 */ /* 0x0001e80000100a00 */
[----:B------:R1:W-:Y:S01]  /*b020*/  STL.64 [R1+0x878], R60 ;  /* 0x0008783c01007387 */ /* 0x0003e20000100a00 */
[----:B------:R-:W-:Y:S02]  /*b030*/  LEA R49, R145, R51, 0x1 ;  /* 0x0000003391317211 */ /* 0x000fe400078e08ff */
[----:B------:R-:W-:Y:S02]  /*b040*/  LEA.HI.X.SX32 R67, R93, R0, 0x1, P0 ;  /* 0x000000005d437211 */ /* 0x000fe400000f0eff */
[-C--:B------:R-:W-:Y:S02]  /*b050*/  LEA R68, P0, R94, R2.reuse, 0x1 ;  /* 0x000000025e447211 */ /* 0x080fe400078008ff */
[----:B0-----:R-:W-:-:S02]  /*b060*/  LEA R64, P1, R92, R2, 0x1 ;  /* 0x000000025c407211 */ /* 0x001fc400078208ff */
[----:B-1----:R-:W-:-:S04]  /*b070*/  LEA R60, P2, R91, R2, 0x1 ;  /* 0x000000025b3c7211 */ /* 0x002fc800078408ff */
[-C--:B------:R-:W-:Y:S01]  /*b080*/  LEA.HI.X.SX32 R61, R91, R0.reuse, 0x1, P2 ;  /* 0x000000005b3d7211 */ /* 0x080fe200010f0eff */
[----:B------:R-:W-:Y:S01]  /*b090*/  IMAD R40, R146, 0x2, R49 ;  /* 0x0000000292287824 */ /* 0x000fe200078e0231 */
[-C--:B------:R-:W-:Y:S02]  /*b0a0*/  LEA.HI.X.SX32 R65, R92, R0.reuse, 0x1, P1 ;  /* 0x000000005c417211 */ /* 0x080fe400008f0eff */
[----:B------:R-:W-:Y:S01]  /*b0b0*/  LEA.HI.X.SX32 R69, R94, R0, 0x1, P0 ;  /* 0x000000005e457211 */ /* 0x000fe200000f0eff */
[----:B------:R-:W-:Y:S01]  /*b0c0*/  STL.64 [R1+0x858], R60 ;  /* 0x0008583c01007387 */ /* 0x000fe20000100a00 */
[----:B------:R-:W-:-:S03]  /*b0d0*/  IMAD R58, R148, 0x2, R40 ;  /* 0x00000002943a7824 */ /* 0x000fc600078e0228 */
[----:B------:R0:W-:Y:S01]  /*b0e0*/  STL.64 [R1+0x868], R66 ;  /* 0x0008684201007387 */ /* 0x0001e20000100a00 */
[----:B------:R-:W-:-:S03]  /*b0f0*/  LEA R70, P0, R95, R2, 0x1 ;  /* 0x000000025f467211 */ /* 0x000fc600078008ff */
[----:B------:R1:W-:Y:S01]  /*b100*/  STL.64 [R1+0x860], R64 ;  /* 0x0008604001007387 */ /* 0x0003e20000100a00 */
[----:B------:R-:W-:-:S03]  /*b110*/  IMAD R48, R147, 0x2, R58 ;  /* 0x0000000293307824 */ /* 0x000fc600078e023a */
[----:B------:R3:W-:Y:S01]  /*b120*/  STL.64 [R1+0x850], R68 ;  /* 0x0008504401007387 */ /* 0x0007e20000100a00 */
[-C--:B0-----:R-:W-:Y:S02]  /*b130*/  LEA R66, P1, R78, R2.reuse, 0x1 ;  /* 0x000000024e427211 */ /* 0x081fe400078208ff */
[----:B-1----:R-:W-:Y:S02]  /*b140*/  LEA R64, P2, R74, R2, 0x1 ;  /* 0x000000024a407211 */ /* 0x002fe400078408ff */
[----:B------:R-:W-:Y:S02]  /*b150*/  LEA.HI.X.SX32 R67, R78, R0, 0x1, P1 ;  /* 0x000000004e437211 */ /* 0x000fe400008f0eff */
[----:B---3--:R-:W-:Y:S02]  /*b160*/  LEA R68, P1, R50, R2, 0x1 ;  /* 0x0000000232447211 */ /* 0x008fe400078208ff */
[-C--:B------:R-:W-:Y:S02]  /*b170*/  LEA.HI.X.SX32 R65, R74, R0.reuse, 0x1, P2 ;  /* 0x000000004a417211 */ /* 0x080fe400010f0eff */
[-C--:B------:R-:W-:Y:S01]  /*b180*/  LEA.HI.X.SX32 R71, R95, R0.reuse, 0x1, P0 ;  /* 0x000000005f477211 */ /* 0x080fe200000f0eff */
[----:B------:R0:W-:Y:S01]  /*b190*/  STL.64 [R1+0x848], R66 ;  /* 0x0008484201007387 */ /* 0x0001e20000100a00 */
[----:B------:R-:W-:-:S02]  /*b1a0*/  LEA.HI.X.SX32 R69, R50, R0, 0x1, P1 ;  /* 0x0000000032457211 */ /* 0x000fc400008f0eff */
[----:B------:R-:W-:Y:S01]  /*b1b0*/  LEA R47, R149, R48, 0x1 ;  /* 0x00000030952f7211 */ /* 0x000fe200078e08ff */
[----:B------:R-:W-:Y:S04]  /*b1c0*/  STL.64 [R1+0x840], R64 ;  /* 0x0008404001007387 */ /* 0x000fe80000100a00 */
[----:B------:R1:W-:Y:S01]  /*b1d0*/  STL.64 [R1+0x838], R70 ;  /* 0x0008384601007387 */ /* 0x0003e20000100a00 */
[----:B0-----:R-:W-:-:S03]  /*b1e0*/  LEA R66, P2, R7, R2, 0x1 ;  /* 0x0000000207427211 */ /* 0x001fc600078408ff */
[----:B------:R0:W-:Y:S01]  /*b1f0*/  STL.64 [R1+0x830], R68 ;  /* 0x0008304401007387 */ /* 0x0001e20000100a00 */
[----:B------:R-:W-:Y:S01]  /*b200*/  IMAD R57, R150, 0x2, R47 ;  /* 0x0000000296397824 */ /* 0x000fe200078e022f */
[----:B------:R-:W-:Y:S02]  /*b210*/  LEA.HI.X.SX32 R67, R7, R0, 0x1, P2 ;  /* 0x0000000007437211 */ /* 0x000fe400010f0eff */
[-C--:B-1----:R-:W-:Y:S02]  /*b220*/  LEA R70, P0, R96, R2.reuse, 0x1 ;  /* 0x0000000260467211 */ /* 0x082fe400078008ff */
[----:B0-----:R-:W-:Y:S02]  /*b230*/  LEA R68, P1, R10, R2, 0x1 ;  /* 0x000000020a447211 */ /* 0x001fe400078208ff */
[-C--:B------:R-:W-:Y:S01]  /*b240*/  LEA.HI.X.SX32 R71, R96, R0.reuse, 0x1, P0 ;  /* 0x0000000060477211 */ /* 0x080fe200000f0eff */
[----:B------:R-:W-:Y:S01]  /*b250*/  IMAD R56, R151, 0x2, R57 ;  /* 0x0000000297387824 */ /* 0x000fe200078e0239 */
[----:B------:R-:W-:Y:S01]  /*b260*/  LEA.HI.X.SX32 R69, R10, R0, 0x1, P1 ;  /* 0x000000000a457211 */ /* 0x000fe200008f0eff */
[----:B------:R0:W-:Y:S02]  /*b270*/  STL.64 [R1+0x828], R66 ;  /* 0x0008284201007387 */ /* 0x0001e40000100a00 */
[----:B------:R-:W-:-:S02]  /*b280*/  IMAD R46, R153, 0x2, R56 ;  /* 0x00000002992e7824 */ /* 0x000fc400078e0238 */
[----:B------:R1:W-:Y:S04]  /*b290*/  STL.64 [R1+0x820], R70 ;  /* 0x0008204601007387 */ /* 0x0003e80000100a00 */
[----:B------:R3:W-:Y:S01]  /*b2a0*/  STL.64 [R1+0x818], R68 ;  /* 0x0008184401007387 */ /* 0x0007e20000100a00 */
[-C--:B0-----:R-:W-:Y:S02]  /*b2b0*/  LEA R66, P2, R9, R2.reuse, 0x1 ;  /* 0x0000000209427211 */ /* 0x081fe400078408ff */
[----:B-1----:R-:W-:Y:S02]  /*b2c0*/  LEA R70, P0, R15, R2, 0x1 ;  /* 0x000000020f467211 */ /* 0x002fe400078008ff */
[----:B------:R-:W-:Y:S02]  /*b2d0*/  LEA.HI.X.SX32 R67, R9, R0, 0x1, P2 ;  /* 0x0000000009437211 */ /* 0x000fe400010f0eff */
[----:B---3--:R-:W-:-:S02]  /*b2e0*/  LEA R68, P1, R14, R2, 0x1 ;  /* 0x000000020e447211 */ /* 0x008fc400078208ff */
[----:B------:R-:W-:Y:S01]  /*b2f0*/  LEA.HI.X.SX32 R71, R15, R0, 0x1, P0 ;  /* 0x000000000f477211 */ /* 0x000fe200000f0eff */
[----:B------:R0:W-:Y:S01]  /*b300*/  STL.64 [R1+0x810], R66 ;  /* 0x0008104201007387 */ /* 0x0001e20000100a00 */
[----:B------:R-:W-:Y:S02]  /*b310*/  LEA R62, R155, R46, 0x1 ;  /* 0x0000002e9b3e7211 */ /* 0x000fe400078e08ff */
[----:B------:R-:W-:Y:S01]  /*b320*/  LEA.HI.X.SX32 R69, R14, R0, 0x1, P1 ;  /* 0x000000000e457211 */ /* 0x000fe200008f0eff */
[----:B------:R1:W-:Y:S02]  /*b330*/  STL.64 [R1+0x808], R70 ;  /* 0x0008084601007387 */ /* 0x0003e40000100a00 */
[----:B------:R-:W-:Y:S02]  /*b340*/  IMAD R55, R154, 0x2, R62 ;  /* 0x000000029a377824 */ /* 0x000fe400078e023e */
[----:B------:R3:W-:Y:S01]  /*b350*/  STL.64 [R1+0x800], R68 ;  /* 0x0008004401007387 */ /* 0x0007e20000100a00 */
[----:B0-----:R-:W-:-:S02]  /*b360*/  LEA R66, P2, R8, R2, 0x1 ;  /* 0x0000000208427211 */ /* 0x001fc400078408ff */
[----:B-1----:R-:W-:Y:S02]  /*b370*/  LEA R70, P0, R97, R2, 0x1 ;  /* 0x0000000261467211 */ /* 0x002fe400078008ff */
[----:B------:R-:W-:Y:S02]  /*b380*/  LEA.HI.X.SX32 R67, R8, R0, 0x1, P2 ;  /* 0x0000000008437211 */ /* 0x000fe400010f0eff */
[-C--:B---3--:R-:W-:Y:S02]  /*b390*/  LEA R68, P1, R13, R2.reuse, 0x1 ;  /* 0x000000020d447211 */ /* 0x088fe400078208ff */
[----:B------:R-:W-:Y:S01]  /*b3a0*/  LEA R14, P2, R12, R2, 0x1 ;  /* 0x000000020c0e7211 */ /* 0x000fe200078408ff */
[----:B------:R-:W-:Y:S01]  /*b3b0*/  IMAD R54, R156, 0x2, R55 ;  /* 0x000000029c367824 */ /* 0x000fe200078e0237 */
[-C--:B------:R-:W-:Y:S02]  /*b3c0*/  LEA.HI.X.SX32 R71, R97, R0.reuse, 0x1, P0 ;  /* 0x0000000061477211 */ /* 0x080fe400000f0eff */
[----:B------:R-:W-:-:S02]  /*b3d0*/  LEA.HI.X.SX32 R69, R13, R0, 0x1, P1 ;  /* 0x000000000d457211 */ /* 0x000fc400008f0eff */
[----:B------:R-:W-:Y:S01]  /*b3e0*/  LEA.HI.X.SX32 R15, R12, R0, 0x1, P2 ;  /* 0x000000000c0f7211 */ /* 0x000fe200010f0eff */
[----:B------:R-:W-:Y:S01]  /*b3f0*/  IMAD R61, R157, 0x2, R54 ;  /* 0x000000029d3d7824 */ /* 0x000fe200078e0236 */
[----:B------:R-:W-:Y:S04]  /*b400*/  STL.64 [R1+0x7f8], R66 ;  /* 0x0007f84201007387 */ /* 0x000fe80000100a00 */
[----:B------:R0:W-:Y:S01]  /*b410*/  STL.64 [R1+0x7f0], R70 ;  /* 0x0007f04601007387 */ /* 0x0001e20000100a00 */
[----:B------:R-:W-:-:S03]  /*b420*/  LEA R60, R158, R61, 0x1 ;  /* 0x0000003d9e3c7211 */ /* 0x000fc600078e08ff */
[----:B------:R1:W-:Y:S04]  /*b430*/  STL.64 [R1+0x7e8], R68 ;  /* 0x0007e84401007387 */ /* 0x0003e80000100a00 */
[----:B------:R3:W-:Y:S01]  /*b440*/  STL.64 [R1+0x7e0], R14 ;  /* 0x0007e00e01007387 */ /* 0x0007e20000100a00 */
[-C--:B0-----:R-:W-:Y:S02]  /*b450*/  LEA R70, P0, R21, R2.reuse, 0x1 ;  /* 0x0000000215467211 */ /* 0x081fe400078008ff */
[-C--:B-1----:R-:W-:Y:S02]  /*b460*/  LEA R68, P1, R20, R2.reuse, 0x1 ;  /* 0x0000000214447211 */ /* 0x082fe400078208ff */
[----:B---3--:R-:W-:Y:S01]  /*b470*/  LEA R14, P2, R11, R2, 0x1 ;  /* 0x000000020b0e7211 */ /* 0x008fe200078408ff */
[----:B------:R-:W-:Y:S01]  /*b480*/  IMAD R53, R159, 0x2, R60 ;  /* 0x000000029f357824 */ /* 0x000fe200078e023c */
[----:B------:R-:W-:-:S02]  /*b490*/  LEA.HI.X.SX32 R71, R21, R0, 0x1, P0 ;  /* 0x0000000015477211 */ /* 0x000fc400000f0eff */
[-C--:B------:R-:W-:Y:S02]  /*b4a0*/  LEA.HI.X.SX32 R15, R11, R0.reuse, 0x1, P2 ;  /* 0x000000000b0f7211 */ /* 0x080fe400010f0eff */
[----:B------:R-:W-:Y:S01]  /*b4b0*/  LEA.HI.X.SX32 R69, R20, R0, 0x1, P1 ;  /* 0x0000000014457211 */ /* 0x000fe200008f0eff */
[----:B------:R-:W-:Y:S02]  /*b4c0*/  IMAD R65, R161, 0x2, R53 ;  /* 0x00000002a1417824 */ /* 0x000fe400078e0235 */
[----:B------:R-:W-:Y:S01]  /*b4d0*/  STL.64 [R1+0x7c8], R14 ;  /* 0x0007c80e01007387 */ /* 0x000fe20000100a00 */
[----:B------:R-:W-:-:S03]  /*b4e0*/  LEA R20, P1, R18, R2, 0x1 ;  /* 0x0000000212147211 */ /* 0x000fc600078208ff */
[----:B------:R-:W-:Y:S01]  /*b4f0*/  STL.64 [R1+0x7d8], R70 ;  /* 0x0007d84601007387 */ /* 0x000fe20000100a00 */
[----:B------:R-:W-:-:S03]  /*b500*/  IMAD R59, R160, 0x2, R65 ;  /* 0x00000002a03b7824 */ /* 0x000fc600078e0241 */
[----:B------:R0:W-:Y:S01]  /*b510*/  STL.64 [R1+0x7d0], R68 ;  /* 0x0007d04401007387 */ /* 0x0001e20000100a00 */
[C---:B------:R-:W-:Y:S02]  /*b520*/  LEA R12, P2, R17.reuse, R2, 0x1 ;  /* 0x00000002110c7211 */ /* 0x040fe400078408ff */
[-C--:B------:R-:W-:Y:S02]  /*b530*/  LEA.HI.X.SX32 R21, R18, R0.reuse, 0x1, P1 ;  /* 0x0000000012157211 */ /* 0x080fe400008f0eff */
[----:B------:R-:W-:Y:S02]  /*b540*/  LEA.HI.X.SX32 R13, R17, R0, 0x1, P2 ;  /* 0x00000000110d7211 */ /* 0x000fe400010f0eff */
[----:B0-----:R-:W-:-:S04]  /*b550*/  LEA R68, P0, R27, R2, 0x1 ;  /* 0x000000021b447211 */ /* 0x001fc800078008ff */
[----:B------:R-:W-:Y:S02]  /*b560*/  LEA.HI.X.SX32 R69, R27, R0, 0x1, P0 ;  /* 0x000000001b457211 */ /* 0x000fe400000f0eff */
[----:B------:R-:W-:-:S03]  /*b570*/  LEA R50, R162, R59, 0x1 ;  /* 0x0000003ba2327211 */ /* 0x000fc600078e08ff */
[----:B------:R0:W-:Y:S02]  /*b580*/  STL.64 [R1+0x7c0], R68 ;  /* 0x0007c04401007387 */ /* 0x0001e40000100a00 */
[----:B------:R-:W-:Y:S02]  /*b590*/  IMAD R64, R163, 0x2, R50 ;  /* 0x00000002a3407824 */ /* 0x000fe400078e0232 */
[----:B------:R1:W-:Y:S04]  /*b5a0*/  STL.64 [R1+0x7b8], R20 ;  /* 0x0007b81401007387 */ /* 0x0003e80000100a00 */
[----:B------:R3:W-:Y:S01]  /*b5b0*/  STL.64 [R1+0x7b0], R12 ;  /* 0x0007b00c01007387 */ /* 0x0007e20000100a00 */
[----:B------:R-:W-:Y:S01]  /*b5c0*/  IMAD R63, R164, 0x2, R64 ;  /* 0x00000002a43f7824 */ /* 0x000fe200078e0240 */
[----:B0-----:R-:W-:-:S02]  /*b5d0*/  LEA R68, P0, R26, R2, 0x1 ;  /* 0x000000021a447211 */ /* 0x001fc400078008ff */
[CC--:B-1----:R-:W-:Y:S02]  /*b5e0*/  LEA R20, P1, R25.reuse, R2.reuse, 0x1 ;  /* 0x0000000219147211 */ /* 0x0c2fe400078208ff */
[----:B---3--:R-:W-:Y:S02]  /*b5f0*/  LEA R12, P2, R16, R2, 0x1 ;  /* 0x00000002100c7211 */ /* 0x008fe400078408ff */
[-C--:B------:R-:W-:Y:S02]  /*b600*/  LEA.HI.X.SX32 R69, R26, R0.reuse, 0x1, P0 ;  /* 0x000000001a457211 */ /* 0x080fe400000f0eff */
[-C--:B------:R-:W-:Y:S02]  /*b610*/  LEA.HI.X.SX32 R13, R16, R0.reuse, 0x1, P2 ;  /* 0x00000000100d7211 */ /* 0x080fe400010f0eff */
[----:B------:R-:W-:Y:S01]  /*b620*/  LEA.HI.X.SX32 R21, R25, R0, 0x1, P1 ;  /* 0x0000000019157211 */ /* 0x000fe200008f0eff */
[----:B------:R-:W-:Y:S02]  /*b630*/  IMAD R7, R165, 0x2, R63 ;  /* 0x00000002a5077824 */ /* 0x000fe400078e023f */
[----:B------:R-:W-:Y:S01]  /*b640*/  STL.64 [R1+0x798], R12 ;  /* 0x0007980c01007387 */ /* 0x000fe20000100a00 */
[----:B------:R-:W-:-:S03]  /*b650*/  LEA R70, P0, R33, R2, 0x1 ;  /* 0x0000000221467211 */ /* 0x000fc600078008ff */
[----:B------:R0:W-:Y:S01]  /*b660*/  STL.64 [R1+0x7a8], R68 ;  /* 0x0007a84401007387 */ /* 0x0001e20000100a00 */
[----:B------:R-:W-:-:S03]  /*b670*/  LEA R66, R167, R7, 0x1 ;  /* 0x00000007a7427211 */ /* 0x000fc600078e08ff */
[----:B------:R1:W-:Y:S01]  /*b680*/  STL.64 [R1+0x7a0], R20 ;  /* 0x0007a01401007387 */ /* 0x0003e20000100a00 */
[----:B------:R-:W-:Y:S01]  /*b690*/  LEA.HI.X.SX32 R71, R33, R0, 0x1, P0 ;  /* 0x0000000021477211 */ /* 0x000fe200000f0eff */
[----:B------:R-:W-:Y:S01]  /*b6a0*/  IMAD R10, R166, 0x2, R66 ;  /* 0x00000002a60a7824 */ /* 0x000fe200078e0242 */
[CC--:B0-----:R-:W-:Y:S02]  /*b6b0*/  LEA R68, P1, R24.reuse, R2.reuse, 0x1 ;  /* 0x0000000218447211 */ /* 0x0c1fe400078208ff */
[C---:B-1----:R-:W-:Y:S02]  /*b6c0*/  LEA R20, P2, R23.reuse, R2, 0x1 ;  /* 0x0000000217147211 */ /* 0x042fe400078408ff */
[-C--:B------:R-:W-:Y:S02]  /*b6d0*/  LEA.HI.X.SX32 R69, R24, R0.reuse, 0x1, P1 ;  /* 0x0000000018457211 */ /* 0x080fe400008f0eff */
[----:B------:R-:W-:Y:S01]  /*b6e0*/  LEA.HI.X.SX32 R21, R23, R0, 0x1, P2 ;  /* 0x0000000017157211 */ /* 0x000fe200010f0eff */
[----:B------:R-:W-:-:S04]  /*b6f0*/  IMAD R9, R168, 0x2, R10 ;  /* 0x00000002a8097824 */ /* 0x000fc800078e020a */
[----:B------:R-:W-:Y:S01]  /*b700*/  STL.64 [R1+0x780], R20 ;  /* 0x0007801401007387 */ /* 0x000fe20000100a00 */
[----:B------:R-:W-:-:S03]  /*b710*/  LEA R24, P1, R31, R2, 0x1 ;  /* 0x000000021f187211 */ /* 0x000fc600078208ff */
[----:B------:R-:W-:Y:S01]  /*b720*/  STL.64 [R1+0x790], R70 ;  /* 0x0007904601007387 */ /* 0x000fe20000100a00 */
[----:B------:R-:W-:-:S03]  /*b730*/  IMAD R15, R169, 0x2, R9 ;  /* 0x00000002a90f7824 */ /* 0x000fc600078e0209 */
[----:B------:R0:W-:Y:S01]  /*b740*/  STL.64 [R1+0x788], R68 ;  /* 0x0007884401007387 */ /* 0x0001e20000100a00 */
[----:B------:R-:W-:Y:S02]  /*b750*/  LEA R16, P2, R22, R2, 0x1 ;  /* 0x0000000216107211 */ /* 0x000fe400078408ff */
[----:B------:R-:W-:Y:S02]  /*b760*/  LEA.HI.X.SX32 R25, R31, R0, 0x1, P1 ;  /* 0x000000001f197211 */ /* 0x000fe400008f0eff */
[----:B------:R-:W-:Y:S02]  /*b770*/  LEA R14, R170, R15, 0x1 ;  /* 0x0000000faa0e7211 */ /* 0x000fe400078e08ff */
[----:B0-----:R-:W-:-:S04]  /*b780*/  LEA R68, P0, R32, R2, 0x1 ;  /* 0x0000000220447211 */ /* 0x001fc800078008ff */
[----:B------:R-:W-:Y:S02]  /*b790*/  LEA.HI.X.SX32 R69, R32, R0, 0x1, P0 ;  /* 0x0000000020457211 */ /* 0x000fe400000f0eff */
[C---:B------:R-:W-:Y:S02]  /*b7a0*/  LEA R32, P0, R39.reuse, R2, 0x1 ;  /* 0x0000000227207211 */ /* 0x040fe400078008ff */
[-C--:B------:R-:W-:Y:S01]  /*b7b0*/  LEA.HI.X.SX32 R17, R22, R0.reuse, 0x1, P2 ;  /* 0x0000000016117211 */ /* 0x080fe200010f0eff */
[----:B------:R-:W-:Y:S01]  /*b7c0*/  STL.64 [R1+0x778], R68 ;  /* 0x0007784401007387 */ /* 0x000fe20000100a00 */
[----:B------:R-:W-:Y:S01]  /*b7d0*/  LEA.HI.X.SX32 R33, R39, R0, 0x1, P0 ;  /* 0x0000000027217211 */ /* 0x000fe200000f0eff */
[----:B------:R-:W-:Y:S02]  /*b7e0*/  IMAD R8, R171, 0x2, R14 ;  /* 0x00000002ab087824 */ /* 0x000fe400078e020e */
[----:B------:R0:W-:Y:S02]  /*b7f0*/  STL.64 [R1+0x770], R24 ;  /* 0x0007701801007387 */ /* 0x0001e40000100a00 */
[----:B------:R-:W-:-:S02]  /*b800*/  IMAD R27, R173, 0x2, R8 ;  /* 0x00000002ad1b7824 */ /* 0x000fc400078e0208 */
[----:B------:R1:W-:Y:S04]  /*b810*/  STL.64 [R1+0x768], R16 ;  /* 0x0007681001007387 */ /* 0x0003e80000100a00 */
[----:B------:R3:W-:Y:S01]  /*b820*/  STL.64 [R1+0x760], R32 ;  /* 0x0007602001007387 */ /* 0x0007e20000100a00 */
[CC--:B0-----:R-:W-:Y:S02]  /*b830*/  LEA R24, P1, R30.reuse, R2.reuse, 0x1 ;  /* 0x000000021e187211 */ /* 0x0c1fe400078208ff */
[C---:B-1----:R-:W-:Y:S02]  /*b840*/  LEA R16, P2, R29.reuse, R2, 0x1 ;  /* 0x000000021d107211 */ /* 0x042fe400078408ff */
[----:B------:R-:W-:Y:S02]  /*b850*/  LEA.HI.X.SX32 R25, R30, R0, 0x1, P1 ;  /* 0x000000001e197211 */ /* 0x000fe400008f0eff */
[----:B---3--:R-:W-:Y:S01]  /*b860*/  LEA R32, P0, R38, R2, 0x1 ;  /* 0x0000000226207211 */ /* 0x008fe200078008ff */
[----:B------:R-:W-:Y:S01]  /*b870*/  IMAD R13, R172, 0x2, R27 ;  /* 0x00000002ac0d7824 */ /* 0x000fe200078e021b */
[-C--:B------:R-:W-:Y:S01]  /*b880*/  LEA.HI.X.SX32 R17, R29, R0.reuse, 0x1, P2 ;  /* 0x000000001d117211 */ /* 0x080fe200010f0eff */
[----:B------:R0:W-:Y:S01]  /*b890*/  STL.64 [R1+0x758], R24 ;  /* 0x0007581801007387 */ /* 0x0001e20000100a00 */
[----:B------:R-:W-:-:S02]  /*b8a0*/  LEA.HI.X.SX32 R33, R38, R0, 0x1, P0 ;  /* 0x0000000026217211 */ /* 0x000fc400000f0eff */
[-C--:B------:R-:W-:Y:S01]  /*b8b0*/  LEA R22, P2, R28, R2.reuse, 0x1 ;  /* 0x000000021c167211 */ /* 0x080fe200078408ff */
[----:B------:R-:W-:Y:S01]  /*b8c0*/  STL.64 [R1+0x750], R16 ;  /* 0x0007501001007387 */ /* 0x000fe20000100a00 */
[----:B------:R-:W-:Y:S02]  /*b8d0*/  LEA R12, R174, R13, 0x1 ;  /* 0x0000000dae0c7211 */ /* 0x000fe400078e08ff */
[-C--:B------:R-:W-:Y:S01]  /*b8e0*/  LEA R38, P0, R45, R2.reuse, 0x1 ;  /* 0x000000022d267211 */ /* 0x080fe200078008ff */
[----:B------:R1:W-:Y:S01]  /*b8f0*/  STL.64 [R1+0x748], R32 ;  /* 0x0007482001007387 */ /* 0x0003e20000100a00 */
[----:B0-----:R-:W-:-:S04]  /*b900*/  LEA R24, P1, R37, R2, 0x1 ;  /* 0x0000000225187211 */ /* 0x001fc800078208ff */
[-C--:B------:R-:W-:Y:S02]  /*b910*/  LEA.HI.X.SX32 R25, R37, R0.reuse, 0x1, P1 ;  /* 0x0000000025197211 */ /* 0x080fe400008f0eff */
[----:B------:R-:W-:Y:S02]  /*b920*/  LEA.HI.X.SX32 R23, R28, R0, 0x1, P2 ;  /* 0x000000001c177211 */ /* 0x000fe400010f0eff */
[C---:B-1----:R-:W-:Y:S01]  /*b930*/  LEA R32, P1, R36.reuse, R2, 0x1 ;  /* 0x0000000224207211 */ /* 0x042fe200078208ff */
[----:B------:R-:W-:Y:S01]  /*b940*/  IMAD R21, R175, 0x2, R12 ;  /* 0x00000002af157824 */ /* 0x000fe200078e020c */
[-C--:B------:R-:W-:Y:S02]  /*b950*/  LEA.HI.X.SX32 R39, R45, R0.reuse, 0x1, P0 ;  /* 0x000000002d277211 */ /* 0x080fe400000f0eff */
[----:B------:R-:W-:Y:S01]  /*b960*/  LEA.HI.X.SX32 R33, R36, R0, 0x1, P1 ;  /* 0x0000000024217211 */ /* 0x000fe200008f0eff */
[----:B------:R-:W-:Y:S01]  /*b970*/  STL.64 [R1+0x740], R24 ;  /* 0x0007401801007387 */ /* 0x000fe20000100a00 */
[----:B------:R-:W-:-:S03]  /*b980*/  IMAD R20, R176, 0x2, R21 ;  /* 0x00000002b0147824 */ /* 0x000fc600078e0215 */
[----:B------:R0:W-:Y:S04]  /*b990*/  STL.64 [R1+0x738], R22 ;  /* 0x0007381601007387 */ /* 0x0001e80000100a00 */
[----:B------:R-:W-:Y:S01]  /*b9a0*/  STL.64 [R1+0x730], R38 ;  /* 0x0007302601007387 */ /* 0x000fe20000100a00 */
[----:B------:R-:W-:-:S03]  /*b9b0*/  IMAD R11, R177, 0x2, R20 ;  /* 0x00000002b10b7824 */ /* 0x000fc600078e0214 */
[----:B------:R1:W-:Y:S01]  /*b9c0*/  STL.64 [R1+0x728], R32 ;  /* 0x0007282001007387 */ /* 0x0003e20000100a00 */
[-C--:B0-----:R-:W-:Y:S02]  /*b9d0*/  LEA R22, P2, R35, R2.reuse, 0x1 ;  /* 0x0000000223167211 */ /* 0x081fe400078408ff */
[----:B------:R-:W-:Y:S02]  /*b9e0*/  LEA R28, P1, R43, R2, 0x1 ;  /* 0x000000022b1c7211 */ /* 0x000fe400078208ff */
[----:B------:R-:W-:Y:S02]  /*b9f0*/  LEA.HI.X.SX32 R23, R35, R0, 0x1, P2 ;  /* 0x0000000023177211 */ /* 0x000fe400010f0eff */
[----:B-1----:R-:W-:-:S04]  /*ba00*/  LEA R32, P0, R44, R2, 0x1 ;  /* 0x000000022c207211 */ /* 0x002fc800078008ff */
[-C--:B------:R-:W-:Y:S01]  /*ba10*/  LEA.HI.X.SX32 R33, R44, R0.reuse, 0x1, P0 ;  /* 0x000000002c217211 */ /* 0x080fe200000f0eff */
[----:B------:R0:W-:Y:S01]  /*ba20*/  STL.64 [R1+0x720], R22 ;  /* 0x0007201601007387 */ /* 0x0001e20000100a00 */
[----:B------:R-:W-:Y:S02]  /*ba30*/  LEA R31, R179, R11, 0x1 ;  /* 0x0000000bb31f7211 */ /* 0x000fe400078e08ff */
[----:B------:R-:W-:Y:S01]  /*ba40*/  LEA.HI.X.SX32 R29, R43, R0, 0x1, P1 ;  /* 0x000000002b1d7211 */ /* 0x000fe200008f0eff */
[----:B------:R1:W-:Y:S01]  /*ba50*/  STL.64 [R1+0x718], R32 ;  /* 0x0007182001007387 */ /* 0x0003e20000100a00 */
[-C--:B------:R-:W-:Y:S01]  /*ba60*/  LEA R36, P0, R52, R2.reuse, 0x1 ;  /* 0x0000000234247211 */ /* 0x080fe200078008ff */
[----:B------:R-:W-:Y:S02]  /*ba70*/  IMAD R18, R178, 0x2, R31 ;  /* 0x00000002b2127824 */ /* 0x000fe400078e021f */
[----:B------:R3:W-:Y:S01]  /*ba80*/  STL.64 [R1+0x710], R28 ;  /* 0x0007101c01007387 */ /* 0x0007e20000100a00 */
[----:B0-----:R-:W-:-:S02]  /*ba90*/  LEA R22, P2, R34, R2, 0x1 ;  /* 0x0000000222167211 */ /* 0x001fc400078408ff */
[----:B-1----:R-:W-:Y:S02]  /*baa0*/  LEA R32, P1, R42, R2, 0x1 ;  /* 0x000000022a207211 */ /* 0x002fe400078208ff */
[----:B------:R-:W-:Y:S02]  /*bab0*/  LEA.HI.X.SX32 R23, R34, R0, 0x1, P2 ;  /* 0x0000000022177211 */ /* 0x000fe400010f0eff */
[C---:B---3--:R-:W-:Y:S02]  /*bac0*/  LEA R28, P2, R41.reuse, R2, 0x1 ;  /* 0x00000002291c7211 */ /* 0x048fe400078408ff */
[-C--:B------:R-:W-:Y:S01]  /*bad0*/  LEA.HI.X.SX32 R33, R42, R0.reuse, 0x1, P1 ;  /* 0x000000002a217211 */ /* 0x080fe200008f0eff */
[----:B------:R-:W-:Y:S01]  /*bae0*/  IMAD R17, R180, 0x2, R18 ;  /* 0x00000002b4117824 */ /* 0x000fe200078e0212 */
[-C--:B------:R-:W-:Y:S01]  /*baf0*/  LEA.HI.X.SX32 R37, R52, R0.reuse, 0x1, P0 ;  /* 0x0000000034257211 */ /* 0x080fe200000f0eff */
[----:B------:R-:W-:Y:S01]  /*bb00*/  STL.64 [R1+0x708], R22 ;  /* 0x0007081601007387 */ /* 0x000fe20000100a00 */
[----:B------:R-:W-:Y:S01]  /*bb10*/  LEA.HI.X.SX32 R29, R41, R0, 0x1, P2 ;  /* 0x00000000291d7211 */ /* 0x000fe200010f0eff */
[----:B------:R-:W-:Y:S01]  /*bb20*/  IMAD R26, R181, 0x2, R17 ;  /* 0x00000002b51a7824 */ /* 0x000fe200078e0211 */
[C---:B------:R-:W-:Y:S01]  /*bb30*/  LEA R38, P0, R51.reuse, R2, 0x1 ;  /* 0x0000000233267211 */ /* 0x040fe200078008ff */
[----:B------:R-:W-:Y:S04]  /*bb40*/  STL.64 [R1+0x6f8], R32 ;  /* 0x0006f82001007387 */ /* 0x000fe80000100a00 */
[----:B------:R0:W-:Y:S01]  /*bb50*/  STL.64 [R1+0x700], R36 ;  /* 0x0007002401007387 */ /* 0x0001e20000100a00 */
[----:B------:R-:W-:-:S03]  /*bb60*/  LEA.HI.X.SX32 R39, R51, R0, 0x1, P0 ;  /* 0x0000000033277211 */ /* 0x000fc600000f0eff */
[----:B------:R1:W-:Y:S01]  /*bb70*/  STL.64 [R1+0x6f0], R28 ;  /* 0x0006f01c01007387 */ /* 0x0003e20000100a00 */
[----:B------:R-:W-:Y:S02]  /*bb80*/  LEA R25, R182, R26, 0x1 ;  /* 0x0000001ab6197211 */ /* 0x000fe400078e08ff */
[-C--:B------:R-:W-:Y:S02]  /*bb90*/  LEA R42, P0, R58, R2.reuse, 0x1 ;  /* 0x000000023a2a7211 */ /* 0x080fe400078008ff */
[CC--:B0-----:R-:W-:Y:S02]  /*bba0*/  LEA R36, P1, R49.reuse, R2.reuse, 0x1 ;  /* 0x0000000231247211 */ /* 0x0c1fe400078208ff */
[C---:B-1----:R-:W-:Y:S02]  /*bbb0*/  LEA R28, P2, R40.reuse, R2, 0x1 ;  /* 0x00000002281c7211 */ /* 0x042fe400078408ff */
[-C--:B------:R-:W-:Y:S01]  /*bbc0*/  LEA.HI.X.SX32 R37, R49, R0.reuse, 0x1, P1 ;  /* 0x0000000031257211 */ /* 0x080fe200008f0eff */
[----:B------:R-:W-:Y:S01]  /*bbd0*/  STL.64 [R1+0x6e8], R38 ;  /* 0x0006e82601007387 */ /* 0x000fe20000100a00 */
[-C--:B------:R-:W-:Y:S01]  /*bbe0*/  LEA.HI.X.SX32 R29, R40, R0.reuse, 0x1, P2 ;  /* 0x00000000281d7211 */ /* 0x080fe200010f0eff */
[----:B------:R-:W-:Y:S01]  /*bbf0*/  IMAD R16, R183, 0x2, R25 ;  /* 0x00000002b7107824 */ /* 0x000fe200078e0219 */
[----:B------:R-:W-:Y:S01]  /*bc00*/  LEA.HI.X.SX32 R43, R58, R0, 0x1, P0 ;  /* 0x000000003a2b7211 */ /* 0x000fe200000f0eff */
[----:B------:R0:W-:Y:S02]  /*bc10*/  STL.64 [R1+0x6e0], R36 ;  /* 0x0006e02401007387 */ /* 0x0001e40000100a00 */
[----:B------:R-:W-:-:S02]  /*bc20*/  IMAD R35, R185, 0x2, R16 ;  /* 0x00000002b9237824 */ /* 0x000fc400078e0210 */
[----:B------:R1:W-:Y:S04]  /*bc30*/  STL.64 [R1+0x6d8], R28 ;  /* 0x0006d81c01007387 */ /* 0x0003e80000100a00 */
[----:B------:R3:W-:Y:S01]  /*bc40*/  STL.64 [R1+0x6d0], R42 ;  /* 0x0006d02a01007387 */ /* 0x0007e20000100a00 */
[CC--:B0-----:R-:W-:Y:S02]  /*bc50*/  LEA R36, P1, R48.reuse, R2.reuse, 0x1 ;  /* 0x0000000230247211 */ /* 0x0c1fe400078208ff */
[----:B-1----:R-:W-:Y:S02]  /*bc60*/  LEA R28, P2, R47, R2, 0x1 ;  /* 0x000000022f1c7211 */ /* 0x002fe400078408ff */
[----:B------:R-:W-:Y:S02]  /*bc70*/  LEA.HI.X.SX32 R37, R48, R0, 0x1, P1 ;  /* 0x0000000030257211 */ /* 0x000fe400008f0eff */
[----:B---3--:R-:W-:-:S02]  /*bc80*/  LEA R42, P0, R57, R2, 0x1 ;  /* 0x00000002392a7211 */ /* 0x008fc400078008ff */
[----:B------:R-:W-:Y:S01]  /*bc90*/  LEA R40, P1, R56, R2, 0x1 ;  /* 0x0000000238287211 */ /* 0x000fe200078208ff */
[----:B------:R-:W-:Y:S01]  /*bca0*/  IMAD R24, R184, 0x2, R35 ;  /* 0x00000002b8187824 */ /* 0x000fe200078e0223 */
[-C--:B------:R-:W-:Y:S01]  /*bcb0*/  LEA.HI.X.SX32 R29, R47, R0.reuse, 0x1, P2 ;  /* 0x000000002f1d7211 */ /* 0x080fe200010f0eff */
[----:B------:R0:W-:Y:S01]  /*bcc0*/  STL.64 [R1+0x6c8], R36 ;  /* 0x0006c82401007387 */ /* 0x0001e20000100a00 */
[-C--:B------:R-:W-:Y:S02]  /*bcd0*/  LEA.HI.X.SX32 R43, R57, R0.reuse, 0x1, P0 ;  /* 0x00000000392b7211 */ /* 0x080fe400000f0eff */
[----:B------:R-:W-:Y:S01]  /*bce0*/  LEA.HI.X.SX32 R41, R56, R0, 0x1, P1 ;  /* 0x0000000038297211 */ /* 0x000fe200008f0eff */
[----:B------:R-:W-:Y:S01]  /*bcf0*/  STL.64 [R1+0x6c0], R28 ;  /* 0x0006c01c01007387 */ /* 0x000fe20000100a00 */
[----:B------:R-:W-:Y:S02]  /*bd00*/  LEA R23, R186, R24, 0x1 ;  /* 0x00000018ba177211 */ /* 0x000fe400078e08ff */
[-C--:B------:R-:W-:Y:S01]  /*bd10*/  LEA R44, P0, R62, R2.reuse, 0x1 ;  /* 0x000000023e2c7211 */ /* 0x080fe200078008ff */
[----:B------:R1:W-:Y:S01]  /*bd20*/  STL.64 [R1+0x6b8], R42 ;  /* 0x0006b82a01007387 */ /* 0x0003e20000100a00 */
[----:B0-----:R-:W-:-:S03]  /*bd30*/  LEA R36, P2, R46, R2, 0x1 ;  /* 0x000000022e247211 */ /* 0x001fc600078408ff */
[----:B------:R0:W-:Y:S01]  /*bd40*/  STL.64 [R1+0x6b0], R40 ;  /* 0x0006b02801007387 */ /* 0x0001e20000100a00 */
[----:B------:R-:W-:Y:S01]  /*bd50*/  LEA.HI.X.SX32 R37, R46, R0, 0x1, P2 ;  /* 0x000000002e257211 */ /* 0x000fe200010f0eff */
[----:B------:R-:W-:Y:S01]  /*bd60*/  IMAD R33, R187, 0x2, R23 ;  /* 0x00000002bb217824 */ /* 0x000fe200078e0217 */
[C---:B-1----:R-:W-:Y:S02]  /*bd70*/  LEA R42, P1, R55.reuse, R2, 0x1 ;  /* 0x00000002372a7211 */ /* 0x042fe400078208ff */
[----:B------:R-:W-:Y:S02]  /*bd80*/  LEA.HI.X.SX32 R45, R62, R0, 0x1, P0 ;  /* 0x000000003e2d7211 */ /* 0x000fe400000f0eff */
[C---:B0-----:R-:W-:Y:S02]  /*bd90*/  LEA R40, P2, R54.reuse, R2, 0x1 ;  /* 0x0000000236287211 */ /* 0x041fe400078408ff */
[-C--:B------:R-:W-:Y:S02]  /*bda0*/  LEA.HI.X.SX32 R43, R55, R0.reuse, 0x1, P1 ;  /* 0x00000000372b7211 */ /* 0x080fe400008f0eff */
[----:B------:R-:W-:Y:S01]  /*bdb0*/  LEA.HI.X.SX32 R41, R54, R0, 0x1, P2 ;  /* 0x0000000036297211 */ /* 0x000fe200010f0eff */
[----:B------:R-:W-:Y:S01]  /*bdc0*/  IMAD R32, R188, 0x2, R33 ;  /* 0x00000002bc207824 */ /* 0x000fe200078e0221 */
[----:B------:R-:W-:Y:S01]  /*bdd0*/  STL.64 [R1+0x6a8], R36 ;  /* 0x0006a82401007387 */ /* 0x000fe20000100a00 */
[----:B------:R-:W-:-:S03]  /*bde0*/  LEA R46, P0, R61, R2, 0x1 ;  /* 0x000000023d2e7211 */ /* 0x000fc600078008ff */
[----:B------:R0:W-:Y:S01]  /*bdf0*/  STL.64 [R1+0x6a0], R44 ;  /* 0x0006a02c01007387 */ /* 0x0001e20000100a00 */
[----:B------:R-:W-:-:S03]  /*be00*/  IMAD R22, R189, 0x2, R32 ;  /* 0x00000002bd167824 */ /* 0x000fc600078e0220 */
[----:B------:R-:W-:Y:S01]  /*be10*/  STL.64 [R1+0x698], R42 ;  /* 0x0006982a01007387 */ /* 0x000fe20000100a00 */
[----:B------:R-:W-:-:S03]  /*be20*/  LEA.HI.X.SX32 R47, R61, R0, 0x1, P0 ;  /* 0x000000003d2f7211 */ /* 0x000fc600000f0eff */
[----:B------:R1:W-:Y:S01]  /*be30*/  STL.64 [R1+0x690], R40 ;  /* 0x0006902801007387 */ /* 0x0003e20000100a00 */
[C---:B0-----:R-:W-:Y:S02]  /*be40*/  LEA R44, P1, R60.reuse, R2, 0x1 ;  /* 0x000000023c2c7211 */ /* 0x041fe400078208ff */
[----:B------:R-:W-:Y:S02]  /*be50*/  LEA R39, R191, R22, 0x1 ;  /* 0x00000016bf277211 */ /* 0x000fe400078e08ff */
[----:B------:R-:W-:Y:S02]  /*be60*/  LEA.HI.X.SX32 R45, R60, R0, 0x1, P1 ;  /* 0x000000003c2d7211 */ /* 0x000fe400008f0eff */
[C---:B-1----:R-:W-:Y:S01]  /*be70*/  LEA R40, P2, R53.reuse, R2, 0x1 ;  /* 0x0000000235287211 */ /* 0x042fe200078408ff */
[----:B------:R0:W-:Y:S03]  /*be80*/  STL.64 [R1+0x688], R46 ;  /* 0x0006882e01007387 */ /* 0x0001e60000100a00 */
[----:B------:R-:W-:Y:S01]  /*be90*/  LEA.HI.X.SX32 R41, R53, R0, 0x1, P2 ;  /* 0x0000000035297211 */ /* 0x000fe200010f0eff */
[----:B------:R1:W-:Y:S01]  /*bea0*/  STL.64 [R1+0x680], R44 ;  /* 0x0006802c01007387 */ /* 0x0003e20000100a00 */
[----:B------:R-:W-:-:S03]  /*beb0*/  IMAD R30, R190, 0x2, R39 ;  /* 0x00000002be1e7824 */ /* 0x000fc600078e0227 */
[----:B------:R3:W-:Y:S01]  /*bec0*/  STL.64 [R1+0x678], R40 ;  /* 0x0006782801007387 */ /* 0x0007e20000100a00 */
[----:B------:R-:W-:Y:S01]  /*bed0*/  IMAD R29, R192, 0x2, R30 ;  /* 0x00000002c01d7824 */ /* 0x000fe200078e021e */
[-C--:B0-----:R-:W-:Y:S02]  /*bee0*/  LEA R46, P0, R65, R2.reuse, 0x1 ;  /* 0x00000002412e7211 */ /* 0x081fe400078008ff */
[-C--:B-1----:R-:W-:Y:S02]  /*bef0*/  LEA R44, P1, R59, R2.reuse, 0x1 ;  /* 0x000000023b2c7211 */ /* 0x082fe400078208ff */
[C---:B---3--:R-:W-:Y:S02]  /*bf00*/  LEA R40, P2, R50.reuse, R2, 0x1 ;  /* 0x0000000232287211 */ /* 0x048fe400078408ff */
[-C--:B------:R-:W-:Y:S02]  /*bf10*/  LEA.HI.X.SX32 R47, R65, R0.reuse, 0x1, P0 ;  /* 0x00000000412f7211 */ /* 0x080fe400000f0eff */
[----:B------:R-:W-:-:S02]  /*bf20*/  LEA.HI.X.SX32 R41, R50, R0, 0x1, P2 ;  /* 0x0000000032297211 */ /* 0x000fc400010f0eff */
[----:B------:R-:W-:Y:S01]  /*bf30*/  LEA.HI.X.SX32 R45, R59, R0, 0x1, P1 ;  /* 0x000000003b2d7211 */ /* 0x000fe200008f0eff */
[----:B------:R-:W-:Y:S01]  /*bf40*/  IMAD R38, R193, 0x2, R29 ;  /* 0x00000002c1267824 */ /* 0x000fe200078e021d */
[----:B------:R-:W-:Y:S01]  /*bf50*/  LEA R48, P0, R64, R2, 0x1 ;  /* 0x0000000240307211 */ /* 0x000fe200078008ff */
[----:B------:R-:W-:Y:S04]  /*bf60*/  STL.64 [R1+0x660], R40 ;  /* 0x0006602801007387 */ /* 0x000fe80000100a00 */
[----:B------:R0:W-:Y:S01]  /*bf70*/  STL.64 [R1+0x670], R46 ;  /* 0x0006702e01007387 */ /* 0x0001e20000100a00 */
[----:B------:R-:W-:-:S03]  /*bf80*/  LEA R37, R194, R38, 0x1 ;  /* 0x00000026c2257211 */ /* 0x000fc600078e08ff */
[----:B------:R1:W-:Y:S01]  /*bf90*/  STL.64 [R1+0x668], R44 ;  /* 0x0006682c01007387 */ /* 0x0003e20000100a00 */
[----:B------:R-:W-:Y:S02]  /*bfa0*/  LEA.HI.X.SX32 R49, R64, R0, 0x1, P0 ;  /* 0x0000000040317211 */ /* 0x000fe400000f0eff */
[-C--:B0-----:R-:W-:Y:S02]  /*bfb0*/  LEA R46, P1, R63, R2.reuse, 0x1 ;  /* 0x000000023f2e7211 */ /* 0x081fe400078208ff */
[----:B-1----:R-:W-:Y:S02]  /*bfc0*/  LEA R44, P2, R7, R2, 0x1 ;  /* 0x00000002072c7211 */ /* 0x002fe400078408ff */
[-C--:B------:R-:W-:Y:S02]  /*bfd0*/  LEA.HI.X.SX32 R47, R63, R0.reuse, 0x1, P1 ;  /* 0x000000003f2f7211 */ /* 0x080fe400008f0eff */
[----:B------:R-:W-:Y:S01]  /*bfe0*/  LEA.HI.X.SX32 R45, R7, R0, 0x1, P2 ;  /* 0x00000000072d7211 */ /* 0x000fe200010f0eff */
[----:B------:R-:W-:Y:S01]  /*bff0*/  IMAD R28, R195, 0x2, R37 ;  /* 0x00000002c31c7824 */ /* 0x000fe200078e0225 */
[----:B------:R0:W-:Y:S04]  /*c000*/  STL.64 [R1+0x658], R48 ;  /* 0x0006583001007387 */ /* 0x0001e80000100a00 */
[----:B------:R1:W-:Y:S01]  /*c010*/  STL.64 [R1+0x650], R46 ;  /* 0x0006502e01007387 */ /* 0x0003e20000100a00 */
[----:B------:R-:W-:-:S03]  /*c020*/  IMAD R42, R197, 0x2, R28 ;  /* 0x00000002c52a7824 */ /* 0x000fc600078e021c */
[----:B------:R3:W-:Y:S01]  /*c030*/  STL.64 [R1+0x648], R44 ;  /* 0x0006482c01007387 */ /* 0x0007e20000100a00 */
[-C--:B0-----:R-:W-:Y:S02]  /*c040*/  LEA R48, P0, R66, R2.reuse, 0x1 ;  /* 0x0000000242307211 */ /* 0x081fe400078008ff */
[----:B-1----:R-:W-:Y:S02]  /*c050*/  LEA R46, P1, R10, R2, 0x1 ;  /* 0x000000020a2e7211 */ /* 0x002fe400078208ff */
[----:B------:R-:W-:Y:S02]  /*c060*/  LEA.HI.X.SX32 R49, R66, R0, 0x1, P0 ;  /* 0x0000000042317211 */ /* 0x000fe400000f0eff */
[C---:B---3--:R-:W-:Y:S01]  /*c070*/  LEA R44, P2, R9.reuse, R2, 0x1 ;  /* 0x00000002092c7211 */ /* 0x048fe200078408ff */
[----:B------:R-:W-:Y:S01]  /*c080*/  IMAD R36, R196, 0x2, R42 ;  /* 0x00000002c4247824 */ /* 0x000fe200078e022a */
[-C--:B------:R-:W-:Y:S02]  /*c090*/  LEA.HI.X.SX32 R47, R10, R0.reuse, 0x1, P1 ;  /* 0x000000000a2f7211 */ /* 0x080fe400008f0eff */
[----:B------:R-:W-:Y:S01]  /*c0a0*/  LEA.HI.X.SX32 R45, R9, R0, 0x1, P2 ;  /* 0x00000000092d7211 */ /* 0x000fe200010f0eff */
[----:B------:R0:W-:Y:S01]  /*c0b0*/  STL.64 [R1+0x640], R48 ;  /* 0x0006403001007387 */ /* 0x0001e20000100a00 */
[----:B------:R-:W-:-:S03]  /*c0c0*/  LEA R34, R198, R36, 0x1 ;  /* 0x00000024c6227211 */ /* 0x000fc600078e08ff */
[----:B------:R1:W-:Y:S04]  /*c0d0*/  STL.64 [R1+0x638], R46 ;  /* 0x0006382e01007387 */ /* 0x0003e80000100a00 */
[----:B------:R3:W-:Y:S01]  /*c0e0*/  STL.64 [R1+0x630], R44 ;  /* 0x0006302c01007387 */ /* 0x0007e20000100a00 */
[CC--:B0-----:R-:W-:Y:S02]  /*c0f0*/  LEA R48, P0, R15.reuse, R2.reuse, 0x1 ;  /* 0x000000020f307211 */ /* 0x0c1fe400078008ff */
[----:B-1----:R-:W-:Y:S02]  /*c100*/  LEA R46, P1, R14, R2, 0x1 ;  /* 0x000000020e2e7211 */ /* 0x002fe400078208ff */
[----:B------:R-:W-:Y:S02]  /*c110*/  LEA.HI.X.SX32 R49, R15, R0, 0x1, P0 ;  /* 0x000000000f317211 */ /* 0x000fe400000f0eff */
[----:B---3--:R-:W-:Y:S01]  /*c120*/  LEA R44, P2, R8, R2, 0x1 ;  /* 0x00000002082c7211 */ /* 0x008fe200078408ff */
[----:B------:R-:W-:Y:S01]  /*c130*/  IMAD R41, R199, 0x2, R34 ;  /* 0x00000002c7297824 */ /* 0x000fe200078e0222 */
[----:B------:R-:W-:-:S02]  /*c140*/  LEA.HI.X.SX32 R47, R14, R0, 0x1, P1 ;  /* 0x000000000e2f7211 */ /* 0x000fc400008f0eff */
[----:B------:R-:W-:Y:S01]  /*c150*/  LEA.HI.X.SX32 R45, R8, R0, 0x1, P2 ;  /* 0x00000000082d7211 */ /* 0x000fe200010f0eff */
[----:B------:R0:W-:Y:S01]  /*c160*/  STL.64 [R1+0x628], R48 ;  /* 0x0006283001007387 */ /* 0x0001e20000100a00 */
[----:B------:R-:W-:-:S03]  /*c170*/  IMAD R40, R200, 0x2, R41 ;  /* 0x00000002c8287824 */ /* 0x000fc600078e0229 */
[----:B------:R1:W-:Y:S01]  /*c180*/  STL.64 [R1+0x620], R46 ;  /* 0x0006202e01007387 */ /* 0x0003e20000100a00 */
[----:B------:R-:W-:-:S03]  /*c190*/  IMAD R7, R201, 0x2, R40 ;  /* 0x00000002c9077824 */ /* 0x000fc600078e0228 */
[----:B------:R3:W-:Y:S01]  /*c1a0*/  STL.64 [R1+0x618], R44 ;  /* 0x0006182c01007387 */ /* 0x0007e20000100a00 */
[-C--:B0-----:R-:W-:Y:S02]  /*c1b0*/  LEA R48, P0, R27, R2.reuse, 0x1 ;  /* 0x000000021b307211 */ /* 0x081fe400078008ff */
[----:B-1----:R-:W-:Y:S02]  /*c1c0*/  LEA R46, P1, R13, R2, 0x1 ;  /* 0x000000020d2e7211 */ /* 0x002fe400078208ff */
[----:B------:R-:W-:Y:S02]  /*c1d0*/  LEA.HI.X.SX32 R49, R27, R0, 0x1, P0 ;  /* 0x000000001b317211 */ /* 0x000fe400000f0eff */
[C---:B---3--:R-:W-:Y:S02]  /*c1e0*/  LEA R44, P2, R12.reuse, R2, 0x1 ;  /* 0x000000020c2c7211 */ /* 0x048fe400078408ff */
[-C--:B------:R-:W-:Y:S02]  /*c1f0*/  LEA.HI.X.SX32 R47, R13, R0.reuse, 0x1, P1 ;  /* 0x000000000d2f7211 */ /* 0x080fe400008f0eff */
[----:B------:R-:W-:Y:S01]  /*c200*/  LEA.HI.X.SX32 R45, R12, R0, 0x1, P2 ;  /* 0x000000000c2d7211 */ /* 0x000fe200010f0eff */
[----:B------:R0:W-:Y:S01]  /*c210*/  STL.64 [R1+0x610], R48 ;  /* 0x0006103001007387 */ /* 0x0001e20000100a00 */
[----:B------:R-:W-:-:S03]  /*c220*/  LEA R43, R203, R7, 0x1 ;  /* 0x00000007cb2b7211 */ /* 0x000fc600078e08ff */
[----:B------:R1:W-:Y:S04]  /*c230*/  STL.64 [R1+0x608], R46 ;  /* 0x0006082e01007387 */ /* 0x0003e80000100a00 */
[----:B------:R3:W-:Y:S01]  /*c240*/  STL.64 [R1+0x600], R44 ;  /* 0x0006002c01007387 */ /* 0x0007e20000100a00 */
[CC--:B0-----:R-:W-:Y:S01]  /*c250*/  LEA R48, P0, R21.reuse, R2.reuse, 0x1 ;  /* 0x0000000215307211 */ /* 0x0c1fe200078008ff */
[----:B------:R-:W-:Y:S01]  /*c260*/  IMAD R10, R202, 0x2, R43 ;  /* 0x00000002ca0a7824 */ /* 0x000fe200078e022b */
[----:B-1----:R-:W-:Y:S02]  /*c270*/  LEA R46, P1, R20, R2, 0x1 ;  /* 0x00000002142e7211 */ /* 0x002fe400078208ff */
[----:B------:R-:W-:Y:S02]  /*c280*/  LEA.HI.X.SX32 R49, R21, R0, 0x1, P0 ;  /* 0x0000000015317211 */ /* 0x000fe400000f0eff */
[----:B---3--:R-:W-:-:S02]  /*c290*/  LEA R44, P2, R11, R2, 0x1 ;  /* 0x000000020b2c7211 */ /* 0x008fc400078408ff */
[-C--:B------:R-:W-:Y:S02]  /*c2a0*/  LEA.HI.X.SX32 R47, R20, R0.reuse, 0x1, P1 ;  /* 0x00000000142f7211 */ /* 0x080fe400008f0eff */
[----:B------:R-:W-:Y:S01]  /*c2b0*/  LEA.HI.X.SX32 R45, R11, R0, 0x1, P2 ;  /* 0x000000000b2d7211 */ /* 0x000fe200010f0eff */
[----:B------:R-:W-:Y:S01]  /*c2c0*/  IMAD R9, R204, 0x2, R10 ;  /* 0x00000002cc097824 */ /* 0x000fe200078e020a */
[----:B------:R-:W-:Y:S01]  /*c2d0*/  STL.64 [R1+0x5f8], R48 ;  /* 0x0005f83001007387 */ /* 0x000fe20000100a00 */
[----:B------:R-:W-:-:S03]  /*c2e0*/  LEA R20, P2, R17, R2, 0x1 ;  /* 0x0000000211147211 */ /* 0x000fc600078408ff */
[----:B------:R0:W-:Y:S01]  /*c2f0*/  STL.64 [R1+0x5f0], R46 ;  /* 0x0005f02e01007387 */ /* 0x0001e20000100a00 */
[----:B------:R-:W-:-:S03]  /*c300*/  IMAD R15, R205, 0x2, R9 ;  /* 0x00000002cd0f7824 */ /* 0x000fc600078e0209 */
[----:B------:R1:W-:Y:S01]  /*c310*/  STL.64 [R1+0x5e8], R44 ;  /* 0x0005e82c01007387 */ /* 0x0003e20000100a00 */
[----:B------:R-:W-:Y:S02]  /*c320*/  LEA.HI.X.SX32 R21, R17, R0, 0x1, P2 ;  /* 0x0000000011157211 */ /* 0x000fe400010f0eff */
[CC--:B0-----:R-:W-:Y:S02]  /*c330*/  LEA R46, P0, R31.reuse, R2.reuse, 0x1 ;  /* 0x000000021f2e7211 */ /* 0x0c1fe400078008ff */
[C---:B-1----:R-:W-:Y:S02]  /*c340*/  LEA R44, P1, R18.reuse, R2, 0x1 ;  /* 0x00000002122c7211 */ /* 0x042fe400078208ff */
[-C--:B------:R-:W-:Y:S02]  /*c350*/  LEA.HI.X.SX32 R47, R31, R0.reuse, 0x1, P0 ;  /* 0x000000001f2f7211 */ /* 0x080fe400000f0eff */
[----:B------:R-:W-:Y:S02]  /*c360*/  LEA.HI.X.SX32 R45, R18, R0, 0x1, P1 ;  /* 0x00000000122d7211 */ /* 0x000fe400008f0eff */
[----:B------:R-:W-:Y:S01]  /*c370*/  LEA R14, R206, R15, 0x1 ;  /* 0x0000000fce0e7211 */ /* 0x000fe200078e08ff */
[----:B------:R-:W-:Y:S01]  /*c380*/  STL.64 [R1+0x5d0], R20 ;  /* 0x0005d01401007387 */ /* 0x000fe20000100a00 */
[----:B------:R-:W-:-:S03]  /*c390*/  LEA R48, P0, R26, R2, 0x1 ;  /* 0x000000021a307211 */ /* 0x000fc600078008ff */
[----:B------:R0:W-:Y:S01]  /*c3a0*/  STL.64 [R1+0x5e0], R46 ;  /* 0x0005e02e01007387 */ /* 0x0001e20000100a00 */
[----:B------:R-:W-:-:S03]  /*c3b0*/  IMAD R8, R207, 0x2, R14 ;  /* 0x00000002cf087824 */ /* 0x000fc600078e020e */
[----:B------:R1:W-:Y:S01]  /*c3c0*/  STL.64 [R1+0x5d8], R44 ;  /* 0x0005d82c01007387 */ /* 0x0003e20000100a00 */
[----:B------:R-:W-:Y:S01]  /*c3d0*/  LEA.HI.X.SX32 R49, R26, R0, 0x1, P0 ;  /* 0x000000001a317211 */ /* 0x000fe200000f0eff */
[----:B------:R-:W-:Y:S01]  /*c3e0*/  IMAD R27, R209, 0x2, R8 ;  /* 0x00000002d11b7824 */ /* 0x000fe200078e0208 */
[CC--:B0-----:R-:W-:Y:S02]  /*c3f0*/  LEA R46, P1, R25.reuse, R2.reuse, 0x1 ;  /* 0x00000002192e7211 */ /* 0x0c1fe400078208ff */
[C---:B-1----:R-:W-:Y:S02]  /*c400*/  LEA R44, P2, R16.reuse, R2, 0x1 ;  /* 0x00000002102c7211 */ /* 0x042fe400078408ff */
[-C--:B------:R-:W-:Y:S02]  /*c410*/  LEA.HI.X.SX32 R47, R25, R0.reuse, 0x1, P1 ;  /* 0x00000000192f7211 */ /* 0x080fe400008f0eff */
[----:B------:R-:W-:Y:S01]  /*c420*/  LEA.HI.X.SX32 R45, R16, R0, 0x1, P2 ;  /* 0x00000000102d7211 */ /* 0x000fe200010f0eff */
[----:B------:R0:W-:Y:S01]  /*c430*/  STL.64 [R1+0x5c8], R48 ;  /* 0x0005c83001007387 */ /* 0x0001e20000100a00 */
[----:B------:R-:W-:-:S03]  /*c440*/  IMAD R13, R208, 0x2, R27 ;  /* 0x00000002d00d7824 */ /* 0x000fc600078e021b */
[----:B------:R1:W-:Y:S04]  /*c450*/  STL.64 [R1+0x5c0], R46 ;  /* 0x0005c02e01007387 */ /* 0x0003e80000100a00 */
[----:B------:R3:W-:Y:S01]  /*c460*/  STL.64 [R1+0x5b8], R44 ;  /* 0x0005b82c01007387 */ /* 0x0007e20000100a00 */
[CC--:B0-----:R-:W-:Y:S02]  /*c470*/  LEA R48, P0, R35.reuse, R2.reuse, 0x1 ;  /* 0x0000000223307211 */ /* 0x0c1fe400078008ff */
[----:B-1----:R-:W-:Y:S02]  /*c480*/  LEA R46, P1, R24, R2, 0x1 ;  /* 0x00000002182e7211 */ /* 0x002fe400078208ff */
[----:B------:R-:W-:Y:S02]  /*c490*/  LEA.HI.X.SX32 R49, R35, R0, 0x1, P0 ;  /* 0x0000000023317211 */ /* 0x000fe400000f0eff */
[----:B---3--:R-:W-:-:S02]  /*c4a0*/  LEA R44, P2, R23, R2, 0x1 ;  /* 0x00000002172c7211 */ /* 0x008fc400078408ff */
[----:B------:R-:W-:Y:S02]  /*c4b0*/  LEA R12, R210, R13, 0x1 ;  /* 0x0000000dd20c7211 */ /* 0x000fe400078e08ff */
[-C--:B------:R-:W-:Y:S02]  /*c4c0*/  LEA.HI.X.SX32 R47, R24, R0.reuse, 0x1, P1 ;  /* 0x00000000182f7211 */ /* 0x080fe400008f0eff */
[----:B------:R-:W-:Y:S01]  /*c4d0*/  LEA.HI.X.SX32 R45, R23, R0, 0x1, P2 ;  /* 0x00000000172d7211 */ /* 0x000fe200010f0eff */
[----:B------:R-:W-:Y:S01]  /*c4e0*/  STL.64 [R1+0x5b0], R48 ;  /* 0x0005b03001007387 */ /* 0x000fe20000100a00 */
[----:B------:R-:W-:Y:S01]  /*c4f0*/  IMAD R21, R211, 0x2, R12 ;  /* 0x00000002d3157824 */ /* 0x000fe200078e020c */
[----:B------:R-:W-:Y:S02]  /*c500*/  LEA R24, P2, R22, R2, 0x1 ;  /* 0x0000000216187211 */ /* 0x000fe400078408ff */
[----:B------:R0:W-:Y:S01]  /*c510*/  STL.64 [R1+0x5a8], R46 ;  /* 0x0005a82e01007387 */ /* 0x0001e20000100a00 */
[----:B------:R-:W-:-:S03]  /*c520*/  IMAD R20, R212, 0x2, R21 ;  /* 0x00000002d4147824 */ /* 0x000fc600078e0215 */
[----:B------:R1:W-:Y:S01]  /*c530*/  STL.64 [R1+0x5a0], R44 ;  /* 0x0005a02c01007387 */ /* 0x0003e20000100a00 */
[----:B------:R-:W-:Y:S02]  /*c540*/  LEA.HI.X.SX32 R25, R22, R0, 0x1, P2 ;  /* 0x0000000016197211 */ /* 0x000fe400010f0eff */
[CC--:B0-----:R-:W-:Y:S02]  /*c550*/  LEA R46, P0, R33.reuse, R2.reuse, 0x1 ;  /* 0x00000002212e7211 */ /* 0x0c1fe400078008ff */
[C---:B-1----:R-:W-:Y:S02]  /*c560*/  LEA R44, P1, R32.reuse, R2, 0x1 ;  /* 0x00000002202c7211 */ /* 0x042fe400078208ff */
[-C--:B------:R-:W-:Y:S02]  /*c570*/  LEA.HI.X.SX32 R47, R33, R0.reuse, 0x1, P0 ;  /* 0x00000000212f7211 */ /* 0x080fe400000f0eff */
[----:B------:R-:W-:Y:S01]  /*c580*/  LEA.HI.X.SX32 R45, R32, R0, 0x1, P1 ;  /* 0x00000000202d7211 */ /* 0x000fe200008f0eff */
[----:B------:R-:W-:Y:S01]  /*c590*/  IMAD R11, R213, 0x2, R20 ;  /* 0x00000002d50b7824 */ /* 0x000fe200078e0214 */
[----:B------:R-:W-:Y:S04]  /*c5a0*/  STL.64 [R1+0x588], R24 ;  /* 0x0005881801007387 */ /* 0x000fe80000100a00 */
[----:B------:R0:W-:Y:S01]  /*c5b0*/  STL.64 [R1+0x598], R46 ;  /* 0x0005982e01007387 */ /* 0x0001e20000100a00 */
[----:B------:R-:W-:-:S03]  /*c5c0*/  LEA R26, R215, R11, 0x1 ;  /* 0x0000000bd71a7211 */ /* 0x000fc600078e08ff */
[----:B------:R1:W-:Y:S01]  /*c5d0*/  STL.64 [R1+0x590], R44 ;  /* 0x0005902c01007387 */ /* 0x0003e20000100a00 */
[-C--:B------:R-:W-:Y:S02]  /*c5e0*/  LEA R32, P2, R29, R2.reuse, 0x1 ;  /* 0x000000021d207211 */ /* 0x080fe400078408ff */
[CC--:B0-----:R-:W-:Y:S02]  /*c5f0*/  LEA R46, P0, R39.reuse, R2.reuse, 0x1 ;  /* 0x00000002272e7211 */ /* 0x0c1fe400078008ff */
[C---:B-1----:R-:W-:Y:S02]  /*c600*/  LEA R44, P1, R30.reuse, R2, 0x1 ;  /* 0x000000021e2c7211 */ /* 0x042fe400078208ff */
[-C--:B------:R-:W-:Y:S02]  /*c610*/  LEA.HI.X.SX32 R47, R39, R0.reuse, 0x1, P0 ;  /* 0x00000000272f7211 */ /* 0x080fe400000f0eff */
[-C--:B------:R-:W-:Y:S01]  /*c620*/  LEA.HI.X.SX32 R45, R30, R0.reuse, 0x1, P1 ;  /* 0x000000001e2d7211 */ /* 0x080fe200008f0eff */
[----:B------:R-:W-:Y:S01]  /*c630*/  IMAD R18, R214, 0x2, R26 ;  /* 0x00000002d6127824 */ /* 0x000fe200078e021a */
[----:B------:R-:W-:Y:S01]  /*c640*/  LEA.HI.X.SX32 R33, R29, R0, 0x1, P2 ;  /* 0x000000001d217211 */ /* 0x000fe200010f0eff */
[----:B------:R-:W-:Y:S01]  /*c650*/  STL.64 [R1+0x580], R46 ;  /* 0x0005802e01007387 */ /* 0x000fe20000100a00 */
[----:B------:R-:W-:Y:S01]  /*c660*/  LEA R22, P2, R28, R2, 0x1 ;  /* 0x000000021c167211 */ /* 0x000fe200078408ff */
[----:B------:R-:W-:-:S02]  /*c670*/  IMAD R17, R216, 0x2, R18 ;  /* 0x00000002d8117824 */ /* 0x000fc400078e0212 */
[----:B------:R0:W-:Y:S01]  /*c680*/  STL.64 [R1+0x578], R44 ;  /* 0x0005782c01007387 */ /* 0x0001e20000100a00 */
[----:B------:R-:W-:Y:S01]  /*c690*/  LEA.HI.X.SX32 R23, R28, R0, 0x1, P2 ;  /* 0x000000001c177211 */ /* 0x000fe200010f0eff */
[----:B------:R-:W-:Y:S02]  /*c6a0*/  IMAD R25, R217, 0x2, R17 ;  /* 0x00000002d9197824 */ /* 0x000fe400078e0211 */
[----:B------:R1:W-:Y:S01]  /*c6b0*/  STL.64 [R1+0x570], R32 ;  /* 0x0005702001007387 */ /* 0x0003e20000100a00 */
[CC--:B0-----:R-:W-:Y:S02]  /*c6c0*/  LEA R44, P0, R38.reuse, R2.reuse, 0x1 ;  /* 0x00000002262c7211 */ /* 0x0c1fe400078008ff */
[C---:B-1----:R-:W-:Y:S02]  /*c6d0*/  LEA R32, P1, R37.reuse, R2, 0x1 ;  /* 0x0000000225207211 */ /* 0x042fe400078208ff */
[-C--:B------:R-:W-:Y:S01]  /*c6e0*/  LEA.HI.X.SX32 R45, R38, R0.reuse, 0x1, P0 ;  /* 0x00000000262d7211 */ /* 0x080fe200000f0eff */
[----:B------:R-:W-:Y:S01]  /*c6f0*/  STL.64 [R1+0x558], R22 ;  /* 0x0005581601007387 */ /* 0x000fe20000100a00 */
[----:B------:R-:W-:-:S02]  /*c700*/  LEA.HI.X.SX32 R33, R37, R0, 0x1, P1 ;  /* 0x0000000025217211 */ /* 0x000fc400008f0eff */
[----:B------:R-:W-:Y:S01]  /*c710*/  LEA R24, R218, R25, 0x1 ;  /* 0x00000019da187211 */ /* 0x000fe200078e08ff */
[----:B------:R0:W-:Y:S01]  /*c720*/  STL.64 [R1+0x568], R44 ;  /* 0x0005682c01007387 */ /* 0x0001e20000100a00 */
[----:B------:R-:W-:-:S03]  /*c730*/  LEA R38, P1, R36, R2, 0x1 ;  /* 0x0000000224267211 */ /* 0x000fc600078208ff */
[----:B------:R1:W-:Y:S01]  /*c740*/  STL.64 [R1+0x560], R32 ;  /* 0x0005602001007387 */ /* 0x0003e20000100a00 */
[----:B------:R-:W-:Y:S01]  /*c750*/  IMAD R16, R219, 0x2, R24 ;  /* 0x00000002db107824 */ /* 0x000fe200078e0218 */
[----:B------:R-:W-:Y:S02]  /*c760*/  LEA.HI.X.SX32 R39, R36, R0, 0x1, P1 ;  /* 0x0000000024277211 */ /* 0x000fe400008f0eff */
[-C--:B0-----:R-:W-:Y:S02]  /*c770*/  LEA R44, P0, R42, R2.reuse, 0x1 ;  /* 0x000000022a2c7211 */ /* 0x081fe400078008ff */
[----:B-1----:R-:W-:Y:S02]  /*c780*/  LEA R32, P2, R34, R2, 0x1 ;  /* 0x0000000222207211 */ /* 0x002fe400078408ff */
[-C--:B------:R-:W-:Y:S01]  /*c790*/  LEA.HI.X.SX32 R45, R42, R0.reuse, 0x1, P0 ;  /* 0x000000002a2d7211 */ /* 0x080fe200000f0eff */
[----:B------:R-:W-:Y:S01]  /*c7a0*/  IMAD R30, R221, 0x2, R16 ;  /* 0x00000002dd1e7824 */ /* 0x000fe200078e0210 */
[----:B------:R-:W-:-:S03]  /*c7b0*/  LEA.HI.X.SX32 R33, R34, R0, 0x1, P2 ;  /* 0x0000000022217211 */ /* 0x000fc600010f0eff */
[----:B------:R-:W-:Y:S01]  /*c7c0*/  STL.64 [R1+0x550], R44 ;  /* 0x0005502c01007387 */ /* 0x000fe20000100a00 */
[----:B------:R-:W-:Y:S01]  /*c7d0*/  IMAD R23, R220, 0x2, R30 ;  /* 0x00000002dc177824 */ /* 0x000fe200078e021e */
[C---:B------:R-:W-:Y:S02]  /*c7e0*/  LEA R36, P1, R40.reuse, R2, 0x1 ;  /* 0x0000000228247211 */ /* 0x040fe400078208ff */
[----:B------:R0:W-:Y:S04]  /*c7f0*/  STL.64 [R1+0x548], R38 ;  /* 0x0005482601007387 */ /* 0x0001e80000100a00 */
[----:B------:R1:W-:Y:S01]  /*c800*/  STL.64 [R1+0x540], R32 ;  /* 0x0005402001007387 */ /* 0x0003e20000100a00 */
[----:B------:R-:W-:Y:S02]  /*c810*/  LEA.HI.X.SX32 R37, R40, R0, 0x1, P1 ;  /* 0x0000000028257211 */ /* 0x000fe400008f0eff */
[----:B0-----:R-:W-:-:S02]  /*c820*/  LEA R38, P0, R41, R2, 0x1 ;  /* 0x0000000229267211 */ /* 0x001fc400078008ff */
[----:B-1----:R-:W-:Y:S02]  /*c830*/  LEA R32, P2, R7, R2, 0x1 ;  /* 0x0000000207207211 */ /* 0x002fe400078408ff */
[-C--:B------:R-:W-:Y:S02]  /*c840*/  LEA.HI.X.SX32 R39, R41, R0.reuse, 0x1, P0 ;  /* 0x0000000029277211 */ /* 0x080fe400000f0eff */
[----:B------:R-:W-:Y:S02]  /*c850*/  LEA R22, R222, R23, 0x1 ;  /* 0x00000017de167211 */ /* 0x000fe400078e08ff */
[----:B------:R-:W-:Y:S01]  /*c860*/  LEA.HI.X.SX32 R33, R7, R0, 0x1, P2 ;  /* 0x0000000007217211 */ /* 0x000fe200010f0eff */
[----:B------:R-:W-:Y:S01]  /*c870*/  STL.64 [R1+0x538], R38 ;  /* 0x0005382601007387 */ /* 0x000fe20000100a00 */
[----:B------:R-:W-:Y:S01]  /*c880*/  LEA R34, P1, R10, R2, 0x1 ;  /* 0x000000020a227211 */ /* 0x000fe200078208ff */
[----:B------:R-:W-:Y:S02]  /*c890*/  IMAD R29, R223, 0x2, R22 ;  /* 0x00000002df1d7824 */ /* 0x000fe400078e0216 */
[----:B------:R0:W-:Y:S04]  /*c8a0*/  STL.64 [R1+0x530], R36 ;  /* 0x0005302401007387 */ /* 0x0001e80000100a00 */
[----:B------:R1:W-:Y:S01]  /*c8b0*/  STL.64 [R1+0x528], R32 ;  /* 0x0005282001007387 */ /* 0x0003e20000100a00 */
[----:B------:R-:W-:Y:S01]  /*c8c0*/  IMAD R28, R224, 0x2, R29 ;  /* 0x00000002e01c7824 */ /* 0x000fe200078e021d */
[----:B------:R-:W-:-:S02]  /*c8d0*/  LEA.HI.X.SX32 R35, R10, R0, 0x1, P1 ;  /* 0x000000000a237211 */ /* 0x000fc400008f0eff */
[-C--:B0-----:R-:W-:Y:S02]  /*c8e0*/  LEA R36, P0, R43, R2.reuse, 0x1 ;  /* 0x000000022b247211 */ /* 0x081fe400078008ff */
[----:B-1----:R-:W-:Y:S02]  /*c8f0*/  LEA R32, P2, R9, R2, 0x1 ;  /* 0x0000000209207211 */ /* 0x002fe400078408ff */
[-C--:B------:R-:W-:Y:S02]  /*c900*/  LEA.HI.X.SX32 R37, R43, R0.reuse, 0x1, P0 ;  /* 0x000000002b257211 */ /* 0x080fe400000f0eff */
[----:B------:R-:W-:Y:S01]  /*c910*/  LEA.HI.X.SX32 R33, R9, R0, 0x1, P2 ;  /* 0x0000000009217211 */ /* 0x000fe200010f0eff */
[----:B------:R-:W-:Y:S02]  /*c920*/  IMAD R7, R225, 0x2, R28 ;  /* 0x00000002e1077824 */ /* 0x000fe400078e021c */
[----:B------:R0:W-:Y:S04]  /*c930*/  STL.64 [R1+0x520], R36 ;  /* 0x0005202401007387 */ /* 0x0001e80000100a00 */
[----:B------:R1:W-:Y:S01]  /*c940*/  STL.64 [R1+0x518], R34 ;  /* 0x0005182201007387 */ /* 0x0003e20000100a00 */
[----:B------:R-:W-:-:S03]  /*c950*/  LEA R31, R227, R7, 0x1 ;  /* 0x00000007e31f7211 */ /* 0x000fc600078e08ff */
[----:B------:R3:W-:Y:S01]  /*c960*/  STL.64 [R1+0x510], R32 ;  /* 0x0005102001007387 */ /* 0x0007e20000100a00 */
[CC--:B0-----:R-:W-:Y:S02]  /*c970*/  LEA R36, P0, R15.reuse, R2.reuse, 0x1 ;  /* 0x000000020f247211 */ /* 0x0c1fe400078008ff */
[----:B-1----:R-:W-:Y:S02]  /*c980*/  LEA R34, P1, R14, R2, 0x1 ;  /* 0x000000020e227211 */ /* 0x002fe400078208ff */
[----:B------:R-:W-:Y:S02]  /*c990*/  LEA.HI.X.SX32 R37, R15, R0, 0x1, P0 ;  /* 0x000000000f257211 */ /* 0x000fe400000f0eff */
[----:B---3--:R-:W-:Y:S02]  /*c9a0*/  LEA R32, P2, R8, R2, 0x1 ;  /* 0x0000000208207211 */ /* 0x008fe400078408ff */
        /* <DEDUP_REMOVED lines=19> */
[C---:B-1----:R-:W-:Y:S02]  /*cae0*/  LEA R34, P1, R20.reuse, R2, 0x1 ;  /* 0x0000000214227211 */ /* 0x042fe400078208ff */
[----:B------:R-:W-:Y:S02]  /*caf0*/  LEA.HI.X.SX32 R37, R21, R0, 0x1, P0 ;  /* 0x0000000015257211 */ /* 0x000fe400000f0eff */
[----:B---3--:R-:W-:Y:S01]  /*cb00*/  LEA R32, P2, R11, R2, 0x1 ;  /* 0x000000020b207211 */ /* 0x008fe200078408ff */
[----:B------:R-:W-:Y:S01]  /*cb10*/  IMAD R8, R231, 0x2, R14 ;  /* 0x00000002e7087824 */ /* 0x000fe200078e020e */
[----:B------:R-:W-:-:S02]  /*cb20*/  LEA.HI.X.SX32 R35, R20, R0, 0x1, P1 ;  /* 0x0000000014237211 */ /* 0x000fc400008f0eff */
        /* <DEDUP_REMOVED lines=8> */
[-C--:B0-----:R-:W-:Y:S02]  /*cbb0*/  LEA R34, P0, R26, R2.reuse, 0x1 ;  /* 0x000000021a227211 */ /* 0x081fe400078008ff */
[----:B-1----:R-:W-:Y:S02]  /*cbc0*/  LEA R32, P1, R18, R2, 0x1 ;  /* 0x0000000212207211 */ /* 0x002fe400078208ff */
[-C--:B------:R-:W-:Y:S02]  /*cbd0*/  LEA.HI.X.SX32 R35, R26, R0.reuse, 0x1, P0 ;  /* 0x000000001a237211 */ /* 0x080fe400000f0eff */
[----:B------:R-:W-:Y:S01]  /*cbe0*/  LEA.HI.X.SX32 R33, R18, R0, 0x1, P1 ;  /* 0x0000000012217211 */ /* 0x000fe200008f0eff */
[----:B------:R0:W-:Y:S01]  /*cbf0*/  STL.64 [R1+0x4b0], R20 ;  /* 0x0004b01401007387 */ /* 0x0001e20000100a00 */
[----:B------:R-:W-:-:S02]  /*cc00*/  LEA R12, R234, R13, 0x1 ;  /* 0x0000000dea0c7211 */ /* 0x000fc400078e08ff */
[C---:B------:R-:W-:Y:S01]  /*cc10*/  LEA R36, P0, R25.reuse, R2, 0x1 ;  /* 0x0000000219247211 */ /* 0x040fe200078008ff */
[----:B------:R1:W-:Y:S04]  /*cc20*/  STL.64 [R1+0x4c0], R34 ;  /* 0x0004c02201007387 */ /* 0x0003e80000100a00 */
[----:B------:R3:W-:Y:S01]  /*cc30*/  STL.64 [R1+0x4b8], R32 ;  /* 0x0004b82001007387 */ /* 0x0007e20000100a00 */
[----:B------:R-:W-:Y:S01]  /*cc40*/  LEA.HI.X.SX32 R37, R25, R0, 0x1, P0 ;  /* 0x0000000019257211 */ /* 0x000fe200000f0eff */
[----:B0-----:R-:W-:Y:S01]  /*cc50*/  IMAD R20, R235, 0x2, R12 ;  /* 0x00000002eb147824 */ /* 0x001fe200078e020c */
[-C--:B-1----:R-:W-:Y:S02]  /*cc60*/  LEA R34, P1, R24, R2.reuse, 0x1 ;  /* 0x0000000218227211 */ /* 0x082fe400078208ff */
[----:B---3--:R-:W-:-:S02]  /*cc70*/  LEA R32, P2, R16, R2, 0x1 ;  /* 0x0000000210207211 */ /* 0x008fc400078408ff */
[-C--:B------:R-:W-:Y:S02]  /*cc80*/  LEA.HI.X.SX32 R35, R24, R0.reuse, 0x1, P1 ;  /* 0x0000000018237211 */ /* 0x080fe400008f0eff */
[----:B------:R-:W-:Y:S01]  /*cc90*/  LEA.HI.X.SX32 R33, R16, R0, 0x1, P2 ;  /* 0x0000000010217211 */ /* 0x000fe200010f0eff */
[----:B------:R-:W-:Y:S01]  /*cca0*/  IMAD R18, R236, 0x2, R20 ;  /* 0x00000002ec127824 */ /* 0x000fe200078e0214 */
[----:B------:R0:W-:Y:S04]  /*ccb0*/  STL.64 [R1+0x4a8], R36 ;  /* 0x0004a82401007387 */ /* 0x0001e80000100a00 */
[----:B------:R1:W-:Y:S01]  /*ccc0*/  STL.64 [R1+0x4a0], R34 ;  /* 0x0004a02201007387 */ /* 0x0003e20000100a00 */
[----:B------:R-:W-:-:S03]  /*ccd0*/  IMAD R11, R237, 0x2, R18 ;  /* 0x00000002ed0b7824 */ /* 0x000fc600078e0212 */
[----:B------:R3:W-:Y:S01]  /*cce0*/  STL.64 [R1+0x498], R32 ;  /* 0x0004982001007387 */ /* 0x0007e20000100a00 */
[CC--:B0-----:R-:W-:Y:S02]  /*ccf0*/  LEA R36, P0, R30.reuse, R2.reuse, 0x1 ;  /* 0x000000021e247211 */ /* 0x0c1fe400078008ff */
[C---:B-1----:R-:W-:Y:S02]  /*cd00*/  LEA R34, P1, R23.reuse, R2, 0x1 ;  /* 0x0000000217227211 */ /* 0x042fe400078208ff */
[----:B------:R-:W-:Y:S02]  /*cd10*/  LEA.HI.X.SX32 R37, R30, R0, 0x1, P0 ;  /* 0x000000001e257211 */ /* 0x000fe400000f0eff */
[C---:B---3--:R-:W-:Y:S02]  /*cd20*/  LEA R32, P2, R22.reuse, R2, 0x1 ;  /* 0x0000000216207211 */ /* 0x048fe400078408ff */
[-C--:B------:R-:W-:Y:S02]  /*cd30*/  LEA.HI.X.SX32 R35, R23, R0.reuse, 0x1, P1 ;  /* 0x0000000017237211 */ /* 0x080fe400008f0eff */
[----:B------:R-:W-:-:S02]  /*cd40*/  LEA.HI.X.SX32 R33, R22, R0, 0x1, P2 ;  /* 0x0000000016217211 */ /* 0x000fc400010f0eff */
[----:B------:R-:W-:Y:S01]  /*cd50*/  LEA R24, R239, R11, 0x1 ;  /* 0x0000000bef187211 */ /* 0x000fe200078e08ff */
[----:B------:R0:W-:Y:S04]  /*cd60*/  STL.64 [R1+0x490], R36 ;  /* 0x0004902401007387 */ /* 0x0001e80000100a00 */
[----:B------:R1:W-:Y:S01]  /*cd70*/  STL.64 [R1+0x488], R34 ;  /* 0x0004882201007387 */ /* 0x0003e20000100a00 */
[----:B------:R-:W-:-:S03]  /*cd80*/  IMAD R17, R238, 0x2, R24 ;  /* 0x00000002ee117824 */ /* 0x000fc600078e0218 */
[----:B------:R3:W-:Y:S01]  /*cd90*/  STL.64 [R1+0x480], R32 ;  /* 0x0004802001007387 */ /* 0x0007e20000100a00 */
[CC--:B0-----:R-:W-:Y:S02]  /*cda0*/  LEA R36, P0, R29.reuse, R2.reuse, 0x1 ;  /* 0x000000021d247211 */ /* 0x0c1fe400078008ff */
[----:B-1----:R-:W-:Y:S02]  /*cdb0*/  LEA R34, P1, R28, R2, 0x1 ;  /* 0x000000021c227211 */ /* 0x002fe400078208ff */
[----:B------:R-:W-:Y:S02]  /*cdc0*/  LEA.HI.X.SX32 R37, R29, R0, 0x1, P0 ;  /* 0x000000001d257211 */ /* 0x000fe400000f0eff */
[C---:B---3--:R-:W-:Y:S01]  /*cdd0*/  LEA R32, P2, R7.reuse, R2, 0x1 ;  /* 0x0000000207207211 */ /* 0x048fe200078408ff */
        /* <DEDUP_REMOVED lines=8> */
[----:B------:R-:W-:Y:S02]  /*ce60*/  LEA R21, R242, R22, 0x1 ;  /* 0x00000016f2157211 */ /* 0x000fe400078e08ff */
[CC--:B0-----:R-:W-:Y:S02]  /*ce70*/  LEA R34, P0, R31.reuse, R2.reuse, 0x1 ;  /* 0x000000021f227211 */ /* 0x0c1fe400078008ff */
[C---:B-1----:R-:W-:Y:S02]  /*ce80*/  LEA R32, P1, R10.reuse, R2, 0x1 ;  /* 0x000000020a207211 */ /* 0x042fe400078208ff */
[-C--:B------:R-:W-:Y:S02]  /*ce90*/  LEA.HI.X.SX32 R35, R31, R0.reuse, 0x1, P0 ;  /* 0x000000001f237211 */ /* 0x080fe400000f0eff */
        /* <DEDUP_REMOVED lines=13> */
[----:B------:R-:W-:Y:S02]  /*cf70*/  LEA.HI.X.SX32 R29, R8, R0, 0x1, P2 ;  /* 0x00000000081d7211 */ /* 0x000fe400010f0eff */
[----:B------:R-:W-:Y:S01]  /*cf80*/  LEA R14, P2, R12, R2, 0x1 ;  /* 0x000000020c0e7211 */ /* 0x000fe200078408ff */
[----:B------:R-:W-:Y:S01]  /*cf90*/  STL.64 [R1+0x448], R32 ;  /* 0x0004482001007387 */ /* 0x000fe20000100a00 */
[----:B------:R-:W-:-:S02]  /*cfa0*/  LEA R9, R246, R10, 0x1 ;  /* 0x0000000af6097211 */ /* 0x000fc400078e08ff */
[----:B------:R-:W-:Y:S01]  /*cfb0*/  LEA.HI.X.SX32 R15, R12, R0, 0x1, P2 ;  /* 0x000000000c0f7211 */ /* 0x000fe200010f0eff */
[----:B------:R0:W-:Y:S04]  /*cfc0*/  STL.64 [R1+0x440], R30 ;  /* 0x0004401e01007387 */ /* 0x0001e80000100a00 */
[----:B------:R1:W-:Y:S04]  /*cfd0*/  STL.64 [R1+0x438], R28 ;  /* 0x0004381c01007387 */ /* 0x0003e80000100a00 */
[----:B------:R3:W-:Y:S01]  /*cfe0*/  STL.64 [R1+0x420], R14 ;  /* 0x0004200e01007387 */ /* 0x0007e20000100a00 */
[----:B0-----:R-:W-:-:S02]  /*cff0*/  LEA R30, P0, R27, R2, 0x1 ;  /* 0x000000021b1e7211 */ /* 0x001fc400078008ff */
[----:B-1----:R-:W-:Y:S02]  /*d000*/  LEA R28, P1, R13, R2, 0x1 ;  /* 0x000000020d1c7211 */ /* 0x002fe400078208ff */
[-C--:B------:R-:W-:Y:S01]  /*d010*/  LEA.HI.X.SX32 R31, R27, R0.reuse, 0x1, P0 ;  /* 0x000000001b1f7211 */ /* 0x080fe200000f0eff */
[----:B---3--:R-:W-:Y:S01]  /*d020*/  IMAD R14, R247, 0x2, R9 ;  /* 0x00000002f70e7824 */ /* 0x008fe200078e0209 */
[----:B------:R-:W-:-:S03]  /*d030*/  LEA.HI.X.SX32 R29, R13, R0, 0x1, P1 ;  /* 0x000000000d1d7211 */ /* 0x000fc600008f0eff */
[----:B------:R-:W-:Y:S01]  /*d040*/  IMAD R13, R248, 0x2, R14 ;  /* 0x00000002f80d7824 */ /* 0x000fe200078e020e */
[----:B------:R0:W-:Y:S03]  /*d050*/  STL.64 [R1+0x430], R30 ;  /* 0x0004301e01007387 */ /* 0x0001e60000100a00 */
[----:B------:R-:W-:Y:S01]  /*d060*/  IMAD R8, R249, 0x2, R13 ;  /* 0x00000002f9087824 */ /* 0x000fe200078e020d */
[----:B------:R1:W-:Y:S01]  /*d070*/  STL.64 [R1+0x428], R28 ;  /* 0x0004281c01007387 */ /* 0x0003e20000100a00 */
[-C--:B------:R-:W-:Y:S02]  /*d080*/  LEA R26, P2, R11, R2.reuse, 0x1 ;  /* 0x000000020b1a7211 */ /* 0x080fe400078408ff */
[-C--:B0-----:R-:W-:Y:S02]  /*d090*/  LEA R30, P0, R20, R2.reuse, 0x1 ;  /* 0x00000002141e7211 */ /* 0x081fe400078008ff */
[----:B-1----:R-:W-:-:S02]  /*d0a0*/  LEA R28, P1, R18, R2, 0x1 ;  /* 0x00000002121c7211 */ /* 0x002fc400078208ff */
[-C--:B------:R-:W-:Y:S02]  /*d0b0*/  LEA.HI.X.SX32 R31, R20, R0.reuse, 0x1, P0 ;  /* 0x00000000141f7211 */ /* 0x080fe400000f0eff */
[----:B------:R-:W-:Y:S02]  /*d0c0*/  LEA.HI.X.SX32 R29, R18, R0, 0x1, P1 ;  /* 0x00000000121d7211 */ /* 0x000fe400008f0eff */
[----:B------:R-:W-:Y:S02]  /*d0d0*/  LEA R18, R251, R8, 0x1 ;  /* 0x00000008fb127211 */ /* 0x000fe400078e08ff */
[----:B------:R-:W-:Y:S01]  /*d0e0*/  LEA.HI.X.SX32 R27, R11, R0, 0x1, P2 ;  /* 0x000000000b1b7211 */ /* 0x000fe200010f0eff */
[----:B------:R-:W-:Y:S02]  /*d0f0*/  STL.64 [R1+0x418], R30 ;  /* 0x0004181e01007387 */ /* 0x000fe40000100a00 */
[----:B------:R-:W-:Y:S02]  /*d100*/  IMAD R12, R250, 0x2, R18 ;  /* 0x00000002fa0c7824 */ /* 0x000fe400078e0212 */
[----:B------:R-:W-:Y:S02]  /*d110*/  STL.64 [R1+0x410], R28 ;  /* 0x0004101c01007387 */ /* 0x000fe40000100a00 */
[----:B------:R-:W-:-:S02]  /*d120*/  IMAD R11, R252, 0x2, R12 ;  /* 0x00000002fc0b7824 */ /* 0x000fc400078e020c */
[----:B------:R0:W-:Y:S02]  /*d130*/  STL.64 [R1+0x408], R26 ;  /* 0x0004081a01007387 */ /* 0x0001e40000100a00 */
[----:B0-----:R-:W-:-:S04]  /*d140*/  LEA R26, P2, R16, R2, 0x1 ;  /* 0x00000002101a7211 */ /* 0x001fc800078408ff */
[----:B------:R-:W-:Y:S01]  /*d150*/  LEA.HI.X.SX32 R27, R16, R0, 0x1, P2 ;  /* 0x00000000101b7211 */ /* 0x000fe200010f0eff */
[----:B--2---:R-:W-:Y:S02]  /*d160*/  IMAD R16, R100, 0x2, R11 ;  /* 0x0000000264107824 */ /* 0x004fe400078e020b */
[----:B------:R-:W0:Y:S01]  /*d170*/  LDC R100, c[0x0][0x268] ;  /* 0x00009a00ff647b82 */ /* 0x000e220000000800 */
[----:B------:R-:W-:-:S04]  /*d180*/  LEA R30, P0, R24, R2, 0x1 ;  /* 0x00000002181e7211 */ /* 0x000fc800078008ff */
[----:B------:R-:W-:Y:S02]  /*d190*/  LEA.HI.X.SX32 R31, R24, R0, 0x1, P0 ;  /* 0x00000000181f7211 */ /* 0x000fe400000f0eff */
[----:B0-----:R-:W-:Y:S02]  /*d1a0*/  LEA R15, R100, R16, 0x1 ;  /* 0x00000010640f7211 */ /* 0x001fe400078e08ff */
[----:B------:R-:W0:Y:S01]  /*d1b0*/  LDC R100, c[0x0][0x268] ;  /* 0x00009a00ff647b82 */ /* 0x000e220000000800 */
[----:B------:R-:W-:-:S04]  /*d1c0*/  LEA R24, P2, R7, R2, 0x1 ;  /* 0x0000000207187211 */ /* 0x000fc800078408ff */
[----:B------:R-:W-:Y:S01]  /*d1d0*/  LEA.HI.X.SX32 R25, R7, R0, 0x1, P2 ;  /* 0x0000000007197211 */ /* 0x000fe200010f0eff */
[----:B0-----:R-:W-:Y:S02]  /*d1e0*/  IMAD R7, R100, 0x2, R15 ;  /* 0x0000000264077824 */ /* 0x001fe400078e020f */
[----:B------:R-:W0:Y:S01]  /*d1f0*/  LDC R100, c[0x0][0x268] ;  /* 0x00009a00ff647b82 */ /* 0x000e220000000800 */
[----:B------:R-:W-:-:S04]  /*d200*/  LEA R28, P1, R17, R2, 0x1 ;  /* 0x00000002111c7211 */ /* 0x000fc800078208ff */
[----:B------:R-:W-:Y:S01]  /*d210*/  LEA.HI.X.SX32 R29, R17, R0, 0x1, P1 ;  /* 0x00000000111d7211 */ /* 0x000fe200008f0eff */
[----:B------:R-:W-:Y:S01]  /*d220*/  STL.64 [R1+0x400], R30 ;  /* 0x0004001e01007387 */ /* 0x000fe20000100a00 */
[----:B0-----:R-:W-:Y:S02]  /*d230*/  IMAD R17, R100, 0x2, R7 ;  /* 0x0000000264117824 */ /* 0x001fe400078e0207 */
[----:B------:R-:W0:Y:S01]  /*d240*/  LDC R100, c[0x0][0x268] ;  /* 0x00009a00ff647b82 */ /* 0x000e220000000800 */
[----:B------:R1:W-:Y:S01]  /*d250*/  STL.64 [R1+0x3f8], R28 ;  /* 0x0003f81c01007387 */ /* 0x0003e20000100a00 */
[----:B------:R-:W-:-:S03]  /*d260*/  LEA R20, P2, R9, R2, 0x1 ;  /* 0x0000000209147211 */ /* 0x000fc600078408ff */
[----:B------:R2:W-:Y:S01]  /*d270*/  STL.64 [R1+0x3f0], R26 ;  /* 0x0003f01a01007387 */ /* 0x0005e20000100a00 */
[-C--:B-1----:R-:W-:Y:S02]  /*d280*/  LEA R28, P0, R22, R2.reuse, 0x1 ;  /* 0x00000002161c7211 */ /* 0x082fe400078008ff */
[----:B--2---:R-:W-:-:S04]  /*d290*/  LEA R26, P1, R21, R2, 0x1 ;  /* 0x00000002151a7211 */ /* 0x004fc800078208ff */
[-C--:B------:R-:W-:Y:S02]  /*d2a0*/  LEA.HI.X.SX32 R27, R21, R0.reuse, 0x1, P1 ;  /* 0x00000000151b7211 */ /* 0x080fe400008f0eff */
[-C--:B------:R-:W-:Y:S01]  /*d2b0*/  LEA.HI.X.SX32 R21, R9, R0.reuse, 0x1, P2 ;  /* 0x0000000009157211 */ /* 0x080fe200010f0eff */
[----:B0-----:R-:W-:Y:S01]  /*d2c0*/  IMAD R9, R100, 0x2, R17 ;  /* 0x0000000264097824 */ /* 0x001fe200078e0211 */
[----:B------:R-:W-:Y:S01]  /*d2d0*/  LEA.HI.X.SX32 R29, R22, R0, 0x1, P0 ;  /* 0x00000000161d7211 */ /* 0x000fe200000f0eff */
[----:B------:R-:W0:Y:S04]  /*d2e0*/  LDC R100, c[0x0][0x268] ;  /* 0x00009a00ff647b82 */ /* 0x000e280000000800 */
[----:B------:R-:W-:Y:S04]  /*d2f0*/  STL.64 [R1+0x3e8], R28 ;  /* 0x0003e81c01007387 */ /* 0x000fe80000100a00 */
[----:B------:R1:W-:Y:S04]  /*d300*/  STL.64 [R1+0x3e0], R26 ;  /* 0x0003e01a01007387 */ /* 0x0003e80000100a00 */
[----:B------:R2:W-:Y:S01]  /*d310*/  STL.64 [R1+0x3d8], R24 ;  /* 0x0003d81801007387 */ /* 0x0005e20000100a00 */
[----:B-1----:R-:W-:-:S02]  /*d320*/  LEA R26, P0, R23, R2, 0x1 ;  /* 0x00000002171a7211 */ /* 0x002fc400078008ff */
[C---:B--2---:R-:W-:Y:S02]  /*d330*/  LEA R24, P1, R10.reuse, R2, 0x1 ;  /* 0x000000020a187211 */ /* 0x044fe400078208ff */
[-C--:B------:R-:W-:Y:S02]  /*d340*/  LEA.HI.X.SX32 R27, R23, R0.reuse, 0x1, P0 ;  /* 0x00000000171b7211 */ /* 0x080fe400000f0eff */
[----:B------:R-:W-:-:S03]  /*d350*/  LEA.HI.X.SX32 R25, R10, R0, 0x1, P1 ;  /* 0x000000000a197211 */ /* 0x000fc600008f0eff */
[----:B------:R-:W-:Y:S04]  /*d360*/  STL.64 [R1+0x3d0], R26 ;  /* 0x0003d01a01007387 */ /* 0x000fe80000100a00 */
[----:B------:R-:W-:Y:S04]  /*d370*/  STL.64 [R1+0x3c8], R24 ;  /* 0x0003c81801007387 */ /* 0x000fe80000100a00 */
[----:B------:R1:W-:Y:S02]  /*d380*/  STL.64 [R1+0x3c0], R20 ;  /* 0x0003c01401007387 */ /* 0x0003e40000100a00 */
[----:B-1----:R-:W-:-:S04]  /*d390*/  LEA R20, P2, R8, R2, 0x1 ;  /* 0x0000000208147211 */ /* 0x002fc800078408ff */
[----:B------:R-:W-:Y:S02]  /*d3a0*/  LEA.HI.X.SX32 R21, R8, R0, 0x1, P2 ;  /* 0x0000000008157211 */ /* 0x000fe400010f0eff */
[----:B0-----:R-:W-:Y:S02]  /*d3b0*/  LEA R8, R100, R9, 0x1 ;  /* 0x0000000964087211 */ /* 0x001fe400078e08ff */
[----:B------:R-:W0:Y:S01]  /*d3c0*/  LDC R100, c[0x0][0x268] ;  /* 0x00009a00ff647b82 */ /* 0x000e220000000800 */
[CC--:B------:R-:W-:Y:S02]  /*d3d0*/  LEA R24, P0, R14.reuse, R2.reuse, 0x1 ;  /* 0x000000020e187211 */ /* 0x0c0fe400078008ff */
[C---:B------:R-:W-:Y:S02]  /*d3e0*/  LEA R22, P1, R13.reuse, R2, 0x1 ;  /* 0x000000020d167211 */ /* 0x040fe400078208ff */
[-C--:B------:R-:W-:Y:S02]  /*d3f0*/  LEA.HI.X.SX32 R25, R14, R0.reuse, 0x1, P0 ;  /* 0x000000000e197211 */ /* 0x080fe400000f0eff */
[----:B------:R-:W-:-:S03]  /*d400*/  LEA.HI.X.SX32 R23, R13, R0, 0x1, P1 ;  /* 0x000000000d177211 */ /* 0x000fc600008f0eff */
[----:B------:R-:W-:Y:S04]  /*d410*/  STL.64 [R1+0x3b8], R24 ;  /* 0x0003b81801007387 */ /* 0x000fe80000100a00 */
[----:B------:R-:W-:Y:S04]  /*d420*/  STL.64 [R1+0x3b0], R22 ;  /* 0x0003b01601007387 */ /* 0x000fe80000100a00 */
[----:B------:R1:W-:Y:S02]  /*d430*/  STL.64 [R1+0x3a8], R20 ;  /* 0x0003a81401007387 */ /* 0x0003e40000100a00 */
[----:B-1----:R-:W-:-:S04]  /*d440*/  LEA R20, P2, R11, R2, 0x1 ;  /* 0x000000020b147211 */ /* 0x002fc800078408ff */
[----:B------:R-:W-:Y:S01]  /*d450*/  LEA.HI.X.SX32 R21, R11, R0, 0x1, P2 ;  /* 0x000000000b157211 */ /* 0x000fe200010f0eff */
[----:B0-----:R-:W-:Y:S02]  /*d460*/  IMAD R11, R100, 0x2, R8 ;  /* 0x00000002640b7824 */ /* 0x001fe400078e0208 */
[----:B------:R-:W0:Y:S01]  /*d470*/  LDC R100, c[0x0][0x268] ;  /* 0x00009a00ff647b82 */ /* 0x000e220000000800 */
[----:B------:R-:W-:-:S04]  /*d480*/  LEA R22, P1, R12, R2, 0x1 ;  /* 0x000000020c167211 */ /* 0x000fc800078208ff */
[----:B------:R-:W-:Y:S01]  /*d490*/  LEA.HI.X.SX32 R23, R12, R0, 0x1, P1 ;  /* 0x000000000c177211 */ /* 0x000fe200008f0eff */
[----:B0-----:R-:W-:Y:S02]  /*d4a0*/  IMAD R10, R100, 0x2, R11 ;  /* 0x00000002640a7824 */ /* 0x001fe400078e020b */
[----:B------:R-:W0:Y:S01]  /*d4b0*/  LDC R100, c[0x0][0x268] ;  /* 0x00009a00ff647b82 */ /* 0x000e220000000800 */
[----:B------:R-:W-:-:S04]  /*d4c0*/  LEA R12, P2, R7, R2, 0x1 ;  /* 0x00000002070c7211 */ /* 0x000fc800078408ff */
[----:B------:R-:W-:Y:S02]  /*d4d0*/  LEA.HI.X.SX32 R13, R7, R0, 0x1, P2 ;  /* 0x00000000070d7211 */ /* 0x000fe400010f0eff */
[----:B------:R-:W-:-:S04]  /*d4e0*/  LEA R24, P0, R18, R2, 0x1 ;  /* 0x0000000212187211 */ /* 0x000fc800078008ff */
[----:B------:R-:W-:Y:S01]  /*d4f0*/  LEA.HI.X.SX32 R25, R18, R0, 0x1, P0 ;  /* 0x0000000012197211 */ /* 0x000fe200000f0eff */
[----:B0-----:R-:W-:Y:S02]  /*d500*/  IMAD R7, R100, 0x2, R10 ;  /* 0x0000000264077824 */ /* 0x001fe400078e020a */
[----:B------:R-:W0:Y:S02]  /*d510*/  LDC R100, c[0x0][0x268] ;  /* 0x00009a00ff647b82 */ /* 0x000e240000000800 */
        /* <DEDUP_REMOVED lines=10> */
[----:B0-----:R-:W-:-:S02]  /*d5c0*/  LEA R12, R100, R7, 0x1 ;  /* 0x00000007640c7211 */ /* 0x001fc400078e08ff */
[----:B------:R-:W0:Y:S01]  /*d5d0*/  LDC R100, c[0x0][0x268] ;  /* 0x00009a00ff647b82 */ /* 0x000e220000000800 */
[----:B------:R-:W-:-:S04]  /*d5e0*/  LEA R20, P1, R9, R2, 0x1 ;  /* 0x0000000209147211 */ /* 0x000fc800078208ff */
[----:B------:R-:W-:Y:S02]  /*d5f0*/  LEA.HI.X.SX32 R21, R9, R0, 0x1, P1 ;  /* 0x0000000009157211 */ /* 0x000fe400008f0eff */
[CC--:B------:R-:W-:Y:S02]  /*d600*/  LEA R22, P0, R17.reuse, R2.reuse, 0x1 ;  /* 0x0000000211167211 */ /* 0x0c0fe400078008ff */
[----:B------:R-:W-:Y:S01]  /*d610*/  LEA R14, P2, R8, R2, 0x1 ;  /* 0x00000002080e7211 */ /* 0x000fe200078408ff */
[----:B0-----:R-:W-:Y:S02]  /*d620*/  IMAD R9, R100, 0x2, R12 ;  /* 0x0000000264097824 */ /* 0x001fe400078e020c */
[----:B------:R-:W0:Y:S01]  /*d630*/  LDC R100, c[0x0][0x268] ;  /* 0x00009a00ff647b82 */ /* 0x000e220000000800 */
[-C--:B------:R-:W-:Y:S02]  /*d640*/  LEA.HI.X.SX32 R23, R17, R0.reuse, 0x1, P0 ;  /* 0x0000000011177211 */ /* 0x080fe400000f0eff */
[----:B------:R-:W-:-:S03]  /*d650*/  LEA.HI.X.SX32 R15, R8, R0, 0x1, P2 ;  /* 0x00000000080f7211 */ /* 0x000fc600010f0eff */
[----:B------:R-:W-:Y:S01]  /*d660*/  STL.64 [R1+0x370], R22 ;  /* 0x0003701601007387 */ /* 0x000fe20000100a00 */
[----:B------:R-:W-:-:S03]  /*d670*/  LEA R16, P1, R10, R2, 0x1 ;  /* 0x000000020a107211 */ /* 0x000fc600078208ff */
[----:B------:R1:W-:Y:S04]  /*d680*/  STL.64 [R1+0x368], R20 ;  /* 0x0003681401007387 */ /* 0x0003e80000100a00 */
[----:B------:R2:W-:Y:S01]  /*d690*/  STL.64 [R1+0x360], R14 ;  /* 0x0003600e01007387 */ /* 0x0005e20000100a00 */
[----:B------:R-:W-:Y:S02]  /*d6a0*/  LEA.HI.X.SX32 R17, R10, R0, 0x1, P1 ;  /* 0x000000000a117211 */ /* 0x000fe400008f0eff */
[-C--:B-1----:R-:W-:Y:S01]  /*d6b0*/  LEA R20, P0, R11, R2.reuse, 0x1 ;  /* 0x000000020b147211 */ /* 0x082fe200078008ff */
[----:B0-----:R-:W-:Y:S01]  /*d6c0*/  IMAD R8, R100, 0x2, R9 ;  /* 0x0000000264087824 */ /* 0x001fe200078e0209 */
[----:B--2---:R-:W-:Y:S02]  /*d6d0*/  LEA R14, P2, R7, R2, 0x1 ;  /* 0x00000002070e7211 */ /* 0x004fe400078408ff */
[----:B------:R-:W-:-:S02]  /*d6e0*/  LEA.HI.X.SX32 R21, R11, R0, 0x1, P0 ;  /* 0x000000000b157211 */ /* 0x000fc400000f0eff */
[----:B------:R-:W-:Y:S01]  /*d6f0*/  LEA.HI.X.SX32 R15, R7, R0, 0x1, P2 ;  /* 0x00000000070f7211 */ /* 0x000fe200010f0eff */
[----:B----4-:R-:W-:Y:S02]  /*d700*/  IMAD R7, R152, 0x2, R8 ;  /* 0x0000000298077824 */ /* 0x010fe400078e0208 */
[----:B------:R0:W-:Y:S04]  /*d710*/  STL.64 [R1+0x358], R20 ;  /* 0x0003581401007387 */ /* 0x0001e80000100a00 */
[----:B------:R1:W-:Y:S01]  /*d720*/  STL.64 [R1+0x350], R16 ;  /* 0x0003501001007387 */ /* 0x0003e20000100a00 */
[----:B------:R-:W-:-:S03]  /*d730*/  LEA R10, P3, R7, R2, 0x1 ;  /* 0x00000002070a7211 */ /* 0x000fc600078608ff */
[----:B------:R2:W-:Y:S01]  /*d740*/  STL.64 [R1+0x348], R14 ;  /* 0x0003480e01007387 */ /* 0x0005e20000100a00 */
[CC--:B0-----:R-:W-:Y:S02]  /*d750*/  LEA R20, P0, R12.reuse, R2.reuse, 0x1 ;  /* 0x000000020c147211 */ /* 0x0c1fe400078008ff */
[C---:B-1----:R-:W-:Y:S02]  /*d760*/  LEA R16, P1, R9.reuse, R2, 0x1 ;  /* 0x0000000209107211 */ /* 0x042fe400078208ff */
[----:B------:R-:W-:Y:S02]  /*d770*/  LEA.HI.X.SX32 R21, R12, R0, 0x1, P0 ;  /* 0x000000000c157211 */ /* 0x000fe400000f0eff */
[C---:B--2---:R-:W-:Y:S02]  /*d780*/  LEA R14, P2, R8.reuse, R2, 0x1 ;  /* 0x00000002080e7211 */ /* 0x044fe400078408ff */
[-C--:B------:R-:W-:Y:S02]  /*d790*/  LEA.HI.X.SX32 R17, R9, R0.reuse, 0x1, P1 ;  /* 0x0000000009117211 */ /* 0x080fe400008f0eff */
[----:B------:R-:W-:-:S02]  /*d7a0*/  LEA.HI.X.SX32 R15, R8, R0, 0x1, P2 ;  /* 0x00000000080f7211 */ /* 0x000fc400010f0eff */
[----:B------:R-:W-:Y:S01]  /*d7b0*/  LEA.HI.X.SX32 R11, R7, R0, 0x1, P3 ;  /* 0x00000000070b7211 */ /* 0x000fe200018f0eff */
[----:B------:R-:W-:Y:S01]  /*d7c0*/  STL.64 [R1+0x340], R20 ;  /* 0x0003401401007387 */ /* 0x000fe20000100a00 */
[----:B------:R-:W-:Y:S01]  /*d7d0*/  MOV R2, 0x3f800000 ;  /* 0x3f80000000027802 */ /* 0x000fe20000000f00 */
[----:B------:R-:W-:Y:S02]  /*d7e0*/  IMAD.MOV.U32 R0, RZ, RZ, -0x800000 ;  /* 0xff800000ff007424 */ /* 0x000fe400078e00ff */
[----:B------:R-:W-:Y:S01]  /*d7f0*/  STL.64 [R1+0x338], R16 ;  /* 0x0003381001007387 */ /* 0x000fe20000100a00 */
[----:B------:R-:W-:-:S03]  /*d800*/  MOV R8, 0xff800000 ;  /* 0xff80000000087802 */ /* 0x000fc60000000f00 */
[----:B------:R-:W-:Y:S01]  /*d810*/  STL.64 [R1+0x330], R14 ;  /* 0x0003300e01007387 */ /* 0x000fe20000100a00 */
[----:B------:R-:W-:-:S03]  /*d820*/  IMAD.MOV.U32 R7, RZ, RZ, 0x3f800000 ;  /* 0x3f800000ff077424 */ /* 0x000fc600078e00ff */
[----:B------:R0:W-:Y:S04]  /*d830*/  STL.64 [R1+0x328], R10 ;  /* 0x0003280a01007387 */ /* 0x0001e80000100a00 */
[----:B------:R-:W-:Y:S04]  /*d840*/  STL [R1+0x318], R2 ;  /* 0x0003180201007387 */ /* 0x000fe80000100800 */
[----:B------:R-:W-:Y:S04]  /*d850*/  STL [R1+0x2c0], RZ ;  /* 0x0002c0ff01007387 */ /* 0x000fe80000100800 */
[----:B------:R-:W-:Y:S04]  /*d860*/  STL [R1+0x314], R0 ;  /* 0x0003140001007387 */ /* 0x000fe80000100800 */
[----:B------:R-:W-:Y:S04]  /*d870*/  STL [R1+0x2e8], RZ ;  /* 0x0002e8ff01007387 */ /* 0x000fe80000100800 */
[----:B------:R-:W-:Y:S04]  /*d880*/  STL [R1+0x310], R8 ;  /* 0x0003100801007387 */ /* 0x000fe80000100800 */
[----:B------:R-:W-:Y:S04]  /*d890*/  STL [R1], RZ ;  /* 0x000000ff01007387 */ /* 0x000fe80000100800 */
[----:B------:R1:W-:Y:S04]  /*d8a0*/  STL [R1+0x31c], R7 ;  /* 0x00031c0701007387 */ /* 0x0003e80000100800 */
[----:B------:R2:W-:Y:S04]  /*d8b0*/  STL [R1+0x4], RZ ;  /* 0x000004ff01007387 */ /* 0x0005e80000100800 */
        /* <DEDUP_REMOVED lines=126> */
[----:B------:R-:W3:Y:S01]  /*e0a0*/  LDL R100, [R1+0x320] ;  /* 0x0003200001647983 */ /* 0x000ee20000100800 */
[----:B------:R-:W-:-:S02]  /*e0b0*/  UIADD3.64 UR6, UR8, 0x200, URZ ;  /* 0x0000020008067897 */ /* 0x000fc4000fffe03f */
[----:B------:R-:W-:Y:S02]  /*e0c0*/  UIADD3.64 UR6, UR8, 0x300, URZ ;  /* 0x0000030008067897 */ /* 0x000fe4000fffe03f */
[----:B------:R-:W-:Y:S02]  /*e0d0*/  UIADD3.64 UR6, UR8, 0x400, URZ ;  /* 0x0000040008067897 */ /* 0x000fe4000fffe03f */
[----:B------:R-:W-:Y:S02]  /*e0e0*/  UIADD3.64 UR6, UR8, 0x500, URZ ;  /* 0x0000050008067897 */ /* 0x000fe4000fffe03f */
[----:B------:R-:W-:Y:S02]  /*e0f0*/  UIADD3.64 UR6, UR8, 0x600, URZ ;  /* 0x0000060008067897 */ /* 0x000fe4000fffe03f */
[----:B------:R-:W-:Y:S01]  /*e100*/  UIADD3.64 UR6, UR8, 0x700, URZ ;  /* 0x0000070008067897 */ /* 0x000fe2000fffe03f */
[C---:B------:R-:W-:Y:S01]  /*e110*/  LOP3.LUT R13, R98.reuse, 0x10, RZ, 0x3c, !PT ;  /* 0x00000010620d7812 */ /* 0x040fe200078e3cff */
[----:B------:R-:W-:Y:S01]  /*e120*/  UIADD3.64 UR6, UR8, 0x980, URZ ;  /* 0x0000098008067897 */ /* 0x000fe2000fffe03f */
[C---:B0-----:R-:W-:Y:S01]  /*e130*/  LOP3.LUT R11, R98.reuse, 0x30, RZ, 0x3c, !PT ;  /* 0x00000030620b7812 */ /* 0x041fe200078e3cff */
[----:B------:R-:W-:Y:S01]  /*e140*/  UIADD3.64 UR14, UR8, 0x180, URZ ;  /* 0x00000180080e7897 */ /* 0x000fe2000fffe03f */
[C---:B------:R-:W-:Y:S01]  /*e150*/  LOP3.LUT R10, R98.reuse, 0x40, RZ, 0x3c, !PT ;  /* 0x00000040620a7812 */ /* 0x040fe200078e3cff */
[----:B------:R-:W-:Y:S01]  /*e160*/  UIADD3.64 UR6, UR8, 0xa80, URZ ;  /* 0x00000a8008067897 */ /* 0x000fe2000fffe03f */
[C---:B------:R-:W-:Y:S01]  /*e170*/  LOP3.LUT R9, R98.reuse, 0x50, RZ, 0x3c, !PT ;  /* 0x0000005062097812 */ /* 0x040fe200078e3cff */
[----:B------:R-:W-:Y:S01]  /*e180*/  UIADD3.64 UR14, UR8, 0x280, URZ ;  /* 0x00000280080e7897 */ /* 0x000fe2000fffe03f */
[C---:B-1----:R-:W-:Y:S01]  /*e190*/  LOP3.LUT R7, R98.reuse, 0x70, RZ, 0x3c, !PT ;  /* 0x0000007062077812 */ /* 0x042fe200078e3cff */
[----:B------:R-:W-:Y:S01]  /*e1a0*/  UIADD3.64 UR6, UR8, 0xb80, URZ ;  /* 0x00000b8008067897 */ /* 0x000fe2000fffe03f */
[C---:B------:R-:W-:Y:S01]  /*e1b0*/  LOP3.LUT R12, R98.reuse, 0x20, RZ, 0x3c, !PT ;  /* 0x00000020620c7812 */ /* 0x040fe200078e3cff */
[----:B------:R-:W-:Y:S01]  /*e1c0*/  UIADD3.64 UR14, UR8, 0x380, URZ ;  /* 0x00000380080e7897 */ /* 0x000fe2000fffe03f */
[----:B------:R-:W-:Y:S01]  /*e1d0*/  LOP3.LUT R8, R98, 0x60, RZ, 0x3c, !PT ;  /* 0x0000006062087812 */ /* 0x000fe200078e3cff */
[----:B------:R-:W-:-:S02]  /*e1e0*/  UIADD3.64 UR6, UR8, 0xc80, URZ ;  /* 0x00000c8008067897 */ /* 0x000fc4000fffe03f */
[----:B------:R-:W-:Y:S02]  /*e1f0*/  UIADD3.64 UR14, UR8, 0x480, URZ ;  /* 0x00000480080e7897 */ /* 0x000fe4000fffe03f */
[----:B------:R-:W-:Y:S02]  /*e200*/  UIADD3.64 UR6, UR10, 0x202, URZ ;  /* 0x000002020a067897 */ /* 0x000fe4000fffe03f */
[----:B------:R-:W-:Y:S02]  /*e210*/  UIADD3.64 UR14, UR8, 0x580, URZ ;  /* 0x00000580080e7897 */ /* 0x000fe4000fffe03f */
[----:B------:R-:W-:Y:S01]  /*e220*/  UIADD3.64 UR6, UR10, 0x400, URZ ;  /* 0x000004000a067897 */ /* 0x000fe2000fffe03f */
[----:B------:R-:W-:Y:S01]  /*e230*/  IMAD.MOV.U32 R2, RZ, RZ, RZ ;  /* 0x000000ffff027224 */ /* 0x000fe200078e00ff */
[----:B------:R-:W-:Y:S01]  /*e240*/  UIADD3.64 UR14, UR8, 0x680, URZ ;  /* 0x00000680080e7897 */ /* 0x000fe2000fffe03f */
[----:B------:R-:W-:Y:S01]  /*e250*/  IMAD.MOV.U32 R0, RZ, RZ, RZ ;  /* 0x000000ffff007224 */ /* 0x000fe200078e00ff */
[----:B------:R-:W-:Y:S01]  /*e260*/  UIADD3.64 UR22, UR10, 0x1fe, URZ ;  /* 0x000001fe0a167897 */ /* 0x000fe2000fffe03f */
[----:B------:R-:W-:Y:S01]  /*e270*/  CS2R R24, SRZ ;  /* 0x0000000000187805 */ /* 0x000fe2000001ff00 */
[----:B------:R-:W-:Y:S01]  /*e280*/  UIADD3.64 UR26, UR10, 0x200, URZ ;  /* 0x000002000a1a7897 */ /* 0x000fe2000fffe03f */
[----:B------:R-:W-:Y:S01]  /*e290*/  CS2R R26, SRZ ;  /* 0x00000000001a7805 */ /* 0x000fe2000001ff00 */
[----:B------:R-:W-:Y:S01]  /*e2a0*/  UIADD3.64 UR6, UR10, 0x5fe, URZ ;  /* 0x000005fe0a067897 */ /* 0x000fe2000fffe03f */
[----:B------:R-:W-:-:S02]  /*e2b0*/  CS2R R28, SRZ ;  /* 0x00000000001c7805 */ /* 0x000fc4000001ff00 */
[----:B------:R-:W-:Y:S02]  /*e2c0*/  CS2R R30, SRZ ;  /* 0x00000000001e7805 */ /* 0x000fe4000001ff00 */
[----:B------:R-:W-:Y:S02]  /*e2d0*/  CS2R R32, SRZ ;  /* 0x0000000000207805 */ /* 0x000fe4000001ff00 */
[----:B------:R-:W-:Y:S02]  /*e2e0*/  CS2R R34, SRZ ;  /* 0x0000000000227805 */ /* 0x000fe4000001ff00 */
[----:B------:R-:W-:Y:S02]  /*e2f0*/  CS2R R36, SRZ ;  /* 0x0000000000247805 */ /* 0x000fe4000001ff00 */
[----:B------:R-:W-:Y:S02]  /*e300*/  CS2R R38, SRZ ;  /* 0x0000000000267805 */ /* 0x000fe4000001ff00 */
        /* <DEDUP_REMOVED lines=55> */
[----:B------:R-:W-:Y:S01]  /*e680*/  LOP3.LUT R15, R19, 0x8, RZ, 0xfc, !PT ;  /* 0x00000008130f7812 */ /* 0x000fe200078efcff */
[----:B------:R-:W-:Y:S02]  /*e690*/  UIADD3.64 UR22, UR10, 0x204, URZ ;  /* 0x000002040a167897 */ /* 0x000fe4000fffe03f */
[----:B------:R-:W-:-:S02]  /*e6a0*/  UIADD3.64 UR26, UR10, 0x3fe, URZ ;  /* 0x000003fe0a1a7897 */ /* 0x000fc4000fffe03f */
[----:B------:R-:W-:Y:S02]  /*e6b0*/  UIADD3.64 UR6, UR10, 0x604, URZ ;  /* 0x000006040a067897 */ /* 0x000fe4000fffe03f */
[----:B------:R-:W-:Y:S02]  /*e6c0*/  UIADD3.64 UR14, UR8, 0xb00, URZ ;  /* 0x00000b00080e7897 */ /* 0x000fe4000fffe03f */
[----:B------:R-:W-:Y:S02]  /*e6d0*/  UIADD3.64 UR22, UR10, 0x402, URZ ;  /* 0x000004020a167897 */ /* 0x000fe4000fffe03f */
[----:B------:R-:W-:Y:S02]  /*e6e0*/  UIADD3.64 UR26, UR10, 0x404, URZ ;  /* 0x000004040a1a7897 */ /* 0x000fe4000fffe03f */
        /* <DEDUP_REMOVED lines=14> */
[----:B------:R-:W-:Y:S01]  /*e7d0*/  UIADD3.64 UR32, UR8, 0x900, URZ ;  /* 0x0000090008207897 */ /* 0x000fe2000fffe03f */
[----:B------:R-:W-:Y:S01]  /*e7e0*/  UMOV UR59, 0x40000040 ;  /* 0x40000040003b7882 */ /* 0x000fe20000000000 */
        /* <DEDUP_REMOVED lines=16> */
[----:B------:R-:W-:Y:S01]  /*e8f0*/  UIADD3.64 UR54, UR10, 0xe04, URZ ;  /* 0x00000e040a367897 */ /* 0x000fe2000fffe03f */
[C---:B---3--:R-:W-:Y:S01]  /*e900*/  IMAD.IADD R14, R100.reuse, 0x1, R98 ;  /* 0x00000001640e7824 */ /* 0x048fe200078e0262 */
[C---:B------:R-:W-:Y:S01]  /*e910*/  IADD3 R12, R100.reuse, R12, RZ ;  /* 0x0000000c640c7210 */ /* 0x040fe20007ffe0ff */
[C---:B------:R-:W-:Y:S01]  /*e920*/  IMAD.IADD R13, R100.reuse, 0x1, R13 ;  /* 0x00000001640d7824 */ /* 0x040fe200078e020d */
[C---:B------:R-:W-:Y:S01]  /*e930*/  IADD3 R8, R100.reuse, R8, RZ ;  /* 0x0000000864087210 */ /* 0x040fe20007ffe0ff */
[C---:B------:R-:W-:Y:S01]  /*e940*/  IMAD.IADD R11, R100.reuse, 0x1, R11 ;  /* 0x00000001640b7824 */ /* 0x040fe200078e020b */
[----:B------:R-:W-:Y:S01]  /*e950*/  CS2R R98, SRZ ;  /* 0x0000000000627805 */ /* 0x000fe2000001ff00 */
[----:B------:R-:W-:-:S02]  /*e960*/  IMAD.IADD R10, R100, 0x1, R10 ;  /* 0x00000001640a7824 */ /* 0x000fc400078e020a */
[C---:B------:R-:W-:Y:S02]  /*e970*/  IMAD.IADD R9, R100.reuse, 0x1, R9 ;  /* 0x0000000164097824 */ /* 0x040fe400078e0209 */
[----:B------:R-:W-:Y:S01]  /*e980*/  IMAD.IADD R7, R100, 0x1, R7 ;  /* 0x0000000164077824 */ /* 0x000fe200078e0207 */
[----:B--2---:R-:W-:-:S07]  /*e990*/  CS2R R100, SRZ ;  /* 0x0000000000647805 */ /* 0x004fce000001ff00 */
.L_x_1:
[----:B------:R-:W2:Y:S01]  /*e9a0*/  LDL.64 R20, [R1+0x1300] ;  /* 0x0013000001147983 */ /* 0x000ea20000100a00 */
[----:B------:R-:W0:Y:S03]  /*e9b0*/  LDC R15, c[0x0][0x250] ;  /* 0x00009400ff0f7b82 */ /* 0x000e260000000800 */
[----:B------:R-:W3:Y:S04]  /*e9c0*/  LDL.64 R16, [R1+0x12f8] ;  /* 0x0012f80001107983 */ /* 0x000ee80000100a00 */
[----:B------:R-:W4:Y:S04]  /*e9d0*/  LDL.64 R154, [R1+0x12f0] ;  /* 0x0012f000019a7983 */ /* 0x000f280000100a00 */
[----:B------:R-:W4:Y:S04]  /*e9e0*/  LDL.64 R152, [R1+0x12e8] ;  /* 0x0012e80001987983 */ /* 0x000f280000100a00 */
[----:B------:R-:W4:Y:S04]  /*e9f0*/  LDL.64 R22, [R1+0x12e0] ;  /* 0x0012e00001167983 */ /* 0x000f280000100a00 */
[----:B------:R-:W4:Y:S04]  /*ea00*/  LDL.64 R158, [R1+0x1290] ;  /* 0x00129000019e7983 */ /* 0x000f280000100a00 */
[----:B------:R-:W4:Y:S04]  /*ea10*/  LDL.64 R156, [R1+0x10a8] ;  /* 0x0010a800019c7983 */ /* 0x000f280000100a00 */
[----:B-----5:R-:W-:Y:S04]  /*ea20*/  STL [R1+0x1644], R13 ;  /* 0x0016440d01007387 */ /* 0x020fe80000100800 */
[----:B------:R-:W-:Y:S04]  /*ea30*/  STL [R1+0x1620], R12 ;  /* 0x0016200c01007387 */ /* 0x000fe80000100800 */
        /* <DEDUP_REMOVED lines=8> */
[----:B-----5:R1:W-:Y:S04]  /*eac0*/  STL [R1+0x1570], R5 ;  /* 0x0015700501007387 */ /* 0x0203e80000100800 */
[----:B------:R0:W-:Y:S04]  /*ead0*/  STL [R1+0x1548], R4 ;  /* 0x0015480401007387 */ /* 0x0001e80000100800 */
[----:B------:R0:W-:Y:S01]  /*eae0*/  STL [R1+0x1544], R3 ;  /* 0x0015440301007387 */ /* 0x0001e20000100800 */
[----:B-1----:R-:W-:-:S03]  /*eaf0*/  MOV R5, UR52 ;  /* 0x0000003400057c02 */ /* 0x002fc60008000f00 */
[----:B------:R1:W-:Y:S01]  /*eb00*/  STL.64 [R1+0x1518], R150 ;  /* 0x0015189601007387 */ /* 0x0003e20000100a00 */
[----:B0-----:R-:W-:-:S03]  /*eb10*/  MOV R4, UR53 ;  /* 0x0000003500047c02 */ /* 0x001fc60008000f00 */
[----:B------:R0:W-:Y:S01]  /*eb20*/  STL.64 [R1+0x1510], R148 ;  /* 0x0015109401007387 */ /* 0x0001e20000100a00 */
[----:B------:R-:W-:-:S03]  /*eb30*/  MOV R3, UR54 ;  /* 0x0000003600037c02 */ /* 0x000fc60008000f00 */
[----:B------:R0:W-:Y:S04]  /*eb40*/  STL.64 [R1+0x1508], R146 ;  /* 0x0015089201007387 */ /* 0x0001e80000100a00 */
[----:B------:R0:W-:Y:S01]  /*eb50*/  STL.64 [R1+0x1500], R144 ;  /* 0x0015009001007387 */ /* 0x0001e20000100a00 */
[----:B-1----:R-:W-:Y:S02]  /*eb60*/  MOV R150, UR48 ;  /* 0x0000003000967c02 */ /* 0x002fe40008000f00 */
[----:B------:R-:W-:Y:S01]  /*eb70*/  MOV R151, UR55 ;  /* 0x0000003700977c02 */ /* 0x000fe20008000f00 */
[----:B------:R1:W-:Y:S01]  /*eb80*/  STL.64 [R1+0x14f8], R142 ;  /* 0x0014f88e01007387 */ /* 0x0003e20000100a00 */
[----:B0-----:R-:W-:Y:S02]  /*eb90*/  MOV R148, UR50 ;  /* 0x0000003200947c02 */ /* 0x001fe40008000f00 */
[----:B------:R-:W-:Y:S01]  /*eba0*/  MOV R149, UR49 ;  /* 0x0000003100957c02 */ /* 0x000fe20008000f00 */
[----:B------:R0:W-:Y:S01]  /*ebb0*/  STL.64 [R1+0x14f0], R140 ;  /* 0x0014f08c01007387 */ /* 0x0001e20000100a00 */
[----:B------:R-:W-:-:S02]  /*ebc0*/  MOV R146, UR44 ;  /* 0x0000002c00927c02 */ /* 0x000fc40008000f00 */
[----:B------:R-:W-:Y:S01]  /*ebd0*/  MOV R147, UR51 ;  /* 0x0000003300937c02 */ /* 0x000fe20008000f00 */
[----:B------:R0:W-:Y:S01]  /*ebe0*/  STL.64 [R1+0x14e8], R138 ;  /* 0x0014e88a01007387 */ /* 0x0001e20000100a00 */
[----:B------:R-:W-:Y:S02]  /*ebf0*/  MOV R144, UR46 ;  /* 0x0000002e00907c02 */ /* 0x000fe40008000f00 */
[----:B------:R-:W-:Y:S01]  /*ec00*/  MOV R145, UR45 ;  /* 0x0000002d00917c02 */ /* 0x000fe20008000f00 */
[----:B------:R-:W-:Y:S01]  /*ec10*/  STL.64 [R1+0x14e0], R136 ;  /* 0x0014e08801007387 */ /* 0x000fe20000100a00 */
[----:B-1----:R-:W-:Y:S02]  /*ec20*/  MOV R142, UR40 ;  /* 0x00000028008e7c02 */ /* 0x002fe40008000f00 */
[----:B------:R-:W-:Y:S01]  /*ec30*/  MOV R143, UR47 ;  /* 0x0000002f008f7c02 */ /* 0x000fe20008000f00 */
[----:B------:R-:W-:Y:S01]  /*ec40*/  STL.64 [R1+0x14d8], R134 ;  /* 0x0014d88601007387 */ /* 0x000fe20000100a00 */
[----:B0-----:R-:W-:-:S02]  /*ec50*/  MOV R140, UR42 ;  /* 0x0000002a008c7c02 */ /* 0x001fc40008000f00 */
[----:B------:R-:W-:Y:S01]  /*ec60*/  MOV R141, UR41 ;  /* 0x00000029008d7c02 */ /* 0x000fe20008000f00 */
[----:B------:R-:W-:Y:S01]  /*ec70*/  STL.64 [R1+0x14d0], R132 ;  /* 0x0014d08401007387 */ /* 0x000fe20000100a00 */
[----:B------:R-:W-:-:S03]  /*ec80*/  MOV R139, UR43 ;  /* 0x0000002b008b7c02 */ /* 0x000fc60008000f00 */
[----:B------:R-:W-:Y:S04]  /*ec90*/  STL.64 [R1+0x14c8], R130 ;  /* 0x0014c88201007387 */ /* 0x000fe80000100a00 */
        /* <DEDUP_REMOVED lines=44> */
[----:B------:R-:W-:Y:S01]  /*ef60*/  STL.64 [R1+0x1360], R40 ;  /* 0x0013602801007387 */ /* 0x000fe20000100a00 */
[----:B--2---:R-:W-:-:S03]  /*ef70*/  IMAD.WIDE R20, R2, 0x2, R20 ;  /* 0x0000000202147825 */ /* 0x004fc600078e0214 */
        /* <DEDUP_REMOVED lines=8> */
[----:B------:R-:W-:Y:S01]  /*f000*/  STL [R1+0x1624], R139 ;  /* 0x0016248b01007387 */ /* 0x000fe20000100800 */
[----:B---3--:R-:W-:-:S03]  /*f010*/  IMAD.WIDE R16, R2, 0x2, R16 ;  /* 0x0000000202107825 */ /* 0x008fc600078e0210 */
[----:B------:R-:W-:Y:S04]  /*f020*/  STL [R1+0x1628], R140 ;  /* 0x0016288c01007387 */ /* 0x000fe80000100800 */
[----:B------:R-:W-:Y:S04]  /*f030*/  STL [R1+0x162c], R141 ;  /* 0x00162c8d01007387 */ /* 0x000fe80000100800 */
[----:B------:R-:W-:Y:S04]  /*f040*/  STL [R1+0x1630], R142 ;  /* 0x0016308e01007387 */ /* 0x000fe80000100800 */
[----:B------:R-:W-:Y:S04]  /*f050*/  STL [R1+0x1634], R143 ;  /* 0x0016348f01007387 */ /* 0x000fe80000100800 */
[----:B------:R-:W-:Y:S04]  /*f060*/  STL [R1+0x1638], R144 ;  /* 0x0016389001007387 */ /* 0x000fe80000100800 */
[----:B------:R0:W-:Y:S04]  /*f070*/  STL [R1+0x163c], R145 ;  /* 0x00163c9101007387 */ /* 0x0001e80000100800 */
[----:B------:R1:W-:Y:S01]  /*f080*/  STL [R1+0x1640], R146 ;  /* 0x0016409201007387 */ /* 0x0003e20000100800 */
[----:B----4-:R-:W-:-:S03]  /*f090*/  IMAD.WIDE R154, R2, 0x2, R154 ;  /* 0x00000002029a7825 */ /* 0x010fc600078e029a */
[----:B------:R-:W-:Y:S04]  /*f0a0*/  STL [R1+0x1648], R147 ;  /* 0x0016489301007387 */ /* 0x000fe80000100800 */
[----:B0-----:R0:W2:Y:S04]  /*f0b0*/  LDG.E.U16 R145, desc[UR4][R16.64] ;  /* 0x0000000410917981 */ /* 0x0010a8000c1e1500 */
[----:B-1----:R1:W3:Y:S01]  /*f0c0*/  LDG.E.U16 R146, desc[UR4][R20.64] ;  /* 0x0000000414927981 */ /* 0x0022e2000c1e1500 */
[----:B------:R-:W-:-:S03]  /*f0d0*/  IMAD.WIDE R152, R2, 0x2, R152 ;  /* 0x0000000202987825 */ /* 0x000fc600078e0298 */
[----:B------:R-:W-:Y:S01]  /*f0e0*/  STL [R1+0x164c], R148 ;  /* 0x00164c9401007387 */ /* 0x000fe20000100800 */
[----:B------:R-:W-:-:S03]  /*f0f0*/  IMAD.WIDE R22, R2, 0x2, R22 ;  /* 0x0000000202167825 */ /* 0x000fc600078e0216 */
[----:B------:R-:W-:Y:S01]  /*f100*/  STL [R1+0x1650], R149 ;  /* 0x0016509501007387 */ /* 0x000fe20000100800 */
[----:B0-----:R-:W-:-:S03]  /*f110*/  IMAD.WIDE R16, R2, 0x2, R156 ;  /* 0x0000000202107825 */ /* 0x001fc600078e029c */
[----:B------:R-:W-:Y:S01]  /*f120*/  STL [R1+0x1654], R150 ;  /* 0x0016549601007387 */ /* 0x000fe20000100800 */
[----:B-1----:R-:W-:-:S03]  /*f130*/  IMAD.WIDE R20, R2, 0x2, R158 ;  /* 0x0000000202147825 */ /* 0x002fc600078e029e */
[----:B------:R-:W-:Y:S04]  /*f140*/  STL [R1+0x1658], R151 ;  /* 0x0016589701007387 */ /* 0x000fe80000100800 */
[----:B------:R-:W4:Y:S04]  /*f150*/  LDG.E.U16 R144, desc[UR4][R154.64] ;  /* 0x000000049a907981 */ /* 0x000f28000c1e1500 */
[----:B------:R-:W-:Y:S04]  /*f160*/  STL [R1+0x165c], R3 ;  /* 0x00165c0301007387 */ /* 0x000fe80000100800 */
[----:B------:R-:W4:Y:S04]  /*f170*/  LDG.E.U16 R143, desc[UR4][R152.64] ;  /* 0x00000004988f7981 */ /* 0x000f28000c1e1500 */
[----:B------:R-:W-:Y:S04]  /*f180*/  STL [R1+0x1660], R4 ;  /* 0x0016600401007387 */ /* 0x000fe80000100800 */
[----:B------:R-:W4:Y:S04]  /*f190*/  LDG.E.U16 R135, desc[UR4][R22.64] ;  /* 0x0000000416877981 */ /* 0x000f28000c1e1500 */
[----:B------:R0:W-:Y:S04]  /*f1a0*/  STL [R1+0x1664], R5 ;  /* 0x0016640501007387 */ /* 0x0001e80000100800 */
[----:B------:R-:W4:Y:S04]  /*f1b0*/  LDG.E.U16 R134, desc[UR4][R20.64] ;  /* 0x0000000414867981 */ /* 0x000f28000c1e1500 */
[----:B------:R-:W4:Y:S04]  /*f1c0*/  LDL.64 R26, [R1+0x12d8] ;  /* 0x0012d800011a7983 */ /* 0x000f280000100a00 */
[----:B------:R-:W4:Y:S04]  /*f1d0*/  LDL.64 R10, [R1+0x10a0] ;  /* 0x0010a000010a7983 */ /* 0x000f280000100a00 */
[----:B------:R-:W4:Y:S04]  /*f1e0*/  LDG.E.U16 R133, desc[UR4][R16.64] ;  /* 0x0000000410857981 */ /* 0x000f28000c1e1500 */
[----:B------:R-:W4:Y:S04]  /*f1f0*/  LDL.64 R30, [R1+0xf78] ;  /* 0x000f7800011e7983 */ /* 0x000f280000100a00 */
[----:B------:R-:W4:Y:S04]  /*f200*/  LDL.64 R12, [R1+0x1288] ;  /* 0x00128800010c7983 */ /* 0x000f280000100a00 */
[----:B0-----:R-:W4:Y:S04]  /*f210*/  LDL.64 R4, [R1+0xf70] ;  /* 0x000f700001047983 */ /* 0x001f280000100a00 */
[----:B---3--:R-:W-:Y:S04]  /*f220*/  STL [R1+0x1668], R146 ;  /* 0x0016689201007387 */ /* 0x008fe80000100800 */
[----:B--2---:R-:W-:Y:S04]  /*f230*/  STL [R1+0x166c], R145 ;  /* 0x00166c9101007387 */ /* 0x004fe80000100800 */
[----:B------:R-:W2:Y:S04]  /*f240*/  LDL.64 R24, [R1+0xf68] ;  /* 0x000f680001187983 */ /* 0x000ea80000100a00 */
[----:B------:R-:W3:Y:S04]  /*f250*/  LDL.64 R18, [R1+0x12d0] ;  /* 0x0012d00001127983 */ /* 0x000ee80000100a00 */
[----:B------:R-:W3:Y:S04]  /*f260*/  LDL.64 R6, [R1+0x1280] ;  /* 0x0012800001067983 */ /* 0x000ee80000100a00 */
[----:B------:R-:W3:Y:S04]  /*f270*/  LDL.64 R28, [R1+0x1098] ;  /* 0x00109800011c7983 */ /* 0x000ee80000100a00 */
[----:B------:R-:W3:Y:S04]  /*f280*/  LDL.64 R8, [R1+0x12c8] ;  /* 0x0012c80001087983 */ /* 0x000ee80000100a00 */
[----:B------:R-:W3:Y:S04]  /*f290*/  LDL.64 R32, [R1+0x1278] ;  /* 0x0012780001207983 */ /* 0x000ee80000100a00 */
[----:B----4-:R-:W-:Y:S04]  /*f2a0*/  STL [R1+0x1670], R144 ;  /* 0x0016709001007387 */ /* 0x010fe80000100800 */
[----:B------:R-:W-:Y:S04]  /*f2b0*/  STL [R1+0x1674], R143 ;  /* 0x0016748f01007387 */ /* 0x000fe80000100800 */
[----:B------:R-:W-:Y:S04]  /*f2c0*/  STL [R1+0x1678], R135 ;  /* 0x0016788701007387 */ /* 0x000fe80000100800 */
[----:B------:R-:W-:Y:S01]  /*f2d0*/  STL [R1+0x167c], R134 ;  /* 0x00167c8601007387 */ /* 0x000fe20000100800 */
[----:B------:R-:W-:-:S04]  /*f2e0*/  IMAD.WIDE R152, R2, 0x2, R26 ;  /* 0x0000000202987825 */ /* 0x000fc800078e021a */
[C---:B------:R-:W-:Y:S01]  /*f2f0*/  IMAD.WIDE R20, R2.reuse, 0x2, R10 ;  /* 0x0000000202147825 */ /* 0x040fe200078e020a */
[----:B------:R-:W4:Y:S04]  /*f300*/  LDG.E.U16 R115, desc[UR4][R152.64] ;  /* 0x0000000498737981 */ /* 0x000f28000c1e1500 */
[----:B------:R0:W-:Y:S04]  /*f310*/  STL [R1+0x1680], R133 ;  /* 0x0016808501007387 */ /* 0x0001e80000100800 */
[----:B------:R-:W4:Y:S01]  /*f320*/  LDL.64 R26, [R1+0xf60] ;  /* 0x000f6000011a7983 */ /* 0x000f220000100a00 */
[----:B------:R-:W-:-:S03]  /*f330*/  IMAD.WIDE R154, R2, 0x2, R30 ;  /* 0x00000002029a7825 */ /* 0x000fc600078e021e */
[----:B------:R-:W4:Y:S04]  /*f340*/  LDL.64 R10, [R1+0x1270] ;  /* 0x00127000010a7983 */ /* 0x000f280000100a00 */
[----:B------:R-:W4:Y:S04]  /*f350*/  LDL.64 R30, [R1+0x1090] ;  /* 0x00109000011e7983 */ /* 0x000f280000100a00 */
[----:B------:R2:W4:Y:S01]  /*f360*/  LDG.E.U16 R113, desc[UR4][R20.64] ;  /* 0x0000000414717981 */ /* 0x000522000c1e1500 */
[----:B------:R-:W-:-:S03]  /*f370*/  IMAD.WIDE R22, R2, 0x2, R12 ;  /* 0x0000000202167825 */ /* 0x000fc600078e020c */
[----:B------:R-:W4:Y:S01]  /*f380*/  LDL.64 R12, [R1+0x12c0] ;  /* 0x0012c000010c7983 */ /* 0x000f220000100a00 */
[----:B------:R-:W-:-:S03]  /*f390*/  IMAD.WIDE R16, R2, 0x2, R4 ;  /* 0x0000000202107825 */ /* 0x000fc600078e0204 */
[----:B------:R-:W4:Y:S04]  /*f3a0*/  LDL.64 R4, [R1+0x1088] ;  /* 0x0010880001047983 */ /* 0x000f280000100a00 */
[----:B------:R3:W4:Y:S04]  /*f3b0*/  LDG.E.U16 R132, desc[UR4][R154.64] ;  /* 0x000000049a847981 */ /* 0x000728000c1e1500 */
[----:B------:R1:W4:Y:S04]  /*f3c0*/  LDG.E.U16 R114, desc[UR4][R22.64] ;  /* 0x0000000416727981 */ /* 0x000328000c1e1500 */
[----:B------:R0:W4:Y:S04]  /*f3d0*/  LDG.E.U16 R112, desc[UR4][R16.64] ;  /* 0x0000000410707981 */ /* 0x000128000c1e1500 */
[----:B------:R-:W4:Y:S04]  /*f3e0*/  LDL.64 R42, [R1+0x11d0] ;  /* 0x0011d000012a7983 */ /* 0x000f280000100a00 */
        /* <DEDUP_REMOVED lines=29> */
[----:B------:R-:W4:Y:S01]  /*f5c0*/  LDL.64 R178, [R1+0xde0] ;  /* 0x000de00001b27983 */ /* 0x000f220000100a00 */
[----:B--2---:R-:W-:-:S03]  /*f5d0*/  IMAD.WIDE R20, R2, 0x2, R24 ;  /* 0x0000000202147825 */ /* 0x004fc600078e0218 */
[----:B------:R-:W2:Y:S01]  /*f5e0*/  LDL.64 R24, [R1+0x1080] ;  /* 0x0010800001187983 */ /* 0x000ea20000100a00 */
[----:B---3--:R-:W-:-:S03]  /*f5f0*/  IMAD.WIDE R154, R2, 0x2, R18 ;  /* 0x00000002029a7825 */ /* 0x008fc600078e0212 */
[----:B------:R-:W3:Y:S01]  /*f600*/  LDL.64 R18, [R1+0xf58] ;  /* 0x000f580001127983 */ /* 0x000ee20000100a00 */
[----:B------:R-:W-:-:S03]  /*f610*/  IMAD.WIDE R152, R2, 0x2, R6 ;  /* 0x0000000202987825 */ /* 0x000fc600078e0206 */
[----:B------:R-:W3:Y:S01]  /*f620*/  LDL.64 R6, [R1+0x12b8] ;  /* 0x0012b80001067983 */ /* 0x000ee20000100a00 */
[----:B-1----:R-:W-:-:S03]  /*f630*/  IMAD.WIDE R22, R2, 0x2, R28 ;  /* 0x0000000202167825 */ /* 0x002fc600078e021c */
[----:B------:R-:W3:Y:S01]  /*f640*/  LDL.64 R28, [R1+0x1268] ;  /* 0x00126800011c7983 */ /* 0x000ee20000100a00 */
[----:B0-----:R-:W-:-:S03]  /*f650*/  IMAD.WIDE R16, R2, 0x2, R8 ;  /* 0x0000000202107825 */ /* 0x001fc600078e0208 */
[----:B------:R-:W3:Y:S04]  /*f660*/  LDL.64 R8, [R1+0xf50] ;  /* 0x000f500001087983 */ /* 0x000ee80000100a00 */
[----:B------:R0:W3:Y:S04]  /*f670*/  LDG.E.U16 R95, desc[UR4][R154.64] ;  /* 0x000000049a5f7981 */ /* 0x0000e8000c1e1500 */
[----:B------:R4:W3:Y:S04]  /*f680*/  LDG.E.U16 R93, desc[UR4][R22.64] ;  /* 0x00000004165d7981 */ /* 0x0008e8000c1e1500 */
[----:B------:R1:W3:Y:S01]  /*f690*/  LDG.E.U16 R75, desc[UR4][R16.64] ;  /* 0x00000004104b7981 */ /* 0x0002e2000c1e1500 */
[----:B0-----:R-:W-:-:S03]  /*f6a0*/  IMAD.WIDE R154, R2, 0x2, R32 ;  /* 0x00000002029a7825 */ /* 0x001fc600078e0220 */
[----:B------:R-:W3:Y:S04]  /*f6b0*/  LDL.64 R32, [R1+0x12b0] ;  /* 0x0012b00001207983 */ /* 0x000ee80000100a00 */
[----:B------:R0:W3:Y:S04]  /*f6c0*/  LDG.E.U16 R94, desc[UR4][R152.64] ;  /* 0x00000004985e7981 */ /* 0x0000e8000c1e1500 */
[----:B------:R0:W3:Y:S04]  /*f6d0*/  LDG.E.U16 R92, desc[UR4][R20.64] ;  /* 0x00000004145c7981 */ /* 0x0000e8000c1e1500 */
[----:B------:R0:W3:Y:S01]  /*f6e0*/  LDG.E.U16 R74, desc[UR4][R154.64] ;  /* 0x000000049a4a7981 */ /* 0x0000e2000c1e1500 */
[----:B----4-:R-:W-:-:S03]  /*f6f0*/  IMAD.WIDE R22, R2, 0x2, R26 ;  /* 0x0000000202167825 */ /* 0x010fc600078e021a */
[----:B------:R-:W4:Y:S01]  /*f700*/  LDL.64 R26, [R1+0x1078] ;  /* 0x00107800011a7983 */ /* 0x000f220000100a00 */
[----:B-1----:R-:W-:-:S03]  /*f710*/  IMAD.WIDE R16, R2, 0x2, R10 ;  /* 0x0000000202107825 */ /* 0x002fc600078e020a */
[----:B------:R-:W4:Y:S01]  /*f720*/  LDL.64 R10, [R1+0x12a8] ;  /* 0x0012a800010a7983 */ /* 0x000f220000100a00 */
[----:B0-----:R-:W-:-:S03]  /*f730*/  IMAD.WIDE R152, R2, 0x2, R30 ;  /* 0x0000000202987825 */ /* 0x001fc600078e021e */
[----:B------:R-:W4:Y:S04]  /*f740*/  LDL.64 R30, [R1+0x1260] ;  /* 0x00126000011e7983 */ /* 0x000f280000100a00 */
[----:B------:R2:W4:Y:S01]  /*f750*/  LDG.E.U16 R54, desc[UR4][R16.64] ;  /* 0x0000000410367981 */ /* 0x000522000c1e1500 */
[----:B------:R-:W-:-:S03]  /*f760*/  IMAD.WIDE R20, R2, 0x2, R12 ;  /* 0x0000000202147825 */ /* 0x000fc600078e020c */
[----:B------:R-:W4:Y:S01]  /*f770*/  LDL.64 R12, [R1+0xf48] ;  /* 0x000f4800010c7983 */ /* 0x000f220000100a00 */
[----:B------:R-:W-:-:S03]  /*f780*/  IMAD.WIDE R154, R2, 0x2, R4 ;  /* 0x00000002029a7825 */ /* 0x000fc600078e0204 */
[----:B------:R3:W4:Y:S04]  /*f790*/  LDG.E.U16 R73, desc[UR4][R152.64] ;  /* 0x0000000498497981 */ /* 0x000728000c1e1500 */
[----:B------:R0:W4:Y:S04]  /*f7a0*/  LDG.E.U16 R72, desc[UR4][R22.64] ;  /* 0x0000000416487981 */ /* 0x000128000c1e1500 */
[----:B------:R-:W4:Y:S04]  /*f7b0*/  LDL.64 R4, [R1+0x1258] ;  /* 0x0012580001047983 */ /* 0x000f280000100a00 */
[----:B------:R1:W4:Y:S04]  /*f7c0*/  LDG.E.U16 R55, desc[UR4][R20.64] ;  /* 0x0000000414377981 */ /* 0x000328000c1e1500 */
[----:B------:R1:W4:Y:S01]  /*f7d0*/  LDG.E.U16 R53, desc[UR4][R154.64] ;  /* 0x000000049a357981 */ /* 0x000322000c1e1500 */
[----:B--2---:R-:W-:-:S03]  /*f7e0*/  IMAD.WIDE R16, R2, 0x2, R24 ;  /* 0x0000000202107825 */ /* 0x004fc600078e0218 */
[----:B------:R-:W2:Y:S01]  /*f7f0*/  LDL.64 R24, [R1+0x1250] ;  /* 0x0012500001187983 */ /* 0x000ea20000100a00 */
[----:B---3--:R-:W-:-:S03]  /*f800*/  IMAD.WIDE R152, R2, 0x2, R18 ;  /* 0x0000000202987825 */ /* 0x008fc600078e0212 */
[----:B------:R-:W3:Y:S01]  /*f810*/  LDL.64 R18, [R1+0x1070] ;  /* 0x0010700001127983 */ /* 0x000ee20000100a00 */
[----:B0-----:R-:W-:-:S03]  /*f820*/  IMAD.WIDE R22, R2, 0x2, R6 ;  /* 0x0000000202167825 */ /* 0x001fc600078e0206 */
[----:B------:R-:W3:Y:S01]  /*f830*/  LDL.64 R6, [R1+0xf40] ;  /* 0x000f400001067983 */ /* 0x000ee20000100a00 */
[----:B-1----:R-:W-:-:S03]  /*f840*/  IMAD.WIDE R20, R2, 0x2, R28 ;  /* 0x0000000202147825 */ /* 0x002fc600078e021c */
[----:B------:R-:W3:Y:S01]  /*f850*/  LDL.64 R28, [R1+0x12a0] ;  /* 0x0012a000011c7983 */ /* 0x000ee20000100a00 */
[----:B------:R-:W-:-:S03]  /*f860*/  IMAD.WIDE R154, R2, 0x2, R8 ;  /* 0x00000002029a7825 */ /* 0x000fc600078e0208 */
        /* <DEDUP_REMOVED lines=17> */
[----:B------:R-:W4:Y:S04]  /*f980*/  LDL.64 R12, [R1+0x1060] ;  /* 0x00106000010c7983 */ /* 0x000f280000100a00 */
[----:B------:R3:W4:Y:S04]  /*f990*/  LDG.E.U16 R134, desc[UR4][R22.64] ;  /* 0x0000000416867981 */ /* 0x000728000c1e1500 */
[----:B------:R0:W4:Y:S01]  /*f9a0*/  LDG.E.U16 R135, desc[UR4][R20.64] ;  /* 0x0000000414877981 */ /* 0x000122000c1e1500 */
[----:B------:R-:W-:-:S03]  /*f9b0*/  IMAD.WIDE R152, R2, 0x2, R4 ;  /* 0x0000000202987825 */ /* 0x000fc600078e0204 */
        /* <DEDUP_REMOVED lines=80> */
[----:B------:R-:W3:Y:S04]  /*fec0*/  LDG.E.U16 R144, desc[UR4][R20.64] ;  /* 0x0000000414907981 */ /* 0x000ee8000c1e1500 */
[----:B------:R-:W3:Y:S01]  /*fed0*/  LDG.E.U16 R34, desc[UR4][R154.64] ;  /* 0x000000049a227981 */ /* 0x000ee2000c1e1500 */
[----:B0-----:R-:W-:-:S03]  /*fee0*/  IMAD.WIDE R16, R2, 0x2, R32 ;  /* 0x0000000202107825 */ /* 0x001fc600078e0220 */
[----:B------:R4:W3:Y:S04]  /*fef0*/  LDG.E.U16 R33, desc[UR4][R152.64] ;  /* 0x0000000498217981 */ /* 0x0008e8000c1e1500 */
[----:B------:R0:W3:Y:S04]  /*ff00*/  LDG.E.U16 R32, desc[UR4][R22.64] ;  /* 0x0000000416207981 */ /* 0x0000e8000c1e1500 */
[----:B------:R-:W3:Y:S01]  /*ff10*/  LDG.E.U16 R145, desc[UR4][R16.64] ;  /* 0x0000000410917981 */ /* 0x000ee2000c1e1500 */
[----:B----4-:R-:W-:-:S03]  /*ff20*/  IMAD.WIDE R152, R2, 0x2, R26 ;  /* 0x0000000202987825 */ /* 0x010fc600078e021a */
[----:B------:R-:W4:Y:S01]  /*ff30*/  LDL.64 R26, [R1+0x11b8] ;  /* 0x0011b800011a7983 */ /* 0x000f220000100a00 */
[----:B------:R-:W-:-:S04]  /*ff40*/  IMAD.WIDE R20, R2, 0x2, R10 ;  /* 0x0000000202147825 */ /* 0x000fc800078e020a */
[C---:B------:R-:W-:Y:S01]  /*ff50*/  IMAD.WIDE R154, R2.reuse, 0x2, R30 ;  /* 0x00000002029a7825 */ /* 0x040fe200078e021e */
[----:B------:R2:W4:Y:S04]  /*ff60*/  LDG.E.U16 R11, desc[UR4][R20.64] ;  /* 0x00000004140b7981 */ /* 0x000528000c1e1500 */
[----:B------:R-:W4:Y:S01]  /*ff70*/  LDL.64 R30, [R1+0x11c0] ;  /* 0x0011c000011e7983 */ /* 0x000f220000100a00 */
[----:B0-----:R-:W-:-:S03]  /*ff80*/  IMAD.WIDE R22, R2, 0x2, R12 ;  /* 0x0000000202167825 */ /* 0x001fc600078e020c */
[----:B------:R3:W4:Y:S04]  /*ff90*/  LDG.E.U16 R146, desc[UR4][R154.64] ;  /* 0x000000049a927981 */ /* 0x000728000c1e1500 */
[----:B------:R0:W4:Y:S01]  /*ffa0*/  LDG.E.U16 R12, desc[UR4][R22.64] ;  /* 0x00000004160c7981 */ /* 0x000122000c1e1500 */
[----:B--2---:R-:W-:-:S03]  /*ffb0*/  IMAD.WIDE R20, R2, 0x2, R24 ;  /* 0x0000000202147825 */ /* 0x004fc600078e0218 */
[----:B------:R-:W2:Y:S01]  /*ffc0*/  LDL.64 R24, [R1+0x1010] ;  /* 0x0010100001187983 */ /* 0x000ea20000100a00 */
[----:B------:R-:W-:-:S03]  /*ffd0*/  IMAD.WIDE R16, R2, 0x2, R4 ;  /* 0x0000000202107825 */ /* 0x000fc600078e0204 */
[----:B------:R1:W2:Y:S01]  /*ffe0*/  LDG.E.U16 R5, desc[UR4][R152.64] ;  /* 0x0000000498057981 */ /* 0x0002a2000c1e1500 */
[----:B---3--:R-:W-:-:S03]  /*fff0*/  IMAD.WIDE R154, R2, 0x2, R18 ;  /* 0x00000002029a7825 */ /* 0x008fc600078e0212 */
[----:B------:R-:W3:Y:S01]  /*10000*/  LDL.64 R18, [R1+0x1018] ;  /* 0x0010180001127983 */ /* 0x000ee20000100a00 */
[----:B0-----:R-:W-:-:S03]  /*10010*/  IMAD.WIDE R22, R2, 0x2, R28 ;  /* 0x0000000202167825 */ /* 0x001fc600078e021c */
[----:B------:R0:W3:Y:S01]  /*10020*/  LDG.E.U16 R10, desc[UR4][R16.64] ;  /* 0x00000004100a7981 */ /* 0x0000e2000c1e1500 */
[----:B-1----:R-:W-:-:S03]  /*10030*/  IMAD.WIDE R152, R2, 0x2, R6 ;  /* 0x0000000202987825 */ /* 0x002fc600078e0206 */
[----:B------:R-:W3:Y:S04]  /*10040*/  LDL.64 R6, [R1+0xee8] ;  /* 0x000ee80001067983 */ /* 0x000ee80000100a00 */
[----:B------:R-:W3:Y:S01]  /*10050*/  LDL.64 R28, [R1+0x11b0] ;  /* 0x0011b000011c7983 */ /* 0x000ee20000100a00 */
[----:B0-----:R-:W-:-:S03]  /*10060*/  IMAD.WIDE R16, R2, 0x2, R8 ;  /* 0x0000000202107825 */ /* 0x001fc600078e0208 */
[----:B------:R0:W3:Y:S04]  /*10070*/  LDG.E.U16 R9, desc[UR4][R154.64] ;  /* 0x000000049a097981 */ /* 0x0000e8000c1e1500 */
[----:B------:R1:W3:Y:S04]  /*10080*/  LDG.E.U16 R125, desc[UR4][R20.64] ;  /* 0x00000004147d7981 */ /* 0x0002e8000c1e1500 */
[----:B------:R-:W3:Y:S01]  /*10090*/  LDG.E.U16 R124, desc[UR4][R16.64] ;  /* 0x00000004107c7981 */ /* 0x000ee2000c1e1500 */
[----:B0-----:R-:W-:-:S03]  /*100a0*/  IMAD.WIDE R154, R2, 0x2, R42 ;  /* 0x00000002029a7825 */ /* 0x001fc600078e022a */
[----:B------:R-:W3:Y:S01]  /*100b0*/  LDL.64 R42, [R1+0xee0] ;  /* 0x000ee000012a7983 */ /* 0x000ee20000100a00 */
[----:B-1----:R-:W-:-:S03]  /*100c0*/  IMAD.WIDE R20, R2, 0x2, R40 ;  /* 0x0000000202147825 */ /* 0x002fc600078e0228 */
[----:B------:R4:W3:Y:S04]  /*100d0*/  LDG.E.U16 R107, desc[UR4][R154.64] ;  /* 0x000000049a6b7981 */ /* 0x0008e8000c1e1500 */
[----:B------:R-:W3:Y:S04]  /*100e0*/  LDL.64 R40, [R1+0x1008] ;  /* 0x0010080001287983 */ /* 0x000ee80000100a00 */
[----:B------:R0:W3:Y:S01]  /*100f0*/  LDG.E.U16 R127, desc[UR4][R152.64] ;  /* 0x00000004987f7981 */ /* 0x0000e2000c1e1500 */
[----:B----4-:R-:W-:-:S03]  /*10100*/  IMAD.WIDE R154, R2, 0x2, R26 ;  /* 0x00000002029a7825 */ /* 0x010fc600078e021a */
[----:B------:R1:W4:Y:S04]  /*10110*/  LDG.E.U16 R126, desc[UR4][R22.64] ;  /* 0x00000004167e7981 */ /* 0x000328000c1e1500 */
[----:B------:R-:W4:Y:S04]  /*10120*/  LDL.64 R26, [R1+0x1190] ;  /* 0x00119000011a7983 */ /* 0x000f280000100a00 */
[----:B------:R2:W4:Y:S01]  /*10130*/  LDG.E.U16 R86, desc[UR4][R154.64] ;  /* 0x000000049a567981 */ /* 0x000522000c1e1500 */
[----:B------:R-:W-:-:S03]  /*10140*/  IMAD.WIDE R16, R2, 0x2, R30 ;  /* 0x0000000202107825 */ /* 0x000fc600078e021e */
[----:B------:R-:W4:Y:S01]  /*10150*/  LDL.64 R30, [R1+0xed8] ;  /* 0x000ed800011e7983 */ /* 0x000f220000100a00 */
[----:B0-----:R-:W-:-:S03]  /*10160*/  IMAD.WIDE R152, R2, 0x2, R46 ;  /* 0x0000000202987825 */ /* 0x001fc600078e022e */
[----:B------:R-:W4:Y:S01]  /*10170*/  LDL.64 R46, [R1+0x11a0] ;  /* 0x0011a000012e7983 */ /* 0x000f220000100a00 */
[----:B-1----:R-:W-:-:S03]  /*10180*/  IMAD.WIDE R22, R2, 0x2, R44 ;  /* 0x0000000202167825 */ /* 0x002fc600078e022c */
[----:B------:R-:W4:Y:S04]  /*10190*/  LDL.64 R44, [R1+0x1198] ;  /* 0x00119800012c7983 */ /* 0x000f280000100a00 */
[----:B------:R3:W4:Y:S04]  /*101a0*/  LDG.E.U16 R106, desc[UR4][R152.64] ;  /* 0x00000004986a7981 */ /* 0x000728000c1e1500 */
[----:B------:R0:W4:Y:S04]  /*101b0*/  LDG.E.U16 R105, desc[UR4][R22.64] ;  /* 0x0000000416697981 */ /* 0x000128000c1e1500 */
[----:B------:R1:W4:Y:S04]  /*101c0*/  LDG.E.U16 R104, desc[UR4][R20.64] ;  /* 0x0000000414687981 */ /* 0x000328000c1e1500 */
[----:B------:R1:W4:Y:S01]  /*101d0*/  LDG.E.U16 R87, desc[UR4][R16.64] ;  /* 0x0000000410577981 */ /* 0x000322000c1e1500 */
[----:B--2---:R-:W-:-:S03]  /*101e0*/  IMAD.WIDE R154, R2, 0x2, R24 ;  /* 0x00000002029a7825 */ /* 0x004fc600078e0218 */
[----:B------:R-:W2:Y:S01]  /*101f0*/  LDL.64 R24, [R1+0x1178] ;  /* 0x0011780001187983 */ /* 0x000ea20000100a00 */
[----:B---3--:R-:W-:-:S03]  /*10200*/  IMAD.WIDE R152, R2, 0x2, R18 ;  /* 0x0000000202987825 */ /* 0x008fc600078e0212 */
[----:B------:R-:W3:Y:S04]  /*10210*/  LDG.E.U16 R65, desc[UR4][R154.64] ;  /* 0x000000049a417981 */ /* 0x000ee8000c1e1500 */
[----:B------:R-:W3:Y:S01]  /*10220*/  LDL.64 R18, [R1+0x1188] ;  /* 0x0011880001127983 */ /* 0x000ee20000100a00 */
[----:B0-----:R-:W-:-:S03]  /*10230*/  IMAD.WIDE R22, R2, 0x2, R6 ;  /* 0x0000000202167825 */ /* 0x001fc600078e0206 */
[----:B------:R0:W3:Y:S01]  /*10240*/  LDG.E.U16 R85, desc[UR4][R152.64] ;  /* 0x0000000498557981 */ /* 0x0000e2000c1e1500 */
[----:B-1----:R-:W-:-:S03]  /*10250*/  IMAD.WIDE R20, R2, 0x2, R28 ;  /* 0x0000000202147825 */ /* 0x002fc600078e021c */
[----:B------:R-:W3:Y:S04]  /*10260*/  LDL.64 R6, [R1+0x1000] ;  /* 0x0010000001067983 */ /* 0x000ee80000100a00 */
[----:B------:R-:W3:Y:S01]  /*10270*/  LDL.64 R28, [R1+0xed0] ;  /* 0x000ed000011c7983 */ /* 0x000ee20000100a00 */
[----:B------:R-:W-:-:S03]  /*10280*/  IMAD.WIDE R16, R2, 0x2, R56 ;  /* 0x0000000202107825 */ /* 0x000fc600078e0238 */
[----:B------:R-:W3:Y:S04]  /*10290*/  LDL.64 R56, [R1+0x1168] ;  /* 0x0011680001387983 */ /* 0x000ee80000100a00 */
[----:B------:R1:W3:Y:S01]  /*102a0*/  LDG.E.U16 R66, desc[UR4][R16.64] ;  /* 0x0000000410427981 */ /* 0x0002e2000c1e1500 */
[----:B0-----:R-:W-:-:S03]  /*102b0*/  IMAD.WIDE R152, R2, 0x2, R42 ;  /* 0x0000000202987825 */ /* 0x001fc600078e022a */
[----:B------:R-:W3:Y:S04]  /*102c0*/  LDG.E.U16 R84, desc[UR4][R22.64] ;  /* 0x0000000416547981 */ /* 0x000ee8000c1e1500 */
[----:B------:R-:W3:Y:S01]  /*102d0*/  LDL.64 R42, [R1+0xff8] ;  /* 0x000ff800012a7983 */ /* 0x000ee20000100a00 */
[----:B-1----:R-:W-:-:S03]  /*102e0*/  IMAD.WIDE R16, R2, 0x2, R40 ;  /* 0x0000000202107825 */ /* 0x002fc600078e0228 */
[----:B------:R4:W3:Y:S04]  /*102f0*/  LDG.E.U16 R64, desc[UR4][R152.64] ;  /* 0x0000000498407981 */ /* 0x0008e8000c1e1500 */
[----:B------:R-:W3:Y:S04]  /*10300*/  LDL.64 R40, [R1+0xff0] ;  /* 0x000ff00001287983 */ /* 0x000ee80000100a00 */
[----:B------:R-:W3:Y:S01]  /*10310*/  LDG.E.U16 R67, desc[UR4][R20.64] ;  /* 0x0000000414437981 */ /* 0x000ee2000c1e1500 */
[----:B----4-:R-:W-:-:S03]  /*10320*/  IMAD.WIDE R152, R2, 0x2, R26 ;  /* 0x0000000202987825 */ /* 0x010fc600078e021a */
[----:B------:R-:W4:Y:S01]  /*10330*/  LDL.64 R26, [R1+0xec0] ;  /* 0x000ec000011a7983 */ /* 0x000f220000100a00 */
[----:B------:R-:W-:-:S03]  /*10340*/  IMAD.WIDE R154, R2, 0x2, R30 ;  /* 0x00000002029a7825 */ /* 0x000fc600078e021e */
[----:B------:R2:W4:Y:S02]  /*10350*/  LDG.E.U16 R31, desc[UR4][R152.64] ;  /* 0x00000004981f7981 */ /* 0x000524000c1e1500 */
[C---:B--2---:R-:W-:Y:S02]  /*10360*/  IMAD.WIDE R152, R2.reuse, 0x2, R24 ;  /* 0x0000000202987825 */ /* 0x044fe400078e0218 */
[----:B------:R-:W2:Y:S02]  /*10370*/  LDL.64 R24, [R1+0x1150] ;  /* 0x0011500001187983 */ /* 0x000ea40000100a00 */
[C---:B------:R-:W-:Y:S02]  /*10380*/  IMAD.WIDE R22, R2.reuse, 0x2, R46 ;  /* 0x0000000202167825 */ /* 0x040fe400078e022e */
[----:B------:R-:W2:Y:S02]  /*10390*/  LDG.E.U16 R3, desc[UR4][R152.64] ;  /* 0x0000000498037981 */ /* 0x000ea4000c1e1500 */
[----:B------:R-:W-:-:S02]  /*103a0*/  IMAD.WIDE R20, R2, 0x2, R44 ;  /* 0x0000000202147825 */ /* 0x000fc400078e022c */
[----:B------:R3:W2:Y:S04]  /*103b0*/  LDG.E.U16 R47, desc[UR4][R22.64] ;  /* 0x00000004162f7981 */ /* 0x0006a8000c1e1500 */
[----:B------:R0:W2:Y:S04]  /*103c0*/  LDG.E.U16 R46, desc[UR4][R20.64] ;  /* 0x00000004142e7981 */ /* 0x0000a8000c1e1500 */
[----:B------:R1:W2:Y:S01]  /*103d0*/  LDG.E.U16 R45, desc[UR4][R16.64] ;  /* 0x00000004102d7981 */ /* 0x0002a2000c1e1500 */
[----:B---3--:R-:W-:-:S03]  /*103e0*/  IMAD.WIDE R22, R2, 0x2, R18 ;  /* 0x0000000202167825 */ /* 0x008fc600078e0212 */
[----:B------:R-:W3:Y:S01]  /*103f0*/  LDL.64 R18, [R1+0x1160] ;  /* 0x0011600001127983 */ /* 0x000ee20000100a00 */
[----:B0-----:R-:W-:-:S03]  /*10400*/  IMAD.WIDE R20, R2, 0x2, R6 ;  /* 0x0000000202147825 */ /* 0x001fc600078e0206 */
[----:B------:R-:W3:Y:S01]  /*10410*/  LDL.64 R6, [R1+0x1158] ;  /* 0x0011580001067983 */ /* 0x000ee20000100a00 */
[----:B-1----:R-:W-:-:S03]  /*10420*/  IMAD.WIDE R16, R2, 0x2, R28 ;  /* 0x0000000202107825 */ /* 0x002fc600078e021c */
[----:B------:R0:W3:Y:S04]  /*10430*/  LDG.E.U16 R30, desc[UR4][R22.64] ;  /* 0x00000004161e7981 */ /* 0x0000e8000c1e1500 */
[----:B------:R1:W3:Y:S04]  /*10440*/  LDG.E.U16 R44, desc[UR4][R154.64] ;  /* 0x000000049a2c7981 */ /* 0x0002e8000c1e1500 */
[----:B------:R1:W3:Y:S01]  /*10450*/  LDG.E.U16 R29, desc[UR4][R20.64] ;  /* 0x00000004141d7981 */ /* 0x0002e2000c1e1500 */
[----:B0-----:R-:W-:-:S03]  /*10460*/  IMAD.WIDE R22, R2, 0x2, R42 ;  /* 0x0000000202167825 */ /* 0x001fc600078e022a */
[----:B------:R0:W3:Y:S01]  /*10470*/  LDG.E.U16 R28, desc[UR4][R16.64] ;  /* 0x00000004101c7981 */ /* 0x0000e2000c1e1500 */
[----:B-1----:R-:W-:-:S03]  /*10480*/  IMAD.WIDE R154, R2, 0x2, R78 ;  /* 0x00000002029a7825 */ /* 0x002fc600078e024e */
[----:B------:R-:W3:Y:S01]  /*10490*/  LDL.64 R42, [R1+0x1148] ;  /* 0x00114800012a7983 */ /* 0x000ee20000100a00 */
[----:B------:R-:W-:-:S03]  /*104a0*/  IMAD.WIDE R20, R2, 0x2, R76 ;  /* 0x0000000202147825 */ /* 0x000fc600078e024c */
[----:B------:R-:W3:Y:S01]  /*104b0*/  LDL.64 R76, [R1+0xfe0] ;  /* 0x000fe000014c7983 */ /* 0x000ee20000100a00 */
[----:B0-----:R-:W-:-:S03]  /*104c0*/  IMAD.WIDE R16, R2, 0x2, R58 ;  /* 0x0000000202107825 */ /* 0x001fc600078e023a */
[----:B------:R-:W3:Y:S01]  /*104d0*/  LDL.64 R58, [R1+0xeb0] ;  /* 0x000eb000013a7983 */ /* 0x000ee20000100a00 */
[----:B------:R-:W-:-:S03]  /*104e0*/  IMAD.WIDE R152, R2, 0x2, R40 ;  /* 0x0000000202987825 */ /* 0x000fc600078e0228 */
[----:B------:R4:W3:Y:S04]  /*104f0*/  LDG.E.U16 R151, desc[UR4][R22.64] ;  /* 0x0000000416977981 */ /* 0x0008e8000c1e1500 */
[----:B------:R0:W3:Y:S04]  /*10500*/  LDG.E.U16 R4, desc[UR4][R154.64] ;  /* 0x000000049a047981 */ /* 0x0000e8000c1e1500 */
[----:B------:R-:W3:Y:S01]  /*10510*/  LDL.64 R40, [R1+0x1138] ;  /* 0x0011380001287983 */ /* 0x000ee20000100a00 */
[----:B----4-:R-:W-:-:S03]  /*10520*/  IMAD.WIDE R22, R2, 0x2, R26 ;  /* 0x0000000202167825 */ /* 0x010fc600078e021a */
[----:B------:R-:W4:Y:S01]  /*10530*/  LDL.64 R26, [R1+0xfd8] ;  /* 0x000fd800011a7983 */ /* 0x000f220000100a00 */
[----:B0-----:R-:W-:-:S03]  /*10540*/  IMAD.WIDE R154, R2, 0x2, R56 ;  /* 0x00000002029a7825 */ /* 0x001fc600078e0238 */
[----:B------:R-:W4:Y:S04]  /*10550*/  LDL.64 R56, [R1+0x1130] ;  /* 0x0011300001387983 */ /* 0x000f280000100a00 */
[----:B------:R2:W4:Y:S04]  /*10560*/  LDG.E.U16 R0, desc[UR4][R22.64] ;  /* 0x0000000416007981 */ /* 0x000528000c1e1500 */
[----:B------:R3:W4:Y:S04]  /*10570*/  LDG.E.U16 R150, desc[UR4][R20.64] ;  /* 0x0000000414967981 */ /* 0x000728000c1e1500 */
[----:B------:R0:W4:Y:S04]  /*10580*/  LDG.E.U16 R8, desc[UR4][R16.64] ;  /* 0x0000000410087981 */ /* 0x000128000c1e1500 */
[----:B------:R-:W4:Y:S01]  /*10590*/  LDL.64 R78, [R1+0x1118] ;  /* 0x00111800014e7983 */ /* 0x000f220000100a00 */
[----:B--2---:R-:W-:-:S03]  /*105a0*/  IMAD.WIDE R22, R2, 0x2, R24 ;  /* 0x0000000202167825 */ /* 0x004fc600078e0218 */
[----:B------:R-:W2:Y:S04]  /*105b0*/  LDL.64 R24, [R1+0xea0] ;  /* 0x000ea00001187983 */ /* 0x000ea80000100a00 */
[----:B------:R-:W2:Y:S01]  /*105c0*/  LDG.E.U16 R103, desc[UR4][R22.64] ;  /* 0x0000000416677981 */ /* 0x000ea2000c1e1500 */
[----:B---3--:R-:W-:-:S03]  /*105d0*/  IMAD.WIDE R20, R2, 0x2, R18 ;  /* 0x0000000202147825 */ /* 0x008fc600078e0212 */
[----:B------:R1:W3:Y:S01]  /*105e0*/  LDG.E.U16 R19, desc[UR4][R152.64] ;  /* 0x0000000498137981 */ /* 0x0002e2000c1e1500 */
[----:B------:R-:W3:Y:S01]  /*105f0*/  LDC R18, c[0x0][0x258] ;  /* 0x00009600ff127b82 */ /* 0x000ee20000000800 */
[C---:B0-----:R-:W-:Y:S02]  /*10600*/  IMAD.WIDE R16, R2.reuse, 0x2, R6 ;  /* 0x0000000202107825 */ /* 0x041fe400078e0206 */
[----:B------:R0:W3:Y:S04]  /*10610*/  LDG.E.U16 R7, desc[UR4][R154.64] ;  /* 0x000000049a077981 */ /* 0x0000e8000c1e1500 */
[----:B------:R0:W3:Y:S01]  /*10620*/  LDG.E.U16 R123, desc[UR4][R20.64] ;  /* 0x00000004147b7981 */ /* 0x0000e2000c1e1500 */
[----:B-1----:R-:W-:-:S03]  /*10630*/  IMAD.WIDE R152, R2, 0x2, R60 ;  /* 0x0000000202987825 */ /* 0x002fc600078e023c */
[----:B------:R-:W3:Y:S01]  /*10640*/  LDL.64 R60, [R1+0xfd0] ;  /* 0x000fd000013c7983 */ /* 0x000ee20000100a00 */
[----:B0-----:R-:W-:-:S03]  /*10650*/  IMAD.WIDE R154, R2, 0x2, R62 ;  /* 0x00000002029a7825 */ /* 0x001fc600078e023e */
[----:B------:R-:W3:Y:S04]  /*10660*/  LDL.64 R62, [R1+0x1128] ;  /* 0x00112800013e7983 */ /* 0x000ee80000100a00 */
[----:B------:R0:W3:Y:S01]  /*10670*/  LDG.E.U16 R122, desc[UR4][R16.64] ;  /* 0x00000004107a7981 */ /* 0x0000e2000c1e1500 */
[----:B------:R-:W-:-:S03]  /*10680*/  IMAD.WIDE R20, R2, 0x2, R42 ;  /* 0x0000000202147825 */ /* 0x000fc600078e022a */
[----:B------:R-:W3:Y:S04]  /*10690*/  LDL.64 R42, [R1+0x1120] ;  /* 0x00112000012a7983 */ /* 0x000ee80000100a00 */
[----:B------:R1:W3:Y:S01]  /*106a0*/  LDG.E.U16 R121, desc[UR4][R154.64] ;  /* 0x000000049a797981 */ /* 0x0002e2000c1e1500 */
[----:B0-----:R-:W-:-:S03]  /*106b0*/  IMAD.WIDE R16, R2, 0x2, R76 ;  /* 0x0000000202107825 */ /* 0x001fc600078e024c */
[----:B------:R-:W3:Y:S04]  /*106c0*/  LDL.64 R76, [R1+0xfc8] ;  /* 0x000fc800014c7983 */ /* 0x000ee80000100a00 */
[----:B------:R4:W3:Y:S01]  /*106d0*/  LDG.E.U16 R102, desc[UR4][R20.64] ;  /* 0x0000000414667981 */ /* 0x0008e2000c1e1500 */
[----:B-1----:R-:W-:-:S03]  /*106e0*/  IMAD.WIDE R154, R2, 0x2, R58 ;  /* 0x00000002029a7825 */ /* 0x002fc600078e023a */
[----:B------:R-:W3:Y:S01]  /*106f0*/  LDL.64 R58, [R1+0xe98] ;  /* 0x000e9800013a7983 */ /* 0x000ee20000100a00 */
[----:B------:R-:W-:-:S03]  /*10700*/  IMAD.WIDE R22, R2, 0x2, R40 ;  /* 0x0000000202167825 */ /* 0x000fc600078e0228 */
[----:B------:R-:W3:Y:S01]  /*10710*/  LDL.64 R40, [R1+0x1110] ;  /* 0x0011100001287983 */ /* 0x000ee20000100a00 */
[----:B----4-:R-:W-:-:S03]  /*10720*/  IMAD.WIDE R20, R2, 0x2, R26 ;  /* 0x0000000202147825 */ /* 0x010fc600078e021a */
[----:B------:R-:W4:Y:S04]  /*10730*/  LDL.64 R26, [R1+0x1108] ;  /* 0x00110800011a7983 */ /* 0x000f280000100a00 */
[----:B------:R0:W4:Y:S04]  /*10740*/  LDG.E.U16 R100, desc[UR4][R154.64] ;  /* 0x000000049a647981 */ /* 0x000128000c1e1500 */
[----:B------:R1:W4:Y:S04]  /*10750*/  LDG.E.U16 R101, desc[UR4][R16.64] ;  /* 0x0000000410657981 */ /* 0x000328000c1e1500 */
[----:B------:R1:W4:Y:S01]  /*10760*/  LDG.E.U16 R120, desc[UR4][R152.64] ;  /* 0x0000000498787981 */ /* 0x000322000c1e1500 */
[----:B0-----:R-:W-:-:S03]  /*10770*/  IMAD.WIDE R154, R2, 0x2, R56 ;  /* 0x00000002029a7825 */ /* 0x001fc600078e0238 */
[----:B------:R-:W4:Y:S01]  /*10780*/  LDL.64 R56, [R1+0x1100] ;  /* 0x0011000001387983 */ /* 0x000f220000100a00 */
[----:B-1----:R-:W-:-:S03]  /*10790*/  IMAD.WIDE R16, R2, 0x2, R80 ;  /* 0x0000000202107825 */ /* 0x002fc600078e0250 */
[----:B------:R2:W4:Y:S01]  /*107a0*/  LDG.E.U16 R81, desc[UR4][R20.64] ;  /* 0x0000000414517981 */ /* 0x000522000c1e1500 */
[----:B------:R-:W-:-:S03]  /*107b0*/  IMAD.WIDE R152, R2, 0x2, R82 ;  /* 0x0000000202987825 */ /* 0x000fc600078e0252 */
[----:B------:R3:W4:Y:S04]  /*107c0*/  LDG.E.U16 R82, desc[UR4][R22.64] ;  /* 0x0000000416527981 */ /* 0x000728000c1e1500 */
[----:B------:R0:W4:Y:S04]  /*107d0*/  LDG.E.U16 R83, desc[UR4][R152.64] ;  /* 0x0000000498537981 */ /* 0x000128000c1e1500 */
[----:B------:R1:W4:Y:S01]  /*107e0*/  LDG.E.U16 R80, desc[UR4][R16.64] ;  /* 0x0000000410507981 */ /* 0x000322000c1e1500 */
[----:B--2---:R-:W-:-:S03]  /*107f0*/  IMAD.WIDE R20, R2, 0x2, R24 ;  /* 0x0000000202147825 */ /* 0x004fc600078e0218 */
[----:B------:R-:W2:Y:S01]  /*10800*/  LDL.64 R24, [R1+0xfb8] ;  /* 0x000fb80001187983 */ /* 0x000ea20000100a00 */
[----:B---3--:R-:W-:-:S03]  /*10810*/  IMAD.WIDE R22, R2, 0x2, R60 ;  /* 0x0000000202167825 */ /* 0x008fc600078e023c */
[----:B------:R-:W3:Y:S01]  /*10820*/  LDG.E.U16 R60, desc[UR4][R20.64] ;  /* 0x00000004143c7981 */ /* 0x000ee2000c1e1500 */
[----:B0-----:R-:W-:-:S03]  /*10830*/  IMAD.WIDE R152, R2, 0x2, R62 ;  /* 0x0000000202987825 */ /* 0x001fc600078e023e */
[----:B------:R0:W3:Y:S04]  /*10840*/  LDG.E.U16 R63, desc[UR4][R154.64] ;  /* 0x000000049a3f7981 */ /* 0x0000e8000c1e1500 */
[----:B------:R0:W3:Y:S01]  /*10850*/  LDG.E.U16 R62, desc[UR4][R152.64] ;  /* 0x00000004983e7981 */ /* 0x0000e2000c1e1500 */
[----:B-1----:R-:W-:-:S03]  /*10860*/  IMAD.WIDE R16, R2, 0x2, R42 ;  /* 0x0000000202107825 */ /* 0x002fc600078e022a */
[----:B------:R1:W3:Y:S01]  /*10870*/  LDG.E.U16 R61, desc[UR4][R22.64] ;  /* 0x00000004163d7981 */ /* 0x0002e2000c1e1500 */
[----:B0-----:R-:W-:-:S03]  /*10880*/  IMAD.WIDE R154, R2, 0x2, R78 ;  /* 0x00000002029a7825 */ /* 0x001fc600078e024e */
[----:B------:R-:W3:Y:S01]  /*10890*/  LDL.64 R78, [R1+0xfb0] ;  /* 0x000fb000014e7983 */ /* 0x000ee20000100a00 */
[----:B------:R-:W-:-:S03]  /*108a0*/  IMAD.WIDE R152, R2, 0x2, R76 ;  /* 0x0000000202987825 */ /* 0x000fc600078e024c */
[----:B------:R4:W3:Y:S04]  /*108b0*/  LDG.E.U16 R43, desc[UR4][R16.64] ;  /* 0x00000004102b7981 */ /* 0x0008e8000c1e1500 */
[----:B------:R0:W3:Y:S01]  /*108c0*/  LDG.E.U16 R42, desc[UR4][R154.64] ;  /* 0x000000049a2a7981 */ /* 0x0000e2000c1e1500 */
[----:B-1----:R-:W-:-:S03]  /*108d0*/  IMAD.WIDE R22, R2, 0x2, R58 ;  /* 0x0000000202167825 */ /* 0x002fc600078e023a */
[----:B------:R-:W3:Y:S01]  /*108e0*/  LDL.64 R76, [R1+0x10e0] ;  /* 0x0010e000014c7983 */ /* 0x000ee20000100a00 */
[----:B------:R-:W-:-:S03]  /*108f0*/  IMAD.WIDE R20, R2, 0x2, R40 ;  /* 0x0000000202147825 */ /* 0x000fc600078e0228 */
[----:B------:R1:W3:Y:S01]  /*10900*/  LDG.E.U16 R41, desc[UR4][R152.64] ;  /* 0x0000000498297981 */ /* 0x0002e2000c1e1500 */
[----:B----4-:R-:W-:-:S03]  /*10910*/  IMAD.WIDE R16, R2, 0x2, R26 ;  /* 0x0000000202107825 */ /* 0x010fc600078e021a */
[----:B------:R4:W3:Y:S01]  /*10920*/  LDG.E.U16 R40, desc[UR4][R22.64] ;  /* 0x0000000416287981 */ /* 0x0008e2000c1e1500 */
[----:B0-----:R-:W-:-:S03]  /*10930*/  IMAD.WIDE R154, R2, 0x2, R148 ;  /* 0x00000002029a7825 */ /* 0x001fc600078e0294 */
[----:B------:R2:W3:Y:S01]  /*10940*/  LDG.E.U16 R26, desc[UR4][R16.64] ;  /* 0x00000004101a7981 */ /* 0x0004e2000c1e1500 */
[----:B-1----:R-:W-:-:S03]  /*10950*/  IMAD.WIDE R152, R2, 0x2, R116 ;  /* 0x0000000202987825 */ /* 0x002fc600078e0274 */
[----:B------:R-:W3:Y:S04]  /*10960*/  LDL.64 R116, [R1+0xfa8] ;  /* 0x000fa80001747983 */ /* 0x000ee80000100a00 */
[----:B------:R-:W3:Y:S01]  /*10970*/  LDL.64 R58, [R1+0x10d8] ;  /* 0x0010d800013a7983 */ /* 0x000ee20000100a00 */
[----:B----4-:R-:W-:-:S03]  /*10980*/  IMAD.WIDE R22, R2, 0x2, R56 ;  /* 0x0000000202167825 */ /* 0x010fc600078e0238 */
[----:B------:R-:W4:Y:S04]  /*10990*/  LDL.64 R56, [R1+0xe78] ;  /* 0x000e780001387983 */ /* 0x000f280000100a00 */
[----:B------:R0:W4:Y:S04]  /*109a0*/  LDG.E.U16 R27, desc[UR4][R20.64] ;  /* 0x00000004141b7981 */ /* 0x000128000c1e1500 */
[----:B------:R1:W4:Y:S01]  /*109b0*/  LDG.E.U16 R149, desc[UR4][R22.64] ;  /* 0x0000000416957981 */ /* 0x000322000c1e1500 */
[----:B--2---:R-:W-:-:S03]  /*109c0*/  IMAD.WIDE R16, R2, 0x2, R24 ;  /* 0x0000000202107825 */ /* 0x004fc600078e0218 */
[----:B------:R2:W4:Y:S01]  /*109d0*/  LDG.E.U16 R25, desc[UR4][R154.64] ;  /* 0x000000049a197981 */ /* 0x000522000c1e1500 */
[----:B0-----:R-:W-:-:S03]  /*109e0*/  IMAD.WIDE R20, R2, 0x2, R98 ;  /* 0x0000000202147825 */ /* 0x001fc600078e0262 */
[----:B------:R-:W4:Y:S01]  /*109f0*/  LDL.64 R98, [R1+0x10d0] ;  /* 0x0010d00001627983 */ /* 0x000f220000100a00 */
[----:B-1----:R-:W-:-:S03]  /*10a00*/  IMAD.WIDE R22, R2, 0x2, R136 ;  /* 0x0000000202167825 */ /* 0x002fc600078e0288 */
[----:B------:R-:W4:Y:S01]  /*10a10*/  LDG.E.U16 R148, desc[UR4][R20.64] ;  /* 0x0000000414947981 */ /* 0x000f22000c1e1500 */
[----:B--2---:R-:W-:-:S03]  /*10a20*/  IMAD.WIDE R154, R2, 0x2, R156 ;  /* 0x00000002029a7825 */ /* 0x004fc600078e029c */
[----:B------:R-:W2:Y:S04]  /*10a30*/  LDL.64 R156, [R1+0xe70] ;  /* 0x000e7000019c7983 */ /* 0x000ea80000100a00 */
[----:B------:R0:W2:Y:S04]  /*10a40*/  LDG.E.U16 R24, desc[UR4][R152.64] ;  /* 0x0000000498187981 */ /* 0x0000a8000c1e1500 */
[----:B------:R-:W2:Y:S04]  /*10a50*/  LDG.E.U16 R138, desc[UR4][R22.64] ;  /* 0x00000004168a7981 */ /* 0x000ea8000c1e1500 */
[----:B------:R1:W2:Y:S01]  /*10a60*/  LDG.E.U16 R13, desc[UR4][R154.64] ;  /* 0x000000049a0d7981 */ /* 0x0002a2000c1e1500 */
[----:B0-----:R-:W-:-:S03]  /*10a70*/  IMAD.WIDE R152, R2, 0x2, R96 ;  /* 0x0000000202987825 */ /* 0x001fc600078e0260 */
[----:B------:R-:W2:Y:S04]  /*10a80*/  LDL.64 R96, [R1+0x10c0] ;  /* 0x0010c00001607983 */ /* 0x000ea80000100a00 */
[----:B------:R-:W2:Y:S04]  /*10a90*/  LDG.E.U16 R6, desc[UR4][R152.64] ;  /* 0x0000000498067981 */ /* 0x000ea8000c1e1500 */
[----:B------:R-:W2:Y:S01]  /*10aa0*/  LDG.E.U16 R147, desc[UR4][R16.64] ;  /* 0x0000000410937981 */ /* 0x000ea2000c1e1500 */
[----:B---3--:R-:W-:-:S03]  /*10ab0*/  IMAD.WIDE R20, R2, 0x2, R78 ;  /* 0x0000000202147825 */ /* 0x008fc600078e024e */
[----:B------:R-:W3:Y:S04]  /*10ac0*/  LDL.64 R78, [R1+0x10b8] ;  /* 0x0010b800014e7983 */ /* 0x000ee80000100a00 */
[----:B------:R4:W3:Y:S01]  /*10ad0*/  LDG.E.U16 R137, desc[UR4][R20.64] ;  /* 0x0000000414897981 */ /* 0x0008e2000c1e1500 */
[----:B-1----:R-:W-:-:S03]  /*10ae0*/  IMAD.WIDE R154, R2, 0x2, R76 ;  /* 0x00000002029a7825 */ /* 0x002fc600078e024c */
[----:B------:R-:W3:Y:S01]  /*10af0*/  LDL.64 R76, [R1+0x10b0] ;  /* 0x0010b000014c7983 */ /* 0x000ee20000100a00 */
[----:B------:R-:W-:-:S05]  /*10b00*/  IMAD.WIDE R22, R2, 0x2, R116 ;  /* 0x0000000202167825 */ /* 0x000fca00078e0274 */
[----:B------:R2:W3:Y:S01]  /*10b10*/  LDG.E.U16 R117, desc[UR4][R22.64] ;  /* 0x0000000416757981 */ /* 0x0004e2000c1e1500 */
[----:B----4-:R-:W-:-:S03]  /*10b20*/  IMAD.WIDE R20, R2, 0x2, R56 ;  /* 0x0000000202147825 */ /* 0x010fc600078e0238 */
[----:B------:R-:W4:Y:S01]  /*10b30*/  LDL.64 R56, [R1+0xf88] ;  /* 0x000f880001387983 */ /* 0x000f220000100a00 */
[----:B------:R-:W-:-:S03]  /*10b40*/  IMAD.WIDE R152, R2, 0x2, R58 ;  /* 0x0000000202987825 */ /* 0x000fc600078e023a */
[----:B------:R-:W4:Y:S01]  /*10b50*/  LDL.64 R58, [R1+0xf90] ;  /* 0x000f9000013a7983 */ /* 0x000f220000100a00 */
[----:B------:R-:W-:-:S03]  /*10b60*/  IMAD.WIDE R16, R2, 0x2, R118 ;  /* 0x0000000202107825 */ /* 0x000fc600078e0276 */
[----:B------:R0:W4:Y:S04]  /*10b70*/  LDG.E.U16 R119, desc[UR4][R154.64] ;  /* 0x000000049a777981 */ /* 0x000128000c1e1500 */
[----:B------:R1:W4:Y:S04]  /*10b80*/  LDG.E.U16 R118, desc[UR4][R152.64] ;  /* 0x0000000498767981 */ /* 0x000328000c1e1500 */
[----:B------:R1:W4:Y:S01]  /*10b90*/  LDG.E.U16 R136, desc[UR4][R16.64] ;  /* 0x0000000410887981 */ /* 0x000322000c1e1500 */
[----:B--2---:R-:W-:-:S03]  /*10ba0*/  IMAD.WIDE R22, R2, 0x2, R156 ;  /* 0x0000000202167825 */ /* 0x004fc600078e029c */
[----:B------:R2:W4:Y:S04]  /*10bb0*/  LDG.E.U16 R116, desc[UR4][R20.64] ;  /* 0x0000000414747981 */ /* 0x000528000c1e1500 */
[----:B------:R-:W4:Y:S01]  /*10bc0*/  LDL.64 R156, [R1+0xe48] ;  /* 0x000e4800019c7983 */ /* 0x000f220000100a00 */
[----:B0-----:R-:W-:-:S03]  /*10bd0*/  IMAD.WIDE R154, R2, 0x2, R166 ;  /* 0x00000002029a7825 */ /* 0x001fc600078e02a6 */
[----:B------:R-:W4:Y:S01]  /*10be0*/  LDL.64 R166, [R1+0xe30] ;  /* 0x000e300001a67983 */ /* 0x000f220000100a00 */
[----:B-1----:R-:W-:-:S03]  /*10bf0*/  IMAD.WIDE R152, R2, 0x2, R164 ;  /* 0x0000000202987825 */ /* 0x002fc600078e02a4 */
[----:B------:R-:W4:Y:S01]  /*10c00*/  LDL.64 R164, [R1+0xe28] ;  /* 0x000e280001a47983 */ /* 0x000f220000100a00 */
[----:B------:R-:W-:-:S03]  /*10c10*/  IMAD.WIDE R16, R2, 0x2, R98 ;  /* 0x0000000202107825 */ /* 0x000fc600078e0262 */
[----:B------:R0:W4:Y:S04]  /*10c20*/  LDG.E.U16 R98, desc[UR4][R154.64] ;  /* 0x000000049a627981 */ /* 0x000128000c1e1500 */
[----:B------:R3:W4:Y:S01]  /*10c30*/  LDG.E.U16 R99, desc[UR4][R16.64] ;  /* 0x0000000410637981 */ /* 0x000722000c1e1500 */
[----:B--2---:R-:W-:-:S03]  /*10c40*/  IMAD.WIDE R20, R2, 0x2, R96 ;  /* 0x0000000202147825 */ /* 0x004fc600078e0260 */
[----:B------:R1:W2:Y:S01]  /*10c50*/  LDG.E.U16 R97, desc[UR4][R152.64] ;  /* 0x0000000498617981 */ /* 0x0002a2000c1e1500 */
[----:B0-----:R-:W-:-:S03]  /*10c60*/  IMAD.WIDE R154, R2, 0x2, R162 ;  /* 0x00000002029a7825 */ /* 0x001fc600078e02a2 */
[----:B------:R0:W2:Y:S04]  /*10c70*/  LDG.E.U16 R96, desc[UR4][R22.64] ;  /* 0x0000000416607981 */ /* 0x0000a8000c1e1500 */
[----:B------:R-:W2:Y:S01]  /*10c80*/  LDL.64 R162, [R1+0xe20] ;  /* 0x000e200001a27983 */ /* 0x000ea20000100a00 */
[----:B---3--:R-:W-:-:S03]  /*10c90*/  IMAD.WIDE R16, R2, 0x2, R78 ;  /* 0x0000000202107825 */ /* 0x008fc600078e024e */
[----:B------:R-:W3:Y:S01]  /*10ca0*/  LDG.E.U16 R79, desc[UR4][R20.64] ;  /* 0x00000004144f7981 */ /* 0x000ee2000c1e1500 */
[----:B-1----:R-:W-:-:S03]  /*10cb0*/  IMAD.WIDE R152, R2, 0x2, R160 ;  /* 0x0000000202987825 */ /* 0x002fc600078e02a0 */
[----:B------:R-:W3:Y:S04]  /*10cc0*/  LDG.E.U16 R78, desc[UR4][R16.64] ;  /* 0x00000004104e7981 */ /* 0x000ee8000c1e1500 */
[----:B------:R-:W2:Y:S01]  /*10cd0*/  LDL.64 R160, [R1+0xe18] ;  /* 0x000e180001a07983 */ /* 0x000ea20000100a00 */
[----:B0-----:R-:W-:-:S03]  /*10ce0*/  IMAD.WIDE R22, R2, 0x2, R76 ;  /* 0x0000000202167825 */ /* 0x001fc600078e024c */
[----:B------:R0:W3:Y:S04]  /*10cf0*/  LDG.E.U16 R77, desc[UR4][R154.64] ;  /* 0x000000049a4d7981 */ /* 0x0000e8000c1e1500 */
[----:B------:R1:W3:Y:S01]  /*10d00*/  LDG.E.U16 R76, desc[UR4][R152.64] ;  /* 0x00000004984c7981 */ /* 0x0002e2000c1e1500 */
[----:B0-----:R-:W-:-:S03]  /*10d10*/  IMAD.WIDE R154, R2, 0x2, R176 ;  /* 0x00000002029a7825 */ /* 0x001fc600078e02b0 */
[----:B------:R-:W3:Y:S01]  /*10d20*/  LDL.64 R176, [R1+0xe08] ;  /* 0x000e080001b07983 */ /* 0x000ee20000100a00 */
[----:B-1----:R-:W-:-:S03]  /*10d30*/  IMAD.WIDE R152, R2, 0x2, R174 ;  /* 0x0000000202987825 */ /* 0x002fc600078e02ae */
[----:B------:R-:W3:Y:S04]  /*10d40*/  LDL.64 R174, [R1+0xe00] ;  /* 0x000e000001ae7983 */ /* 0x000ee80000100a00 */
[----:B------:R-:W3:Y:S01]  /*10d50*/  LDG.E.U16 R252, desc[UR4][R152.64] ;  /* 0x0000000498fc7981 */ /* 0x000ee2000c1e1500 */
[----:B----4-:R-:W-:-:S03]  /*10d60*/  IMAD.WIDE R16, R2, 0x2, R56 ;  /* 0x0000000202107825 */ /* 0x010fc600078e0238 */
[----:B------:R0:W4:Y:S04]  /*10d70*/  LDG.E.U16 R56, desc[UR4][R154.64] ;  /* 0x000000049a387981 */ /* 0x000128000c1e1500 */
[----:B------:R1:W4:Y:S01]  /*10d80*/  LDG.E.U16 R57, desc[UR4][R16.64] ;  /* 0x0000000410397981 */ /* 0x000322000c1e1500 */
[----:B0-----:R-:W-:-:S03]  /*10d90*/  IMAD.WIDE R154, R2, 0x2, R170 ;  /* 0x00000002029a7825 */ /* 0x001fc600078e02aa */
[----:B------:R-:W4:Y:S01]  /*10da0*/  LDL.64 R170, [R1+0xdd8] ;  /* 0x000dd80001aa7983 */ /* 0x000f220000100a00 */
[----:B------:R-:W-:-:S03]  /*10db0*/  IMAD.WIDE R20, R2, 0x2, R58 ;  /* 0x0000000202147825 */ /* 0x000fc600078e023a */
[----:B------:R0:W4:Y:S04]  /*10dc0*/  LDG.E.U16 R59, desc[UR4][R22.64] ;  /* 0x00000004163b7981 */ /* 0x000128000c1e1500 */
[----:B------:R0:W4:Y:S01]  /*10dd0*/  LDG.E.U16 R58, desc[UR4][R20.64] ;  /* 0x00000004143a7981 */ /* 0x000122000c1e1500 */
[----:B------:R-:W-:-:S03]  /*10de0*/  IMAD.WIDE R152, R2, 0x2, R168 ;  /* 0x0000000202987825 */ /* 0x000fc600078e02a8 */
[----:B------:R-:W4:Y:S01]  /*10df0*/  LDL.64 R168, [R1+0xdd0] ;  /* 0x000dd00001a87983 */ /* 0x000f220000100a00 */
[----:B-1----:R-:W-:-:S03]  /*10e00*/  IMAD.WIDE R16, R2, 0x2, R156 ;  /* 0x0000000202107825 */ /* 0x002fc600078e029c */
[----:B------:R-:W4:Y:S04]  /*10e10*/  LDG.E.U16 R248, desc[UR4][R154.64] ;  /* 0x000000049af87981 */ /* 0x000f28000c1e1500 */
[----:B------:R-:W4:Y:S01]  /*10e20*/  LDL.64 R156, [R1+0xdf0] ;  /* 0x000df000019c7983 */ /* 0x000f220000100a00 */
[----:B0-----:R-:W-:-:S03]  /*10e30*/  IMAD.WIDE R22, R2, 0x2, R158 ;  /* 0x0000000202167825 */ /* 0x001fc600078e029e */
[----:B------:R-:W4:Y:S01]  /*10e40*/  LDL.64 R158, [R1+0xdf8] ;  /* 0x000df800019e7983 */ /* 0x000f220000100a00 */
[----:B------:R-:W-:-:S03]  /*10e50*/  IMAD.WIDE R20, R2, 0x2, R172 ;  /* 0x0000000202147825 */ /* 0x000fc600078e02ac */
[----:B------:R-:W4:Y:S04]  /*10e60*/  LDL.64 R172, [R1+0xde8] ;  /* 0x000de80001ac7983 */ /* 0x000f280000100a00 */
[----:B------:R0:W4:Y:S04]  /*10e70*/  LDG.E.U16 R251, desc[UR4][R22.64] ;  /* 0x0000000416fb7981 */ /* 0x000128000c1e1500 */
[----:B------:R1:W4:Y:S04]  /*10e80*/  LDG.E.U16 R250, desc[UR4][R20.64] ;  /* 0x0000000414fa7981 */ /* 0x000328000c1e1500 */
[----:B------:R2:W4:Y:S01]  /*10e90*/  LDG.E.U16 R247, desc[UR4][R152.64] ;  /* 0x0000000498f77981 */ /* 0x000522000c1e1500 */
[----:B0-----:R-:W-:-:S03]  /*10ea0*/  IMAD.WIDE R22, R2, 0x2, R166 ;  /* 0x0000000202167825 */ /* 0x001fc600078e02a6 */
[----:B------:R-:W4:Y:S01]  /*10eb0*/  LDL.64 R166, [R1+0xdc8] ;  /* 0x000dc80001a67983 */ /* 0x000f220000100a00 */
[----:B-1----:R-:W-:-:S03]  /*10ec0*/  IMAD.WIDE R20, R2, 0x2, R164 ;  /* 0x0000000202147825 */ /* 0x002fc600078e02a4 */
[----:B------:R-:W4:Y:S04]  /*10ed0*/  LDL.64 R164, [R1+0xdc0] ;  /* 0x000dc00001a47983 */ /* 0x000f280000100a00 */
[----:B------:R3:W4:Y:S01]  /*10ee0*/  LDG.E.U16 R245, desc[UR4][R20.64] ;  /* 0x0000000414f57981 */ /* 0x000722000c1e1500 */
[----:B--2---:R-:W-:-:S03]  /*10ef0*/  IMAD.WIDE R154, R2, 0x2, R160 ;  /* 0x00000002029a7825 */ /* 0x004fc600078e02a0 */
[----:B------:R0:W2:Y:S04]  /*10f00*/  LDG.E.U16 R249, desc[UR4][R16.64] ;  /* 0x0000000410f97981 */ /* 0x0000a8000c1e1500 */
[----:B------:R4:W2:Y:S01]  /*10f10*/  LDG.E.U16 R243, desc[UR4][R154.64] ;  /* 0x000000049af37981 */ /* 0x0008a2000c1e1500 */
[----:B------:R-:W-:-:S03]  /*10f20*/  IMAD.WIDE R152, R2, 0x2, R180 ;  /* 0x0000000202987825 */ /* 0x000fc600078e02b4 */
[----:B------:R-:W2:Y:S04]  /*10f30*/  LDG.E.U16 R246, desc[UR4][R22.64] ;  /* 0x0000000416f67981 */ /* 0x000ea8000c1e1500 */
[----:B------:R-:W2:Y:S01]  /*10f40*/  LDG.E.U16 R242, desc[UR4][R152.64] ;  /* 0x0000000498f27981 */ /* 0x000ea2000c1e1500 */
[----:B---3--:R-:W-:-:S03]  /*10f50*/  IMAD.WIDE R20, R2, 0x2, R174 ;  /* 0x0000000202147825 */ /* 0x008fc600078e02ae */
[----:B------:R-:W3:Y:S04]  /*10f60*/  LDL.64 R160, [R1+0xdb0] ;  /* 0x000db00001a07983 */ /* 0x000ee80000100a00 */
[----:B------:R1:W2:Y:S01]  /*10f70*/  LDG.E.U16 R240, desc[UR4][R20.64] ;  /* 0x0000000414f07981 */ /* 0x0002a2000c1e1500 */
[----:B0-----:R-:W-:-:S03]  /*10f80*/  IMAD.WIDE R16, R2, 0x2, R162 ;  /* 0x0000000202107825 */ /* 0x001fc600078e02a2 */
[----:B------:R-:W3:Y:S01]  /*10f90*/  LDL.64 R174, [R1+0xd90] ;  /* 0x000d900001ae7983 */ /* 0x000ee20000100a00 */
[----:B----4-:R-:W-:-:S03]  /*10fa0*/  IMAD.WIDE R154, R2, 0x2, R156 ;  /* 0x00000002029a7825 */ /* 0x010fc600078e029c */
[----:B------:R0:W4:Y:S04]  /*10fb0*/  LDG.E.U16 R244, desc[UR4][R16.64] ;  /* 0x0000000410f47981 */ /* 0x000128000c1e1500 */
[----:B------:R-:W2:Y:S01]  /*10fc0*/  LDL.64 R156, [R1+0xda0] ;  /* 0x000da000019c7983 */ /* 0x000ea20000100a00 */
[----:B-1----:R-:W-:-:S03]  /*10fd0*/  IMAD.WIDE R20, R2, 0x2, R170 ;  /* 0x0000000202147825 */ /* 0x002fc600078e02aa */
[----:B------:R-:W3:Y:S01]  /*10fe0*/  LDL.64 R170, [R1+0xd80] ;  /* 0x000d800001aa7983 */ /* 0x000ee20000100a00 */
[----:B------:R-:W-:-:S03]  /*10ff0*/  IMAD.WIDE R152, R2, 0x2, R172 ;  /* 0x0000000202987825 */ /* 0x000fc600078e02ac */
        /* <DEDUP_REMOVED lines=10> */
[----:B------:R-:W4:Y:S01]  /*110a0*/  LDL.64 R158, [R1+0xda8] ;  /* 0x000da800019e7983 */ /* 0x000f220000100a00 */
[----:B0-----:R-:W-:-:S03]  /*110b0*/  IMAD.WIDE R16, R2, 0x2, R168 ;  /* 0x0000000202107825 */ /* 0x001fc600078e02a8 */
[----:B------:R-:W4:Y:S01]  /*110c0*/  LDL.64 R168, [R1+0xd78] ;  /* 0x000d780001a87983 */ /* 0x000f220000100a00 */
[----:B-1----:R-:W-:-:S03]  /*110d0*/  IMAD.WIDE R22, R2, 0x2, R178 ;  /* 0x0000000202167825 */ /* 0x002fc600078e02b2 */
[----:B------:R-:W4:Y:S04]  /*110e0*/  LDG.E.U16 R233, desc[UR4][R152.64] ;  /* 0x0000000498e97981 */ /* 0x000f28000c1e1500 */
[----:B------:R0:W4:Y:S04]  /*110f0*/  LDG.E.U16 R236, desc[UR4][R22.64] ;  /* 0x0000000416ec7981 */ /* 0x000128000c1e1500 */
[----:B------:R-:W4:Y:S04]  /*11100*/  LDG.E.U16 R234, desc[UR4][R16.64] ;  /* 0x0000000410ea7981 */ /* 0x000f28000c1e1500 */
[----:B------:R-:W4:Y:S01]  /*11110*/  LDG.E.U16 R238, desc[UR4][R154.64] ;  /* 0x000000049aee7981 */ /* 0x000f22000c1e1500 */
[----:B0-----:R-:W-:-:S03]  /*11120*/  IMAD.WIDE R22, R2, 0x2, R164 ;  /* 0x0000000202167825 */ /* 0x001fc600078e02a4 */
[----:B------:R-:W4:Y:S04]  /*11130*/  LDL.64 R164, [R1+0xd68] ;  /* 0x000d680001a47983 */ /* 0x000f280000100a00 */
[----:B------:R-:W4:Y:S01]  /*11140*/  LDG.E.U16 R232, desc[UR4][R22.64] ;  /* 0x0000000416e87981 */ /* 0x000f22000c1e1500 */
[----:B--2---:R-:W-:-:S03]  /*11150*/  IMAD.WIDE R156, R2, 0x2, R156 ;  /* 0x00000002029c7825 */ /* 0x004fc600078e029c */
[----:B------:R-:W2:Y:S04]  /*11160*/  LDG.E.U16 R235, desc[UR4][R20.64] ;  /* 0x0000000414eb7981 */ /* 0x000ea8000c1e1500 */
[----:B------:R3:W2:Y:S04]  /*11170*/  LDG.E.U16 R228, desc[UR4][R156.64] ;  /* 0x000000049ce47981 */ /* 0x0006a8000c1e1500 */
[----:B------:R-:W2:Y:S01]  /*11180*/  LDL.64 R178, [R1+0xd60] ;  /* 0x000d600001b27983 */ /* 0x000ea20000100a00 */
[----:B---3--:R-:W-:-:S03]  /*11190*/  IMAD.WIDE R156, R2, 0x2, R170 ;  /* 0x00000002029c7825 */ /* 0x008fc600078e02aa */
[----:B------:R-:W3:Y:S01]  /*111a0*/  LDL.64 R170, [R1+0xd58] ;  /* 0x000d580001aa7983 */ /* 0x000ee20000100a00 */
[----:B----4-:R-:W-:-:S03]  /*111b0*/  IMAD.WIDE R22, R2, 0x2, R172 ;  /* 0x0000000202167825 */ /* 0x010fc600078e02ac */
[----:B------:R-:W4:Y:S01]  /*111c0*/  LDL.64 R172, [R1+0xd40] ;  /* 0x000d400001ac7983 */ /* 0x000f220000100a00 */
[----:B------:R-:W-:-:S03]  /*111d0*/  IMAD.WIDE R152, R2, 0x2, R174 ;  /* 0x0000000202987825 */ /* 0x000fc600078e02ae */
[----:B------:R0:W4:Y:S01]  /*111e0*/  LDG.E.U16 R225, desc[UR4][R22.64] ;  /* 0x0000000416e17981 */ /* 0x000122000c1e1500 */
[----:B------:R-:W1:Y:S01]  /*111f0*/  S2R R174, SR_CTAID.Y ;  /* 0x0000000000ae7919 */ /* 0x000e620000002600 */
[C---:B------:R-:W-:Y:S02]  /*11200*/  IMAD.WIDE R16, R2.reuse, 0x2, R160 ;  /* 0x0000000202107825 */ /* 0x040fe400078e02a0 */
[----:B------:R-:W1:Y:S01]  /*11210*/  LDC R161, c[0x0][0x258] ;  /* 0x00009600ffa17b82 */ /* 0x000e620000000800 */
[----:B------:R-:W4:Y:S01]  /*11220*/  LDG.E.U16 R226, desc[UR4][R152.64] ;  /* 0x0000000498e27981 */ /* 0x000f22000c1e1500 */
[C---:B0-----:R-:W-:Y:S02]  /*11230*/  IMAD.WIDE R22, R2.reuse, 0x2, R166 ;  /* 0x0000000202167825 */ /* 0x041fe400078e02a6 */
[----:B------:R-:W0:Y:S02]  /*11240*/  S2R R166, SR_TID.X ;  /* 0x0000000000a67919 */ /* 0x000e240000002100 */
[----:B------:R-:W-:-:S02]  /*11250*/  IMAD.WIDE R154, R2, 0x2, R176 ;  /* 0x00000002029a7825 */ /* 0x000fc400078e02b0 */
[----:B------:R-:W1:Y:S01]  /*11260*/  LDC R160, c[0x0][0x258] ;  /* 0x00009600ffa07b82 */ /* 0x000e620000000800 */
[----:B------:R-:W2:Y:S01]  /*11270*/  LDL.64 R176, [R1+0xd50] ;  /* 0x000d500001b07983 */ /* 0x000ea20000100a00 */
[----:B------:R-:W-:-:S03]  /*11280*/  IMAD.WIDE R20, R2, 0x2, R162 ;  /* 0x0000000202147825 */ /* 0x000fc600078e02a2 */
[----:B------:R0:W4:Y:S03]  /*11290*/  LDG.E.U16 R230, desc[UR4][R16.64] ;  /* 0x0000000410e67981 */ /* 0x000126000c1e1500 */
[----:B------:R-:W1:Y:S01]  /*112a0*/  LDC R162, c[0x0][0x250] ;  /* 0x00009400ffa27b82 */ /* 0x000e620000000800 */
[----:B------:R0:W4:Y:S04]  /*112b0*/  LDG.E.U16 R227, desc[UR4][R154.64] ;  /* 0x000000049ae37981 */ /* 0x000128000c1e1500 */
[----:B------:R0:W4:Y:S03]  /*112c0*/  LDG.E.U16 R231, desc[UR4][R20.64] ;  /* 0x0000000414e77981 */ /* 0x000126000c1e1500 */
[----:B0-----:R-:W0:Y:S01]  /*112d0*/  LDC.64 R16, c[0x0][0x218] ;  /* 0x00008600ff107b82 */ /* 0x001e220000000a00 */
[C---:B------:R-:W-:Y:S01]  /*112e0*/  IMAD.WIDE R158, R2.reuse, 0x2, R158 ;  /* 0x00000002029e7825 */ /* 0x040fe200078e029e */
[----:B------:R1:W4:Y:S03]  /*112f0*/  LDG.E.U16 R222, desc[UR4][R22.64] ;  /* 0x0000000416de7981 */ /* 0x000326000c1e1500 */
[C---:B------:R-:W-:Y:S01]  /*11300*/  IMAD.WIDE R154, R2.reuse, 0x2, R168 ;  /* 0x00000002029a7825 */ /* 0x040fe200078e02a8 */
[----:B------:R1:W4:Y:S02]  /*11310*/  LDG.E.U16 R229, desc[UR4][R158.64] ;  /* 0x000000049ee57981 */ /* 0x000324000c1e1500 */
[----:B------:R-:W0:Y:S02]  /*11320*/  LDC.64 R20, c[0x0][0x218] ;  /* 0x00008600ff147b82 */ /* 0x000e240000000a00 */
[----:B------:R-:W4:Y:S01]  /*11330*/  LDL.64 R168, [R1+0xd48] ;  /* 0x000d480001a87983 */ /* 0x000f220000100a00 */
[----:B-1----:R-:W-:-:S03]  /*11340*/  IMAD.WIDE R22, R2, 0x2, R164 ;  /* 0x0000000202167825 */ /* 0x002fc600078e02a4 */
[----:B------:R-:W4:Y:S01]  /*11350*/  LDL.64 R164, [R1+0xd38] ;  /* 0x000d380001a47983 */ /* 0x000f220000100a00 */
[----:B------:R-:W-:Y:S01]  /*11360*/  LOP3.LUT R166, R166, 0x7f, RZ, 0xc0, !PT ;  /* 0x0000007fa6a67812 */ /* 0x000fe200078ec0ff */
[----:B------:R-:W-:Y:S01]  /*11370*/  IMAD R158, R174, R15, RZ ;  /* 0x0000000fae9e7224 */ /* 0x000fe200078e02ff */
[----:B------:R-:W1:Y:S01]  /*11380*/  LDC R159, c[0x0][0x258] ;  /* 0x00009600ff9f7b82 */ /* 0x000e620000000800 */
[----:B------:R0:W4:Y:S02]  /*11390*/  LDG.E.U16 R223, desc[UR4][R154.64] ;  /* 0x000000049adf7981 */ /* 0x000124000c1e1500 */
[----:B------:R-:W-:Y:S02]  /*113a0*/  IMAD R15, R166, R18, RZ ;  /* 0x00000012a60f7224 */ /* 0x000fe400078e02ff */
[----:B------:R-:W-:Y:S01]  /*113b0*/  IMAD R18, R174, R162, RZ ;  /* 0x000000a2ae127224 */ /* 0x000fe200078e02ff */
[----:B------:R1:W4:Y:S01]  /*113c0*/  LDG.E.U16 R221, desc[UR4][R22.64] ;  /* 0x0000000416dd7981 */ /* 0x000322000c1e1500 */
[C---:B0-----:R-:W-:Y:S01]  /*113d0*/  LEA R16, P0, R158.reuse, R16, 0x1 ;  /* 0x000000109e107211 */ /* 0x041fe200078008ff */
[----:B------:R-:W0:Y:S02]  /*113e0*/  LDC R163, c[0x0][0x250] ;  /* 0x00009400ffa37b82 */ /* 0x000e240000000800 */
[----:B------:R0:W4:Y:S01]  /*113f0*/  LDG.E.U16 R224, desc[UR4][R156.64] ;  /* 0x000000049ce07981 */ /* 0x000122000c1e1500 */
[----:B------:R-:W-:-:S02]  /*11400*/  LEA.HI.X.SX32 R17, R158, R17, 0x1, P0 ;  /* 0x000000119e117211 */ /* 0x000fc400000f0eff */
[C---:B------:R-:W-:Y:S02]  /*11410*/  LEA R16, P0, R15.reuse, R16, 0x1 ;  /* 0x000000100f107211 */ /* 0x040fe400078008ff */
[----:B------:R-:W-:Y:S01]  /*11420*/  LEA R154, P1, R18, R20, 0x1 ;  /* 0x00000014129a7211 */ /* 0x000fe200078208ff */
[----:B------:R-:W0:Y:S01]  /*11430*/  LDC.64 R152, c[0x0][0x218] ;  /* 0x00008600ff987b82 */ /* 0x000e220000000a00 */
[----:B------:R-:W-:Y:S01]  /*11440*/  IMAD R20, R166, R161, RZ ;  /* 0x000000a1a6147224 */ /* 0x000fe200078e02ff */
[----:B------:R-:W-:-:S03]  /*11450*/  LEA.HI.X.SX32 R17, R15, R17, 0x1, P0 ;  /* 0x000000110f117211 */ /* 0x000fc600000f0eff */
[----:B------:R-:W-:Y:S01]  /*11460*/  IMAD R15, R161, 0x80, R20 ;  /* 0x00000080a10f7824 */ /* 0x000fe200078e0214 */
[----:B------:R-:W-:Y:S02]  /*11470*/  LEA.HI.X.SX32 R18, R18, R21, 0x1, P1 ;  /* 0x0000001512127211 */ /* 0x000fe400008f0eff */
[----:B------:R-:W4:Y:S02]  /*11480*/  LDC R162, c[0x0][0x250] ;  /* 0x00009400ffa27b82 */ /* 0x000f240000000800 */
[----:B-1----:R-:W-:Y:S01]  /*11490*/  LEA R22, P0, R15, R154, 0x1 ;  /* 0x0000009a0f167211 */ /* 0x002fe200078008ff */
[----:B------:R-:W-:-:S03]  /*114a0*/  IMAD.WIDE R20, R2, 0x2, R16 ;  /* 0x0000000202147825 */ /* 0x000fc600078e0210 */
[----:B------:R-:W-:Y:S01]  /*114b0*/  LEA.HI.X.SX32 R23, R15, R18, 0x1, P0 ;  /* 0x000000120f177211 */ /* 0x000fe200000f0eff */
[C---:B------:R-:W-:Y:S01]  /*114c0*/  IMAD R158, R166.reuse, R160, RZ ;  /* 0x000000a0a69e7224 */ /* 0x040fe200078e02ff */
[----:B------:R3:W4:Y:S01]  /*114d0*/  LDG.E.U16 R220, desc[UR4][R20.64] ;  /* 0x0000000414dc7981 */ /* 0x000722000c1e1500 */
[----:B------:R-:W-:Y:S01]  /*114e0*/  IMAD R18, R166, R159, RZ ;  /* 0x0000009fa6127224 */ /* 0x000fe200078e02ff */
[----:B------:R-:W1:Y:S02]  /*114f0*/  LDC.64 R16, c[0x0][0x218] ;  /* 0x00008600ff107b82 */ /* 0x000e640000000a00 */
[----:B------:R-:W4:Y:S01]  /*11500*/  LDL.64 R166, [R1+0xd28] ;  /* 0x000d280001a67983 */ /* 0x000f220000100a00 */
[----:B0-----:R-:W-:Y:S02]  /*11510*/  IMAD R156, R174, R163, RZ ;  /* 0x000000a3ae9c7224 */ /* 0x001fe400078e02ff */
[----:B------:R-:W-:-:S03]  /*11520*/  IMAD R15, R160, 0x80, R158 ;  /* 0x00000080a00f7824 */ /* 0x000fc600078e029e */
[----:B------:R-:W-:Y:S02]  /*11530*/  LEA R157, P1, R156, R152, 0x1 ;  /* 0x000000989c9d7211 */ /* 0x000fe400078208ff */
[----:B------:R-:W-:Y:S02]  /*11540*/  LEA R15, R160, R15, 0x7 ;  /* 0x0000000fa00f7211 */ /* 0x000fe400078e38ff */
[----:B------:R-:W-:Y:S01]  /*11550*/  LEA.HI.X.SX32 R156, R156, R153, 0x1, P1 ;  /* 0x000000999c9c7211 */ /* 0x000fe200008f0eff */
[----:B------:R-:W4:Y:S01]  /*11560*/  LDL.64 R160, [R1+0xd20] ;  /* 0x000d200001a07983 */ /* 0x000f220000100a00 */
[----:B---3--:R-:W-:-:S03]  /*11570*/  IMAD.WIDE R20, R2, 0x2, R170 ;  /* 0x0000000202147825 */ /* 0x008fc600078e02aa */
[----:B------:R-:W3:Y:S04]  /*11580*/  LDL.64 R170, [R1+0xd30] ;  /* 0x000d300001aa7983 */ /* 0x000ee80000100a00 */
[----:B------:R0:W3:Y:S02]  /*11590*/  LDG.E.U16 R218, desc[UR4][R20.64] ;  /* 0x0000000414da7981 */ /* 0x0000e4000c1e1500 */
[----:B0-----:R-:W-:-:S04]  /*115a0*/  LEA R20, P0, R15, R157, 0x1 ;  /* 0x0000009d0f147211 */ /* 0x001fc800078008ff */
[----:B------:R-:W-:Y:S02]  /*115b0*/  LEA.HI.X.SX32 R21, R15, R156, 0x1, P0 ;  /* 0x0000009c0f157211 */ /* 0x000fe400000f0eff */
[----:B------:R-:W3:Y:S01]  /*115c0*/  LDL.64 R156, [R1+0xd18] ;  /* 0x000d1800019c7983 */ /* 0x000ee20000100a00 */
[----:B--2---:R-:W-:-:S03]  /*115d0*/  IMAD.WIDE R152, R2, 0x2, R176 ;  /* 0x0000000202987825 */ /* 0x004fc600078e02b0 */
[----:B------:R-:W2:Y:S01]  /*115e0*/  LDL.64 R176, [R1+0xcf8] ;  /* 0x000cf80001b07983 */ /* 0x000ea20000100a00 */
[----:B------:R-:W-:-:S03]  /*115f0*/  IMAD R18, R159, 0x80, R18 ;  /* 0x000000809f127824 */ /* 0x000fc600078e0212 */
[----:B------:R4:W2:Y:S01]  /*11600*/  LDG.E.U16 R217, desc[UR4][R152.64] ;  /* 0x0000000498d97981 */ /* 0x0008a2000c1e1500 */
[----:B------:R-:W-:-:S04]  /*11610*/  IMAD R15, R159, 0x80, R18 ;  /* 0x000000809f0f7824 */ /* 0x000fc800078e0212 */
[----:B------:R-:W-:Y:S02]  /*11620*/  IMAD R15, R159, 0x80, R15 ;  /* 0x000000809f0f7824 */ /* 0x000fe400078e020f */
[----:B------:R-:W2:Y:S01]  /*11630*/  LDL.64 R158, [R1+0xd08] ;  /* 0x000d0800019e7983 */ /* 0x000ea20000100a00 */
[----:B----4-:R-:W-:-:S03]  /*11640*/  IMAD.WIDE R152, R2, 0x2, R168 ;  /* 0x0000000202987825 */ /* 0x010fc600078e02a8 */
[----:B------:R-:W4:Y:S04]  /*11650*/  LDL.64 R168, [R1+0xd10] ;  /* 0x000d100001a87983 */ /* 0x000f280000100a00 */
[----:B------:R0:W2:Y:S01]  /*11660*/  LDG.E.U16 R216, desc[UR4][R152.64] ;  /* 0x0000000498d87981 */ /* 0x0000a2000c1e1500 */
[----:B------:R-:W-:-:S05]  /*11670*/  IMAD.WIDE R154, R2, 0x2, R178 ;  /* 0x00000002029a7825 */ /* 0x000fca00078e02b2 */
[----:B------:R1:W2:Y:S01]  /*11680*/  LDG.E.U16 R219, desc[UR4][R154.64] ;  /* 0x000000049adb7981 */ /* 0x0002a2000c1e1500 */
[----:B0-----:R-:W-:-:S04]  /*11690*/  IMAD.WIDE R152, R2, 0x2, R22 ;  /* 0x0000000202987825 */ /* 0x001fc800078e0216 */
[----:B------:R-:W-:Y:S01]  /*116a0*/  IMAD.WIDE R22, R2, 0x2, R164 ;  /* 0x0000000202167825 */ /* 0x000fe200078e02a4 */
[----:B------:R-:W2:Y:S04]  /*116b0*/  LDG.E.U16 R213, desc[UR4][R152.64] ;  /* 0x0000000498d57981 */ /* 0x000ea8000c1e1500 */
[----:B------:R-:W2:Y:S01]  /*116c0*/  LDL.64 R164, [R1+0xd00] ;  /* 0x000d000001a47983 */ /* 0x000ea20000100a00 */
[----:B-1----:R-:W-:-:S03]  /*116d0*/  IMAD R154, R174, R162, RZ ;  /* 0x000000a2ae9a7224 */ /* 0x002fc600078e02ff */
[----:B------:R-:W2:Y:S02]  /*116e0*/  LDL.64 R174, [R1+0xcf0] ;  /* 0x000cf00001ae7983 */ /* 0x000ea40000100a00 */
[C---:B------:R-:W-:Y:S02]  /*116f0*/  LEA R16, P0, R154.reuse, R16, 0x1 ;  /* 0x000000109a107211 */ /* 0x040fe400078008ff */
[----:B------:R-:W2:Y:S02]  /*11700*/  LDL.64 R162, [R1+0xce8] ;  /* 0x000ce80001a27983 */ /* 0x000ea40000100a00 */
[----:B------:R-:W-:Y:S02]  /*11710*/  LEA.HI.X.SX32 R17, R154, R17, 0x1, P0 ;  /* 0x000000119a117211 */ /* 0x000fe400000f0eff */
[C---:B------:R-:W-:Y:S01]  /*11720*/  LEA R16, P0, R15.reuse, R16, 0x1 ;  /* 0x000000100f107211 */ /* 0x040fe200078008ff */
[----:B------:R-:W-:Y:S01]  /*11730*/  IMAD.WIDE R154, R2, 0x2, R172 ;  /* 0x00000002029a7825 */ /* 0x000fe200078e02ac */
[----:B------:R0:W2:Y:S02]  /*11740*/  LDG.E.U16 R214, desc[UR4][R22.64] ;  /* 0x0000000416d67981 */ /* 0x0000a4000c1e1500 */
[----:B------:R-:W-:-:S02]  /*11750*/  LEA.HI.X.SX32 R17, R15, R17, 0x1, P0 ;  /* 0x000000110f117211 */ /* 0x000fc400000f0eff */
[----:B------:R-:W2:Y:S04]  /*11760*/  LDL.64 R172, [R1+0xce0] ;  /* 0x000ce00001ac7983 */ /* 0x000ea80000100a00 */
[----:B------:R-:W2:Y:S01]  /*11770*/  LDG.E.U16 R215, desc[UR4][R154.64] ;  /* 0x000000049ad77981 */ /* 0x000ea2000c1e1500 */
[----:B0-----:R-:W-:-:S04]  /*11780*/  IMAD.WIDE R22, R2, 0x2, R20 ;  /* 0x0000000202167825 */ /* 0x001fc800078e0214 */
[C---:B------:R-:W-:Y:S01]  /*11790*/  IMAD.WIDE R20, R2.reuse, 0x2, R16 ;  /* 0x0000000202147825 */ /* 0x040fe200078e0210 */
[----:B------:R-:W2:Y:S03]  /*117a0*/  LDG.E.U16 R210, desc[UR4][R22.64] ;  /* 0x0000000416d27981 */ /* 0x000ea6000c1e1500 */
[C---:B------:R-:W-:Y:S01]  /*117b0*/  IMAD.WIDE R16, R2.reuse, 0x2, R166 ;  /* 0x0000000202107825 */ /* 0x040fe200078e02a6 */
[----:B------:R0:W2:Y:S04]  /*117c0*/  LDG.E.U16 R209, desc[UR4][R20.64] ;  /* 0x0000000414d17981 */ /* 0x0000a8000c1e1500 */
[----:B------:R-:W2:Y:S04]  /*117d0*/  LDL.64 R166, [R1+0xcd8] ;  /* 0x000cd80001a67983 */ /* 0x000ea80000100a00 */
[----:B------:R1:W2:Y:S01]  /*117e0*/  LDG.E.U16 R211, desc[UR4][R16.64] ;  /* 0x0000000410d37981 */ /* 0x0002a2000c1e1500 */
[----:B0-----:R-:W-:-:S03]  /*117f0*/  IMAD.WIDE R20, R2, 0x2, R160 ;  /* 0x0000000202147825 */ /* 0x001fc600078e02a0 */
[----:B------:R-:W2:Y:S04]  /*11800*/  LDL.64 R160, [R1+0xcc8] ;  /* 0x000cc80001a07983 */ /* 0x000ea80000100a00 */
[----:B------:R-:W2:Y:S04]  /*11810*/  LDL.64 R154, [R1+0xca0] ;  /* 0x000ca000019a7983 */ /* 0x000ea80000100a00 */
[----:B------:R-:W2:Y:S04]  /*11820*/  LDL.64 R22, [R1+0xc88] ;  /* 0x000c880001167983 */ /* 0x000ea80000100a00 */
[----:B------:R-:W2:Y:S04]  /*11830*/  LDG.E.U16 R208, desc[UR4][R20.64] ;  /* 0x0000000414d07981 */ /* 0x000ea8000c1e1500 */
[----:B------:R-:W2:Y:S01]  /*11840*/  LDL.64 R20, [R1+0xc78] ;  /* 0x000c780001147983 */ /* 0x000ea20000100a00 */
[----:B---3--:R-:W-:-:S03]  /*11850*/  IMAD.WIDE R152, R2, 0x2, R170 ;  /* 0x0000000202987825 */ /* 0x008fc600078e02aa */
[----:B------:R-:W3:Y:S04]  /*11860*/  LDL.64 R170, [R1+0xcd0] ;  /* 0x000cd00001aa7983 */ /* 0x000ee80000100a00 */
[----:B------:R-:W3:Y:S04]  /*11870*/  LDG.E.U16 R212, desc[UR4][R152.64] ;  /* 0x0000000498d47981 */ /* 0x000ee8000c1e1500 */
[----:B------:R-:W3:Y:S01]  /*11880*/  LDL.64 R152, [R1+0xc98] ;  /* 0x000c980001987983 */ /* 0x000ee20000100a00 */
[----:B-1----:R-:W-:-:S03]  /*11890*/  IMAD.WIDE R16, R2, 0x2, R156 ;  /* 0x0000000202107825 */ /* 0x002fc600078e029c */
[----:B------:R-:W3:Y:S04]  /*118a0*/  LDL.64 R156, [R1+0xcc0] ;  /* 0x000cc000019c7983 */ /* 0x000ee80000100a00 */
[----:B------:R4:W3:Y:S02]  /*118b0*/  LDG.E.U16 R207, desc[UR4][R16.64] ;  /* 0x0000000410cf7981 */ /* 0x0008e4000c1e1500 */
[C---:B----4-:R-:W-:Y:S02]  /*118c0*/  IMAD.WIDE R16, R2.reuse, 0x2, R168 ;  /* 0x0000000202107825 */ /* 0x050fe400078e02a8 */
[----:B------:R-:W4:Y:S04]  /*118d0*/  LDL.64 R168, [R1+0xcb8] ;  /* 0x000cb80001a87983 */ /* 0x000f280000100a00 */
[----:B------:R2:W4:Y:S02]  /*118e0*/  LDG.E.U16 R206, desc[UR4][R16.64] ;  /* 0x0000000410ce7981 */ /* 0x000524000c1e1500 */
[----:B--2---:R-:W-:-:S02]  /*118f0*/  IMAD.WIDE R16, R2, 0x2, R158 ;  /* 0x0000000202107825 */ /* 0x004fc400078e029e */
[----:B------:R-:W2:Y:S04]  /*11900*/  LDL.64 R158, [R1+0xcb0] ;  /* 0x000cb000019e7983 */ /* 0x000ea80000100a00 */
[----:B------:R0:W2:Y:S02]  /*11910*/  LDG.E.U16 R205, desc[UR4][R16.64] ;  /* 0x0000000410cd7981 */ /* 0x0000a4000c1e1500 */
[C---:B0-----:R-:W-:Y:S02]  /*11920*/  IMAD.WIDE R16, R2.reuse, 0x2, R164 ;  /* 0x0000000202107825 */ /* 0x041fe400078e02a4 */
[----:B------:R-:W2:Y:S04]  /*11930*/  LDL.64 R164, [R1+0xca8] ;  /* 0x000ca80001a47983 */ /* 0x000ea80000100a00 */
[----:B------:R0:W2:Y:S02]  /*11940*/  LDG.E.U16 R204, desc[UR4][R16.64] ;  /* 0x0000000410cc7981 */ /* 0x0000a4000c1e1500 */
[----:B0-----:R-:W-:-:S05]  /*11950*/  IMAD.WIDE R16, R2, 0x2, R176 ;  /* 0x0000000202107825 */ /* 0x001fca00078e02b0 */
[----:B------:R0:W2:Y:S02]  /*11960*/  LDG.E.U16 R203, desc[UR4][R16.64] ;  /* 0x0000000410cb7981 */ /* 0x0000a4000c1e1500 */
[----:B0-----:R-:W-:-:S05]  /*11970*/  IMAD.WIDE R16, R2, 0x2, R174 ;  /* 0x0000000202107825 */ /* 0x001fca00078e02ae */
[----:B------:R0:W2:Y:S02]  /*11980*/  LDG.E.U16 R202, desc[UR4][R16.64] ;  /* 0x0000000410ca7981 */ /* 0x0000a4000c1e1500 */
[C---:B0-----:R-:W-:Y:S02]  /*11990*/  IMAD.WIDE R16, R2.reuse, 0x2, R162 ;  /* 0x0000000202107825 */ /* 0x041fe400078e02a2 */
[----:B------:R-:W2:Y:S04]  /*119a0*/  LDL.64 R162, [R1+0xc90] ;  /* 0x000c900001a27983 */ /* 0x000ea80000100a00 */
[----:B------:R0:W2:Y:S02]  /*119b0*/  LDG.E.U16 R201, desc[UR4][R16.64] ;  /* 0x0000000410c97981 */ /* 0x0000a4000c1e1500 */
[----:B0-----:R-:W-:-:S05]  /*119c0*/  IMAD.WIDE R16, R2, 0x2, R172 ;  /* 0x0000000202107825 */ /* 0x001fca00078e02ac */
[----:B------:R0:W2:Y:S02]  /*119d0*/  LDG.E.U16 R200, desc[UR4][R16.64] ;  /* 0x0000000410c87981 */ /* 0x0000a4000c1e1500 */
[C---:B0-----:R-:W-:Y:S02]  /*119e0*/  IMAD.WIDE R16, R2.reuse, 0x2, R166 ;  /* 0x0000000202107825 */ /* 0x041fe400078e02a6 */
[----:B------:R-:W2:Y:S04]  /*119f0*/  LDL.64 R166, [R1+0xc80] ;  /* 0x000c800001a67983 */ /* 0x000ea80000100a00 */
[----:B------:R3:W2:Y:S02]  /*11a00*/  LDG.E.U16 R199, desc[UR4][R16.64] ;  /* 0x0000000410c77981 */ /* 0x0006a4000c1e1500 */
[----:B---3--:R-:W-:-:S05]  /*11a10*/  IMAD.WIDE R16, R2, 0x2, R170 ;  /* 0x0000000202107825 */ /* 0x008fca00078e02aa */
[----:B------:R0:W3:Y:S02]  /*11a20*/  LDG.E.U16 R198, desc[UR4][R16.64] ;  /* 0x0000000410c67981 */ /* 0x0000e4000c1e1500 */
[C---:B0-----:R-:W-:Y:S02]  /*11a30*/  IMAD.WIDE R16, R2.reuse, 0x2, R160 ;  /* 0x0000000202107825 */ /* 0x041fe400078e02a0 */
[----:B------:R-:W3:Y:S04]  /*11a40*/  LDL.64 R160, [R1+0xc20] ;  /* 0x000c200001a07983 */ /* 0x000ee80000100a00 */
[----:B------:R0:W3:Y:S02]  /*11a50*/  LDG.E.U16 R197, desc[UR4][R16.64] ;  /* 0x0000000410c57981 */ /* 0x0000e4000c1e1500 */
[----:B0-----:R-:W-:-:S02]  /*11a60*/  IMAD.WIDE R16, R2, 0x2, R156 ;  /* 0x0000000202107825 */ /* 0x001fc400078e029c */
[----:B------:R-:W3:Y:S04]  /*11a70*/  LDL.64 R156, [R1+0xc18] ;  /* 0x000c1800019c7983 */ /* 0x000ee80000100a00 */
[----:B------:R4:W3:Y:S02]  /*11a80*/  LDG.E.U16 R196, desc[UR4][R16.64] ;  /* 0x0000000410c47981 */ /* 0x0008e4000c1e1500 */
[----:B----4-:R-:W-:-:S05]  /*11a90*/  IMAD.WIDE R16, R2, 0x2, R168 ;  /* 0x0000000202107825 */ /* 0x010fca00078e02a8 */
[----:B------:R2:W4:Y:S02]  /*11aa0*/  LDG.E.U16 R195, desc[UR4][R16.64] ;  /* 0x0000000410c37981 */ /* 0x000524000c1e1500 */
[C---:B--2---:R-:W-:Y:S02]  /*11ab0*/  IMAD.WIDE R16, R2.reuse, 0x2, R158 ;  /* 0x0000000202107825 */ /* 0x044fe400078e029e */
[----:B------:R-:W2:Y:S04]  /*11ac0*/  LDL.64 R158, [R1+0xc10] ;  /* 0x000c1000019e7983 */ /* 0x000ea80000100a00 */
[----:B------:R0:W4:Y:S02]  /*11ad0*/  LDG.E.U16 R194, desc[UR4][R16.64] ;  /* 0x0000000410c27981 */ /* 0x000124000c1e1500 */
[----:B0-----:R-:W-:-:S02]  /*11ae0*/  IMAD.WIDE R16, R2, 0x2, R164 ;  /* 0x0000000202107825 */ /* 0x001fc400078e02a4 */
[----:B------:R-:W4:Y:S04]  /*11af0*/  LDL.64 R164, [R1+0xc08] ;  /* 0x000c080001a47983 */ /* 0x000f280000100a00 */
[----:B------:R0:W4:Y:S02]  /*11b00*/  LDG.E.U16 R193, desc[UR4][R16.64] ;  /* 0x0000000410c17981 */ /* 0x000124000c1e1500 */
[C---:B0-----:R-:W-:Y:S02]  /*11b10*/  IMAD.WIDE R16, R2.reuse, 0x2, R154 ;  /* 0x0000000202107825 */ /* 0x041fe400078e029a */
[----:B------:R-:W4:Y:S04]  /*11b20*/  LDL.64 R154, [R1+0xc70] ;  /* 0x000c7000019a7983 */ /* 0x000f280000100a00 */
        /* <DEDUP_REMOVED lines=10> */
[----:B0-----:R-:W-:-:S05]  /*11bd0*/  IMAD.WIDE R16, R2, 0x2, R166 ;  /* 0x0000000202107825 */ /* 0x001fca00078e02a6 */
[----:B------:R0:W4:Y:S02]  /*11be0*/  LDG.E.U16 R188, desc[UR4][R16.64] ;  /* 0x0000000410bc7981 */ /* 0x000124000c1e1500 */
[C---:B0-----:R-:W-:Y:S02]  /*11bf0*/  IMAD.WIDE R16, R2.reuse, 0x2, R20 ;  /* 0x0000000202107825 */ /* 0x041fe400078e0214 */
[----:B------:R-:W4:Y:S04]  /*11c00*/  LDL.64 R20, [R1+0xbf0] ;  /* 0x000bf00001147983 */ /* 0x000f280000100a00 */
[----:B------:R3:W4:Y:S02]  /*11c10*/  LDG.E.U16 R187, desc[UR4][R16.64] ;  /* 0x0000000410bb7981 */ /* 0x000724000c1e1500 */
[----:B---3--:R-:W-:-:S02]  /*11c20*/  IMAD.WIDE R16, R2, 0x2, R160 ;  /* 0x0000000202107825 */ /* 0x008fc400078e02a0 */
[----:B------:R-:W3:Y:S04]  /*11c30*/  LDL.64 R160, [R1+0xbe8] ;  /* 0x000be80001a07983 */ /* 0x000ee80000100a00 */
[----:B------:R0:W3:Y:S02]  /*11c40*/  LDG.E.U16 R186, desc[UR4][R16.64] ;  /* 0x0000000410ba7981 */ /* 0x0000e4000c1e1500 */
[C---:B0-----:R-:W-:Y:S02]  /*11c50*/  IMAD.WIDE R16, R2.reuse, 0x2, R156 ;  /* 0x0000000202107825 */ /* 0x041fe400078e029c */
[----:B------:R-:W3:Y:S04]  /*11c60*/  LDL.64 R156, [R1+0xc60] ;  /* 0x000c6000019c7983 */ /* 0x000ee80000100a00 */
[----:B------:R2:W3:Y:S02]  /*11c70*/  LDG.E.U16 R185, desc[UR4][R16.64] ;  /* 0x0000000410b97981 */ /* 0x0004e4000c1e1500 */
[----:B--2---:R-:W-:-:S02]  /*11c80*/  IMAD.WIDE R16, R2, 0x2, R158 ;  /* 0x0000000202107825 */ /* 0x004fc400078e029e */
[----:B------:R-:W2:Y:S04]  /*11c90*/  LDL.64 R158, [R1+0xbe0] ;  /* 0x000be000019e7983 */ /* 0x000ea80000100a00 */
[----:B------:R4:W2:Y:S02]  /*11ca0*/  LDG.E.U16 R184, desc[UR4][R16.64] ;  /* 0x0000000410b87981 */ /* 0x0008a4000c1e1500 */
[----:B----4-:R-:W-:-:S05]  /*11cb0*/  IMAD.WIDE R16, R2, 0x2, R164 ;  /* 0x0000000202107825 */ /* 0x010fca00078e02a4 */
        /* <DEDUP_REMOVED lines=12> */
[----:B0-----:R-:W-:-:S02]  /*11d80*/  IMAD.WIDE R16, R2, 0x2, R20 ;  /* 0x0000000202107825 */ /* 0x001fc400078e0214 */
[----:B------:R-:W4:Y:S04]  /*11d90*/  LDL.64 R20, [R1+0xc58] ;  /* 0x000c580001147983 */ /* 0x000f280000100a00 */
[----:B------:R3:W4:Y:S02]  /*11da0*/  LDG.E.U16 R178, desc[UR4][R16.64] ;  /* 0x0000000410b27981 */ /* 0x000724000c1e1500 */
[C---:B---3--:R-:W-:Y:S02]  /*11db0*/  IMAD.WIDE R16, R2.reuse, 0x2, R160 ;  /* 0x0000000202107825 */ /* 0x048fe400078e02a0 */
[----:B------:R-:W3:Y:S04]  /*11dc0*/  LDL.64 R160, [R1+0xb98] ;  /* 0x000b980001a07983 */ /* 0x000ee80000100a00 */
[----:B------:R0:W3:Y:S02]  /*11dd0*/  LDG.E.U16 R177, desc[UR4][R16.64] ;  /* 0x0000000410b17981 */ /* 0x0000e4000c1e1500 */
[----:B0-----:R-:W-:-:S02]  /*11de0*/  IMAD.WIDE R16, R2, 0x2, R156 ;  /* 0x0000000202107825 */ /* 0x001fc400078e029c */
[----:B------:R-:W3:Y:S04]  /*11df0*/  LDL.64 R156, [R1+0xbc0] ;  /* 0x000bc000019c7983 */ /* 0x000ee80000100a00 */
[----:B------:R2:W3:Y:S02]  /*11e00*/  LDG.E.U16 R176, desc[UR4][R16.64] ;  /* 0x0000000410b07981 */ /* 0x0004e4000c1e1500 */
[C---:B--2---:R-:W-:Y:S02]  /*11e10*/  IMAD.WIDE R16, R2.reuse, 0x2, R158 ;  /* 0x0000000202107825 */ /* 0x044fe400078e029e */
[----:B------:R-:W2:Y:S04]  /*11e20*/  LDL.64 R158, [R1+0xbb8] ;  /* 0x000bb800019e7983 */ /* 0x000ea80000100a00 */
[----:B------:R4:W2:Y:S02]  /*11e30*/  LDG.E.U16 R175, desc[UR4][R16.64] ;  /* 0x0000000410af7981 */ /* 0x0008a4000c1e1500 */
[----:B----4-:R-:W-:-:S02]  /*11e40*/  IMAD.WIDE R16, R2, 0x2, R154 ;  /* 0x0000000202107825 */ /* 0x010fc400078e029a */
        /* <DEDUP_REMOVED lines=11> */
[----:B---3--:R-:W-:-:S02]  /*11f00*/  IMAD.WIDE R16, R2, 0x2, R156 ;  /* 0x0000000202107825 */ /* 0x008fc400078e029c */
[----:B------:R-:W3:Y:S04]  /*11f10*/  LDL.64 R156, [R1+0xba0] ;  /* 0x000ba000019c7983 */ /* 0x000ee80000100a00 */
[----:B------:R2:W3:Y:S02]  /*11f20*/  LDG.E.U16 R170, desc[UR4][R16.64] ;  /* 0x0000000410aa7981 */ /* 0x0004e4000c1e1500 */
[C---:B--2---:R-:W-:Y:S02]  /*11f30*/  IMAD.WIDE R16, R2.reuse, 0x2, R158 ;  /* 0x0000000202107825 */ /* 0x044fe400078e029e */
[----:B------:R-:W2:Y:S04]  /*11f40*/  LDL.64 R158, [R1+0xc40] ;  /* 0x000c4000019e7983 */ /* 0x000ea80000100a00 */
[----:B------:R4:W2:Y:S02]  /*11f50*/  LDG.E.U16 R169, desc[UR4][R16.64] ;  /* 0x0000000410a97981 */ /* 0x0008a4000c1e1500 */
[----:B----4-:R-:W-:-:S02]  /*11f60*/  IMAD.WIDE R16, R2, 0x2, R154 ;  /* 0x0000000202107825 */ /* 0x010fc400078e029a */
[----:B------:R-:W4:Y:S04]  /*11f70*/  LDL.64 R154, [R1+0xb90] ;  /* 0x000b9000019a7983 */ /* 0x000f280000100a00 */
[----:B------:R0:W2:Y:S02]  /*11f80*/  LDG.E.U16 R168, desc[UR4][R16.64] ;  /* 0x0000000410a87981 */ /* 0x0000a4000c1e1500 */
[C---:B0-----:R-:W-:Y:S02]  /*11f90*/  IMAD.WIDE R16, R2.reuse, 0x2, R152 ;  /* 0x0000000202107825 */ /* 0x041fe400078e0298 */
[----:B------:R-:W2:Y:S04]  /*11fa0*/  LDL.64 R152, [R1+0xb88] ;  /* 0x000b880001987983 */ /* 0x000ea80000100a00 */
[----:B------:R0:W2:Y:S02]  /*11fb0*/  LDG.E.U16 R167, desc[UR4][R16.64] ;  /* 0x0000000410a77981 */ /* 0x0000a4000c1e1500 */
[----:B0-----:R-:W-:-:S02]  /*11fc0*/  IMAD.WIDE R16, R2, 0x2, R22 ;  /* 0x0000000202107825 */ /* 0x001fc400078e0216 */
[----:B------:R-:W2:Y:S04]  /*11fd0*/  LDL.64 R22, [R1+0xb80] ;  /* 0x000b800001167983 */ /* 0x000ea80000100a00 */
[----:B------:R0:W2:Y:S02]  /*11fe0*/  LDG.E.U16 R166, desc[UR4][R16.64] ;  /* 0x0000000410a67981 */ /* 0x0000a4000c1e1500 */
[C---:B0-----:R-:W-:Y:S02]  /*11ff0*/  IMAD.WIDE R16, R2.reuse, 0x2, R20 ;  /* 0x0000000202107825 */ /* 0x041fe400078e0214 */
[----:B------:R-:W2:Y:S04]  /*12000*/  LDL.64 R20, [R1+0xb78] ;  /* 0x000b780001147983 */ /* 0x000ea80000100a00 */
[----:B------:R3:W2:Y:S02]  /*12010*/  LDG.E.U16 R165, desc[UR4][R16.64] ;  /* 0x0000000410a57981 */ /* 0x0006a4000c1e1500 */
[----:B---3--:R-:W-:-:S02]  /*12020*/  IMAD.WIDE R16, R2, 0x2, R156 ;  /* 0x0000000202107825 */ /* 0x008fc400078e029c */
[----:B------:R-:W3:Y:S04]  /*12030*/  LDL.64 R156, [R1+0xb70] ;  /* 0x000b7000019c7983 */ /* 0x000ee80000100a00 */
[----:B------:R0:W3:Y:S02]  /*12040*/  LDG.E.U16 R164, desc[UR4][R16.64] ;  /* 0x0000000410a47981 */ /* 0x0000e4000c1e1500 */
[----:B0-----:R-:W-:-:S05]  /*12050*/  IMAD.WIDE R16, R2, 0x2, R160 ;  /* 0x0000000202107825 */ /* 0x001fca00078e02a0 */
[----:B------:R4:W3:Y:S02]  /*12060*/  LDG.E.U16 R163, desc[UR4][R16.64] ;  /* 0x0000000410a37981 */ /* 0x0008e4000c1e1500 */
[C---:B----4-:R-:W-:Y:S02]  /*12070*/  IMAD.WIDE R16, R2.reuse, 0x2, R154 ;  /* 0x0000000202107825 */ /* 0x050fe400078e029a */
[----:B------:R-:W4:Y:S04]  /*12080*/  LDL.64 R154, [R1+0xc38] ;  /* 0x000c3800019a7983 */ /* 0x000f280000100a00 */
[----:B------:R2:W4:Y:S02]  /*12090*/  LDG.E.U16 R162, desc[UR4][R16.64] ;  /* 0x0000000410a27981 */ /* 0x000524000c1e1500 */
[----:B--2---:R-:W-:-:S02]  /*120a0*/  IMAD.WIDE R16, R2, 0x2, R152 ;  /* 0x0000000202107825 */ /* 0x004fc400078e0298 */
[----:B------:R-:W2:Y:S04]  /*120b0*/  LDL.64 R152, [R1+0xb58] ;  /* 0x000b580001987983 */ /* 0x000ea80000100a00 */
[----:B------:R0:W2:Y:S02]  /*120c0*/  LDG.E.U16 R161, desc[UR4][R16.64] ;  /* 0x0000000410a17981 */ /* 0x0000a4000c1e1500 */
[----:B0-----:R-:W-:-:S05]  /*120d0*/  IMAD.WIDE R16, R2, 0x2, R158 ;  /* 0x0000000202107825 */ /* 0x001fca00078e029e */
[----:B------:R0:W2:Y:S02]  /*120e0*/  LDG.E.U16 R160, desc[UR4][R16.64] ;  /* 0x0000000410a07981 */ /* 0x0000a4000c1e1500 */
[C---:B0-----:R-:W-:Y:S02]  /*120f0*/  IMAD.WIDE R16, R2.reuse, 0x2, R22 ;  /* 0x0000000202107825 */ /* 0x041fe400078e0216 */
[----:B------:R-:W2:Y:S04]  /*12100*/  LDL.64 R22, [R1+0xb48] ;  /* 0x000b480001167983 */ /* 0x000ea80000100a00 */
[----:B------:R0:W2:Y:S02]  /*12110*/  LDG.E.U16 R159, desc[UR4][R16.64] ;  /* 0x00000004109f7981 */ /* 0x0000a4000c1e1500 */
[----:B0-----:R-:W-:-:S02]  /*12120*/  IMAD.WIDE R16, R2, 0x2, R20 ;  /* 0x0000000202107825 */ /* 0x001fc400078e0214 */
[----:B------:R-:W2:Y:S04]  /*12130*/  LDL.64 R20, [R1+0xc28] ;  /* 0x000c280001147983 */ /* 0x000ea80000100a00 */
[----:B------:R3:W2:Y:S02]  /*12140*/  LDG.E.U16 R158, desc[UR4][R16.64] ;  /* 0x00000004109e7981 */ /* 0x0006a4000c1e1500 */
[----:B---3--:R-:W-:-:S05]  /*12150*/  IMAD.WIDE R16, R2, 0x2, R156 ;  /* 0x0000000202107825 */ /* 0x008fca00078e029c */
[----:B------:R0:W3:Y:S04]  /*12160*/  LDG.E.U16 R157, desc[UR4][R16.64] ;  /* 0x00000004109d7981 */ /* 0x0000e8000c1e1500 */
[----:B------:R-:W0:Y:S02]  /*12170*/  LDL.64 R16, [R1+0xb68] ;  /* 0x000b680001107983 */ /* 0x000e240000100a00 */
[----:B0-----:R-:W-:-:S05]  /*12180*/  IMAD.WIDE R16, R2, 0x2, R16 ;  /* 0x0000000202107825 */ /* 0x001fca00078e0210 */
[----:B------:R4:W3:Y:S02]  /*12190*/  LDG.E.U16 R156, desc[UR4][R16.64] ;  /* 0x00000004109c7981 */ /* 0x0008e4000c1e1500 */
[----:B----4-:R-:W-:-:S05]  /*121a0*/  IMAD.WIDE R16, R2, 0x2, R154 ;  /* 0x0000000202107825 */ /* 0x010fca00078e029a */
[----:B------:R0:W4:Y:S04]  /*121b0*/  LDG.E.U16 R155, desc[UR4][R16.64] ;  /* 0x00000004109b7981 */ /* 0x000128000c1e1500 */
[----:B------:R-:W0:Y:S02]  /*121c0*/  LDL.64 R16, [R1+0xb60] ;  /* 0x000b600001107983 */ /* 0x000e240000100a00 */
[----:B0-----:R-:W-:-:S05]  /*121d0*/  IMAD.WIDE R16, R2, 0x2, R16 ;  /* 0x0000000202107825 */ /* 0x001fca00078e0210 */
[----:B------:R2:W4:Y:S02]  /*121e0*/  LDG.E.U16 R154, desc[UR4][R16.64] ;  /* 0x00000004109a7981 */ /* 0x000524000c1e1500 */
[----:B--2---:R-:W-:-:S05]  /*121f0*/  IMAD.WIDE R16, R2, 0x2, R152 ;  /* 0x0000000202107825 */ /* 0x004fca00078e0298 */
[----:B------:R0:W2:Y:S04]  /*12200*/  LDG.E.U16 R153, desc[UR4][R16.64] ;  /* 0x0000000410997981 */ /* 0x0000a8000c1e1500 */
[----:B------:R-:W0:Y:S02]  /*12210*/  LDL.64 R16, [R1+0xb50] ;  /* 0x000b500001107983 */ /* 0x000e240000100a00 */
[----:B0-----:R-:W-:-:S05]  /*12220*/  IMAD.WIDE R16, R2, 0x2, R16 ;  /* 0x0000000202107825 */ /* 0x001fca00078e0210 */
[----:B------:R0:W2:Y:S02]  /*12230*/  LDG.E.U16 R152, desc[UR4][R16.64] ;  /* 0x0000000410987981 */ /* 0x0000a4000c1e1500 */
[----:B0-----:R-:W-:-:S05]  /*12240*/  IMAD.WIDE R16, R2, 0x2, R22 ;  /* 0x0000000202107825 */ /* 0x001fca00078e0216 */
        /* <DEDUP_REMOVED lines=15> */
[----:B------:R-:W0:Y:S04]  /*12340*/  LDL.64 R16, [R1+0xb28] ;  /* 0x000b280001107983 */ /* 0x000e280000100a00 */
[----:B------:R-:W-:Y:S01]  /*12350*/  STL [R1+0x1520], R2 ;  /* 0x0015200201007387 */ /* 0x000fe20000100800 */
[----:B0-----:R-:W-:-:S06]  /*12360*/  IMAD.WIDE R16, R2, 0x2, R16 ;  /* 0x0000000202107825 */ /* 0x001fcc00078e0210 */
[----:B------:R-:W2:Y:S01]  /*12370*/  LDG.E.U16 R16, desc[UR4][R16.64] ;  /* 0x0000000410107981 */ /* 0x000ea2000c1e1500 */
[----:B------:R-:W-:Y:S06]  /*12380*/  BAR.SYNC.DEFER_BLOCKING 0x0 ;  /* 0x0000000000007b1d */ /* 0x000fec0000010000 */
[----:B------:R0:W-:Y:S04]  /*12390*/  STS.U16 [R14+0x10400], R133 ;  /* 0x010400850e007388 */ /* 0x0001e80000000400 */
[----:B------:R1:W-:Y:S04]  /*123a0*/  STS.U16 [R14+0x14400], R134 ;  /* 0x014400860e007388 */ /* 0x0003e80000000400 */
[----:B------:R3:W-:Y:S04]  /*123b0*/  STS.U16 [R14+0x18400], R135 ;  /* 0x018400870e007388 */ /* 0x0007e80000000400 */
[----:B0-----:R-:W4:Y:S04]  /*123c0*/  LDL.LU R133, [R1+0x1680] ;  /* 0x0016800001857983 */ /* 0x001f280000300800 */
[----:B-1----:R-:W2:Y:S04]  /*123d0*/  LDL.LU R134, [R1+0x167c] ;  /* 0x00167c0001867983 */ /* 0x002ea80000300800 */
[----:B---3--:R-:W3:Y:S04]  /*123e0*/  LDL.LU R135, [R1+0x1678] ;  /* 0x0016780001877983 */ /* 0x008ee80000300800 */
[----:B------:R0:W-:Y:S04]  /*123f0*/  STS.U16 [R14+0x1c400], R143 ;  /* 0x01c4008f0e007388 */ /* 0x0001e80000000400 */
[----:B------:R1:W-:Y:S04]  /*12400*/  STS.U16 [R14+0x10800], R144 ;  /* 0x010800900e007388 */ /* 0x0003e80000000400 */
[----:B------:R1:W-:Y:S04]  /*12410*/  STS.U16 [R14+0x14800], R145 ;  /* 0x014800910e007388 */ /* 0x0003e80000000400 */
[----:B0-----:R-:W4:Y:S04]  /*12420*/  LDL.LU R143, [R1+0x1674] ;  /* 0x00167400018f7983 */ /* 0x001f280000300800 */
[----:B-1----:R-:W2:Y:S04]  /*12430*/  LDL.LU R144, [R1+0x1670] ;  /* 0x0016700001907983 */ /* 0x002ea80000300800 */
[----:B------:R-:W3:Y:S04]  /*12440*/  LDL.LU R145, [R1+0x166c] ;  /* 0x00166c0001917983 */ /* 0x000ee80000300800 */
[----:B------:R0:W-:Y:S04]  /*12450*/  STS.U16 [R14+0x18800], R146 ;  /* 0x018800920e007388 */ /* 0x0001e80000000400 */
[----:B------:R1:W-:Y:S04]  /*12460*/  STS.U16 [R14+0x1c800], R5 ;  /* 0x01c800050e007388 */ /* 0x0003e80000000400 */
[----:B------:R1:W-:Y:S04]  /*12470*/  STS.U16 [R14+0x10c00], R4 ;  /* 0x010c00040e007388 */ /* 0x0003e80000000400 */
[----:B0-----:R-:W4:Y:S04]  /*12480*/  LDL.LU R146, [R1+0x1668] ;  /* 0x0016680001927983 */ /* 0x001f280000300800 */
[----:B-1----:R-:W2:Y:S04]  /*12490*/  LDL.LU R5, [R1+0x1664] ;  /* 0x0016640001057983 */ /* 0x002ea80000300800 */
[----:B------:R-:W2:Y:S04]  /*124a0*/  LDL.LU R4, [R1+0x1660] ;  /* 0x0016600001047983 */ /* 0x000ea80000300800 */
[----:B------:R0:W-:Y:S04]  /*124b0*/  STS.U16 [R14+0x14c00], R3 ;  /* 0x014c00030e007388 */ /* 0x0001e80000000400 */
[----:B------:R1:W-:Y:S04]  /*124c0*/  STS.U16 [R14+0x18c00], R151 ;  /* 0x018c00970e007388 */ /* 0x0003e80000000400 */
[----:B------:R1:W-:Y:S04]  /*124d0*/  STS.U16 [R14+0x1cc00], R150 ;  /* 0x01cc00960e007388 */ /* 0x0003e80000000400 */
[----:B0-----:R-:W2:Y:S04]  /*124e0*/  LDL.LU R3, [R1+0x165c] ;  /* 0x00165c0001037983 */ /* 0x001ea80000300800 */
        /* <DEDUP_REMOVED lines=9> */
[----:B0-----:R-:W4:Y:S04]  /*12580*/  LDL.LU R13, [R1+0x1644] ;  /* 0x00164400010d7983 */ /* 0x001f280000300800 */
        /* <DEDUP_REMOVED lines=16> */
[----:B------:R-:W-:Y:S04]  /*12690*/  STL [R1+0x1524], R14 ;  /* 0x0015240e01007387 */ /* 0x000fe80000100800 */
[----:B----4-:R0:W-:Y:S04]  /*126a0*/  STS.U16 [R13+0x10080], R146 ;  /* 0x010080920d007388 */ /* 0x0101e80000000400 */
[----:B---3--:R1:W-:Y:S04]  /*126b0*/  STS.U16 [R13+0x14080], R145 ;  /* 0x014080910d007388 */ /* 0x0083e80000000400 */
[----:B--2---:R2:W-:Y:S04]  /*126c0*/  STS.U16 [R13+0x18080], R144 ;  /* 0x018080900d007388 */ /* 0x0045e80000000400 */
[----:B0-----:R-:W3:Y:S04]  /*126d0*/  LDL.LU R146, [R1+0x1640] ;  /* 0x0016400001927983 */ /* 0x001ee80000300800 */
[----:B-1----:R-:W4:Y:S04]  /*126e0*/  LDL.LU R145, [R1+0x163c] ;  /* 0x00163c0001917983 */ /* 0x002f280000300800 */
[----:B--2---:R-:W2:Y:S04]  /*126f0*/  LDL.LU R144, [R1+0x1638] ;  /* 0x0016380001907983 */ /* 0x004ea80000300800 */
[----:B------:R0:W-:Y:S04]  /*12700*/  STS.U16 [R13+0x1c080], R143 ;  /* 0x01c0808f0d007388 */ /* 0x0001e80000000400 */
[----:B------:R1:W-:Y:S04]  /*12710*/  STS.U16 [R13+0x10480], R142 ;  /* 0x0104808e0d007388 */ /* 0x0003e80000000400 */
[----:B------:R1:W-:Y:S04]  /*12720*/  STS.U16 [R13+0x14480], R141 ;  /* 0x0144808d0d007388 */ /* 0x0003e80000000400 */
[----:B0-----:R-:W3:Y:S04]  /*12730*/  LDL.LU R143, [R1+0x1634] ;  /* 0x00163400018f7983 */ /* 0x001ee80000300800 */
[----:B-1----:R-:W4:Y:S04]  /*12740*/  LDL.LU R142, [R1+0x1630] ;  /* 0x00163000018e7983 */ /* 0x002f280000300800 */
[----:B------:R-:W2:Y:S04]  /*12750*/  LDL.LU R141, [R1+0x162c] ;  /* 0x00162c00018d7983 */ /* 0x000ea80000300800 */
        /* <DEDUP_REMOVED lines=11> */
[----:B------:R-:W4:Y:S04]  /*12810*/  LDL.LU R9, [R1+0x1614] ;  /* 0x0016140001097983 */ /* 0x000f280000300800 */
[----:B------:R0:W-:Y:S04]  /*12820*/  STS.U16 [R13+0x10c80], R8 ;  /* 0x010c80080d007388 */ /* 0x0001e80000000400 */
[----:B------:R1:W-:Y:S04]  /*12830*/  STS.U16 [R13+0x14c80], R7 ;  /* 0x014c80070d007388 */ /* 0x0003e80000000400 */
[----:B0-----:R-:W4:Y:S04]  /*12840*/  LDL.LU R8, [R1+0x1610] ;  /* 0x0016100001087983 */ /* 0x001f280000300800 */
[----:B-1----:R-:W4:Y:S04]  /*12850*/  LDL.LU R7, [R1+0x160c] ;  /* 0x00160c0001077983 */ /* 0x002f280000300800 */
[----:B------:R0:W-:Y:S04]  /*12860*/  STS.U16 [R13+0x18c80], R19 ;  /* 0x018c80130d007388 */ /* 0x0001e80000000400 */
[----:B------:R1:W-:Y:S04]  /*12870*/  STS.U16 [R13+0x1cc80], R0 ;  /* 0x01cc80000d007388 */ /* 0x0003e80000000400 */
[----:B------:R1:W-:Y:S04]  /*12880*/  STS.U16 [R13+0x11080], R6 ;  /* 0x011080060d007388 */ /* 0x0003e80000000400 */
[----:B0-----:R-:W4:Y:S04]  /*12890*/  LDL.LU R19, [R1+0x1608] ;  /* 0x0016080001137983 */ /* 0x001f280000300800 */
[----:B-1----:R-:W4:Y:S04]  /*128a0*/  LDL.LU R0, [R1+0x1604] ;  /* 0x0016040001007983 */ /* 0x002f280000300800 */
        /* <DEDUP_REMOVED lines=15> */
[----:B------:R-:W4:Y:S04]  /*129a0*/  LDL.LU R6, [R1+0x1600] ;  /* 0x0016000001067983 */ /* 0x000f280000300800 */
[----:B------:R-:W-:Y:S01]  /*129b0*/  STL [R1+0x1528], R13 ;  /* 0x0015280d01007387 */ /* 0x000fe20000100800 */
[----:B------:R-:W-:Y:S01]  /*129c0*/  MOV R2, 0x400 ;  /* 0x0000040000027802 */ /* 0x000fe20000000f00 */
[----:B------:R-:W-:-:S02]  /*129d0*/  UMOV UR57, 0x40000040 ;  /* 0x4000004000397882 */ /* 0x000fc40000000000 */
[----:B--2---:R-:W-:Y:S04]  /*129e0*/  STS.U16 [R12+0x10100], R135 ;  /* 0x010100870c007388 */ /* 0x004fe80000000400 */
        /* <DEDUP_REMOVED lines=31> */
[----:B---3--:R-:W-:Y:S04]  /*12be0*/  STS.U16 [R11+0x10180], R115 ;  /* 0x010180730b007388 */ /* 0x008fe80000000400 */
        /* <DEDUP_REMOVED lines=32> */
[----:B----4-:R-:W-:Y:S04]  /*12df0*/  STS.U16 [R10+0x10200], R95 ;  /* 0x0102005f0a007388 */ /* 0x010fe80000000400 */
        /* <DEDUP_REMOVED lines=98> */
[----:B------:R0:W-:Y:S04]  /*13420*/  STL [R1+0x153c], R8 ;  /* 0x00153c0801007387 */ /* 0x0001e80000100800 */
[----:B------:R-:W-:Y:S04]  /*13430*/  STS.U16 [R7+0x10380], R39 ;  /* 0x0103802707007388 */ /* 0x000fe80000000400 */
[----:B------:R-:W-:Y:S01]  /*13440*/  STS.U16 [R7+0x14380], R38 ;  /* 0x0143802607007388 */ /* 0x000fe20000000400 */
[----:B0-----:R-:W0:Y:S03]  /*13450*/  S2R R8, SR_CgaCtaId ;  /* 0x0000000000087919 */ /* 0x001e260000008800 */
        /* <DEDUP_REMOVED lines=28> */
[----:B------:R3:W-:Y:S04]  /*13620*/  STS.U16 [R7+0x19f80], R15 ;  /* 0x019f800f07007388 */ /* 0x0007e80000000400 */
[----:B------:R4:W-:Y:S01]  /*13630*/  STS.U16 [R7+0x1df80], R16 ;  /* 0x01df801007007388 */ /* 0x0009e20000000400 */
[----:B0-----:R-:W-:Y:S01]  /*13640*/  LEA R2, R8, R2, 0x18 ;  /* 0x0000000208027211 */ /* 0x001fe200078ec0ff */
[----:B------:R-:W-:Y:S01]  /*13650*/  UIADD3.64 UR52, UR8, 0x180, URZ ;  /* 0x0000018008347897 */ /* 0x000fe2000fffe03f */
[----:B-1----:R-:W0:Y:S01]  /*13660*/  LDC R32, c[0x0][0x238] ;  /* 0x00008e00ff207b82 */ /* 0x002e220000000800 */
[----:B------:R1:W-:Y:S06]  /*13670*/  MEMBAR.ALL.CTA ;  /* 0x0000000000007992 */ /* 0x0003ec0000008000 */
[----:B-1----:R-:W1:Y:S01]  /*13680*/  FENCE.VIEW.ASYNC.S ;  /* 0x00000000000073c6 */ /* 0x002e620000000000 */
[----:B------:R-:W-:-:S04]  /*13690*/  SHF.R.U32.HI R2, RZ, 0x4, R2 ;  /* 0x00000004ff027819 */ /* 0x000fc80000011602 */
[----:B------:R-:W-:Y:S01]  /*136a0*/  SGXT.U32 R2, R2, 0xe ;  /* 0x0000000e0202781a */ /* 0x000fe20000000000 */
[----:B-1----:R-:W-:Y:S03]  /*136b0*/  BAR.SYNC.DEFER_BLOCKING 0x0 ;  /* 0x0000000000007b1d */ /* 0x002fe60000010000 */
[----:B------:R-:W-:-:S03]  /*136c0*/  R2UR UR56, R2 ;  /* 0x00000000023872ca */ /* 0x000fc600000e0000 */
[----:B--2---:R-:W-:-:S10]  /*136d0*/  WARPGROUP.ARRIVE ;  /* 0x00000000000079c5 */ /* 0x004fd40000000000 */
[----:B------:R-:W-:Y:S03]  /*136e0*/  HGMMA.64x64x16.F32 R152, gdesc[UR56].tnspA, RZ, !UPT, gsb0 ;  /* 0x20e00000389879f0 */ /* 0x000fe6000c0008ff */
[----:B------:R-:W-:Y:S02]  /*136f0*/  WARPGROUP.DEPBAR.LE gsb0, 0x0 ;  /* 0x00008000000079c5 */ /* 0x000fe40000010000 */
[----:B------:R-:W-:-:S06]  /*13700*/  WARPGROUP.ARRIVE ;  /* 0x00000000000079c5 */ /* 0x000fcc0000000000 */
[----:B------:R-:W-:Y:S03]  /*13710*/  HGMMA.64x64x16.F32 R152, gdesc[UR8].tnspA, R152, gsb0 ;  /* 0x20e00000089879f0 */ /* 0x000fe60008000898 */
[----:B------:R-:W-:Y:S02]  /*13720*/  WARPGROUP.DEPBAR.LE gsb0, 0x0 ;  /* 0x00008000000079c5 */ /* 0x000fe40000010000 */
[----:B------:R-:W-:-:S06]  /*13730*/  WARPGROUP.ARRIVE ;  /* 0x00000000000079c5 */ /* 0x000fcc0000000000 */
[----:B------:R-:W-:Y:S03]  /*13740*/  HGMMA.64x64x16.F32 R152, gdesc[UR12].tnspA, R152, gsb0 ;  /* 0x20e000000c9879f0 */ /* 0x000fe60008000898 */
[----:B------:R-:W-:Y:S02]  /*13750*/  WARPGROUP.DEPBAR.LE gsb0, 0x0 ;  /* 0x00008000000079c5 */ /* 0x000fe40000010000 */
[----:B------:R-:W-:-:S06]  /*13760*/  WARPGROUP.ARRIVE ;  /* 0x00000000000079c5 */ /* 0x000fcc0000000000 */
[----:B------:R-:W-:Y:S01]  /*13770*/  HGMMA.64x64x16.F32 R152, gdesc[UR16].tnspA, R152, gsb0 ;  /* 0x20e00000109879f0 */ /* 0x000fe20008000898 */
[----:B------:R-:W-:Y:S02]  /*13780*/  UIADD3.64 UR54, UR10, 0x1fe, URZ ;  /* 0x000001fe0a367897 */ /* 0x000fe4000fffe03f */
[----:B------:R-:W-:Y:S02]  /*13790*/  WARPGROUP.DEPBAR.LE gsb0, 0x0 ;  /* 0x00008000000079c5 */ /* 0x000fe40000010000 */
[----:B------:R-:W-:-:S06]  /*137a0*/  WARPGROUP.ARRIVE ;  /* 0x00000000000079c5 */ /* 0x000fcc0000000000 */
[----:B------:R-:W-:Y:S01]  /*137b0*/  HGMMA.64x64x16.F32 R152, gdesc[UR52].tnspA, R152, gsb0 ;  /* 0x20e00000349879f0 */ /* 0x000fe20008000898 */
[----:B------:R-:W-:Y:S02]  /*137c0*/  UIADD3.64 UR48, UR8, 0x200, URZ ;  /* 0x0000020008307897 */ /* 0x000fe4000fffe03f */
[----:B------:R-:W-:Y:S01]  /*137d0*/  UIADD3.64 UR50, UR10, 0x200, URZ ;  /* 0x000002000a327897 */ /* 0x000fe2000fffe03f */
        /* <DEDUP_REMOVED lines=102> */
[----:B------:R-:W-:Y:S01]  /*13e40*/  HGMMA.64x64x16.F32 R152, gdesc[UR36].tnspA, R152, gsb0 ;  /* 0x20e00000249879f0 */ /* 0x000fe20008000898 */
[----:B------:R-:W-:Y:S02]  /*13e50*/  R2UR UR43, R139 ;  /* 0x000000008b2b72ca */ /* 0x000fe400000e0000 */
[----:B------:R-:W-:Y:S02]  /*13e60*/  R2UR UR42, R140 ;  /* 0x000000008c2a72ca */ /* 0x000fe400000e0000 */
[----:B------:R-:W-:Y:S02]  /*13e70*/  R2UR UR41, R141 ;  /* 0x000000008d2972ca */ /* 0x000fe400000e0000 */
[----:B------:R-:W-:Y:S01]  /*13e80*/  R2UR UR40, R142 ;  /* 0x000000008e2872ca */ /* 0x000fe200000e0000 */
[----:B------:R1:W-:Y:S04]  /*13e90*/  STL [R1+0x1540], R7 ;  /* 0x0015400701007387 */ /* 0x0003e80000100800 */
[----:B------:R-:W3:Y:S04]  /*13ea0*/  LDL.LU R24, [R1+0x2c0] ;  /* 0x0002c00001187983 */ /* 0x000ee80000300800 */
[----:B------:R-:W2:Y:S01]  /*13eb0*/  LDL.LU R25, [R1+0x2e8] ;  /* 0x0002e80001197983 */ /* 0x000ea20000300800 */
[----:B------:R-:W-:-:S02]  /*13ec0*/  WARPGROUP.DEPBAR.LE gsb0, 0x0 ;  /* 0x00008000000079c5 */ /* 0x000fc40000010000 */
[----:B------:R-:W-:-:S06]  /*13ed0*/  WARPGROUP.ARRIVE ;  /* 0x00000000000079c5 */ /* 0x000fcc0000000000 */
[----:B------:R-:W-:Y:S01]  /*13ee0*/  HGMMA.64x64x16.F32 R152, gdesc[UR40].tnspA, R152, gsb0 ;  /* 0x20e00000289879f0 */ /* 0x000fe20008000898 */
[----:B------:R-:W-:Y:S02]  /*13ef0*/  R2UR UR47, R143 ;  /* 0x000000008f2f72ca */ /* 0x000fe400000e0000 */
[----:B------:R-:W-:Y:S02]  /*13f00*/  R2UR UR46, R144 ;  /* 0x00000000902e72ca */ /* 0x000fe400000e0000 */
[----:B------:R-:W-:Y:S02]  /*13f10*/  R2UR UR45, R145 ;  /* 0x00000000912d72ca */ /* 0x000fe400000e0000 */
[----:B------:R-:W-:Y:S01]  /*13f20*/  R2UR UR44, R146 ;  /* 0x00000000922c72ca */ /* 0x000fe200000e0000 */
[----:B------:R-:W-:Y:S02]  /*13f30*/  WARPGROUP.DEPBAR.LE gsb0, 0x0 ;  /* 0x00008000000079c5 */ /* 0x000fe40000010000 */
[----:B------:R-:W-:-:S10]  /*13f40*/  WARPGROUP.ARRIVE ;  /* 0x00000000000079c5 */ /* 0x000fd40000000000 */
        /* <DEDUP_REMOVED lines=11> */
[----:B------:R-:W-:Y:S02]  /*14000*/  R2UR UR52, R5 ;  /* 0x00000000053472ca */ /* 0x000fe400000e0000 */
[----:B------:R-:W4:Y:S01]  /*14010*/  S2R R5, SR_TID.X ;  /* 0x0000000000057919 */ /* 0x000f220000002100 */
[----:B------:R-:W-:-:S02]  /*14020*/  WARPGROUP.DEPBAR.LE gsb0, 0x0 ;  /* 0x00008000000079c5 */ /* 0x000fc40000010000 */
[----:B------:R-:W-:-:S08]  /*14030*/  WARPGROUP.ARRIVE ;  /* 0x00000000000079c5 */ /* 0x000fd00000000000 */
[----:B------:R-:W-:Y:S01]  /*14040*/  HGMMA.64x64x16.F32 R152, gdesc[UR52].tnspA, R152, gsb0 ;  /* 0x20e00000349879f0 */ /* 0x000fe20008000898 */
[----:B----4-:R-:W-:-:S04]  /*14050*/  SHF.L.U32 R2, R5, 0x1, RZ ;  /* 0x0000000105027819 */ /* 0x010fc800000006ff */
[----:B------:R-:W-:-:S04]  /*14060*/  LOP3.LUT R2, R2, 0x6, RZ, 0xc0, !PT ;  /* 0x0000000602027812 */ /* 0x000fc800078ec0ff */
[----:B---3--:R-:W-:Y:S02]  /*14070*/  IADD3 R15, P0, R2, R24, RZ ;  /* 0x00000018020f7210 */ /* 0x008fe40007f1e0ff */
[----:B------:R-:W-:Y:S02]  /*14080*/  LOP3.LUT R4, R19, 0x8, RZ, 0xfc, !PT ;  /* 0x0000000813047812 */ /* 0x000fe400078efcff */
[C---:B------:R-:W-:Y:S01]  /*14090*/  IADD3 R17, P5, R15.reuse, 0x10, RZ ;  /* 0x000000100f117810 */ /* 0x040fe20007fbe0ff */
[----:B--2---:R-:W-:Y:S01]  /*140a0*/  IMAD.X R18, RZ, RZ, R25, P0 ;  /* 0x000000ffff127224 */ /* 0x004fe200000e0619 */
[----:B------:R-:W-:Y:S02]  /*140b0*/  IADD3 R16, P4, R15, 0x9, RZ ;  /* 0x000000090f107810 */ /* 0x000fe40007f9e0ff */
[CC--:B------:R-:W-:Y:S01]  /*140c0*/  ISETP.GT.U32.AND P2, PT, R17.reuse, R19.reuse, PT ;  /* 0x000000131100720c */ /* 0x0c0fe20003f44070 */
[--C-:B------:R-:W-:Y:S01]  /*140d0*/  IMAD.X R20, RZ, RZ, R18.reuse, P5 ;  /* 0x000000ffff147224 */ /* 0x100fe200028e0612 */
[----:B------:R-:W-:Y:S01]  /*140e0*/  ISETP.GT.U32.AND P0, PT, R17, R4, PT ;  /* 0x000000041100720c */ /* 0x000fe20003f04070 */
[----:B------:R-:W-:Y:S01]  /*140f0*/  IMAD.X R17, RZ, RZ, R18, P4 ;  /* 0x000000ffff117224 */ /* 0x000fe200020e0612 */
[----:B------:R-:W-:-:S02]  /*14100*/  ISETP.GT.U32.AND P6, PT, R16, R19, PT ;  /* 0x000000131000720c */ /* 0x000fc40003fc4070 */
[----:B------:R-:W-:Y:S02]  /*14110*/  ISETP.GT.U32.AND P3, PT, R16, R4, PT ;  /* 0x000000041000720c */ /* 0x000fe40003f64070 */
[----:B------:R-:W-:Y:S02]  /*14120*/  IADD3 R16, P1, R15, 0x11, RZ ;  /* 0x000000110f107810 */ /* 0x000fe40007f3e0ff */
[C---:B------:R-:W-:Y:S02]  /*14130*/  ISETP.GT.U32.AND.EX P2, PT, R20.reuse, RZ, PT, P2 ;  /* 0x000000ff1400720c */ /* 0x040fe40003f44120 */
[----:B------:R-:W-:Y:S02]  /*14140*/  ISETP.GT.U32.AND.EX P0, PT, R20, RZ, PT, P0 ;  /* 0x000000ff1400720c */ /* 0x000fe40003f04100 */
[----:B------:R-:W-:Y:S02]  /*14150*/  ISETP.GT.U32.AND P4, PT, R16, R19, PT ;  /* 0x000000131000720c */ /* 0x000fe40003f84070 */
[----:B------:R-:W-:-:S02]  /*14160*/  ISETP.GT.U32.AND.EX P6, PT, R17, RZ, PT, P6 ;  /* 0x000000ff1100720c */ /* 0x000fc40003fc4160 */
[----:B------:R-:W-:Y:S02]  /*14170*/  ISETP.GT.U32.AND.EX P3, PT, R17, RZ, PT, P3 ;  /* 0x000000ff1100720c */ /* 0x000fe40003f64130 */
[----:B------:R-:W-:Y:S02]  /*14180*/  IADD3.X R20, RZ, R18, RZ, P1, !PT ;  /* 0x00000012ff147210 */ /* 0x000fe40000ffe4ff */
[----:B------:R-:W-:Y:S02]  /*14190*/  ISETP.GT.U32.AND P5, PT, R16, R4, PT ;  /* 0x000000041000720c */ /* 0x000fe40003fa4070 */
[C---:B------:R-:W-:Y:S02]  /*141a0*/  ISETP.GT.U32.AND.EX P4, PT, R20.reuse, RZ, PT, P4 ;  /* 0x000000ff1400720c */ /* 0x040fe40003f84140 */
[----:B------:R-:W-:Y:S01]  /*141b0*/  ISETP.GT.U32.AND.EX P5, PT, R20, RZ, PT, P5 ;  /* 0x000000ff1400720c */ /* 0x000fe20003fa4150 */
[----:B------:R-:W-:Y:S02]  /*141c0*/  WARPGROUP.DEPBAR.LE gsb0, 0x0 ;  /* 0x00008000000079c5 */ /* 0x000fe40000010000 */
[-C--:B0-----:R-:W-:Y:S01]  /*141d0*/  FMUL R157, R157, R32.reuse ;  /* 0x000000209d9d7220 */ /* 0x081fe20000400000 */
[-C--:B------:R-:W-:Y:S01]  /*141e0*/  FMUL R159, R159, R32.reuse ;  /* 0x000000209f9f7220 */ /* 0x080fe20000400000 */
[-C--:B------:R-:W-:Y:S01]  /*141f0*/  FMUL R162, R162, R32.reuse ;  /* 0x00000020a2a27220 */ /* 0x080fe20000400000 */
[-C--:B------:R-:W-:Y:S01]  /*14200*/  FMUL R161, R161, R32.reuse ;  /* 0x00000020a1a17220 */ /* 0x080fe20000400000 */
[----:B------:R-:W-:Y:S01]  /*14210*/  FMUL R160, R160, R32 ;  /* 0x00000020a0a07220 */ /* 0x000fe20000400000 */
[----:B-1----:R-:W-:-:S02]  /*14220*/  FSEL R7, R157, -INF , !P6 ;  /* 0xff8000009d077808 */ /* 0x002fc40007000000 */
[----:B------:R-:W-:Y:S02]  /*14230*/  FSEL R37, R159, -INF , !P3 ;  /* 0xff8000009f257808 */ /* 0x000fe40005800000 */
[C---:B------:R-:W-:Y:S02]  /*14240*/  IADD3 R16, P6, R15.reuse, 0x18, RZ ;  /* 0x000000180f107810 */ /* 0x040fe40007fde0ff */
[----:B------:R-:W-:Y:S01]  /*14250*/  IADD3 R17, P3, R15, 0x19, RZ ;  /* 0x000000190f117810 */ /* 0x000fe20007f7e0ff */
[----:B------:R-:W-:Y:S01]  /*14260*/  FMUL R163, R163, R32 ;  /* 0x00000020a3a37220 */ /* 0x000fe20000400000 */
[----:B------:R-:W-:Y:S02]  /*14270*/  FSEL R8, R162, -INF , !P0 ;  /* 0xff800000a2087808 */ /* 0x000fe40004000000 */
[----:B------:R-:W-:Y:S02]  /*14280*/  FSEL R12, R161, -INF , !P4 ;  /* 0xff800000a10c7808 */ /* 0x000fe40006000000 */
[----:B------:R-:W-:-:S02]  /*14290*/  FSEL R11, R160, -INF , !P2 ;  /* 0xff800000a00b7808 */ /* 0x000fc40005000000 */
[CC--:B------:R-:W-:Y:S02]  /*142a0*/  ISETP.GT.U32.AND P0, PT, R17.reuse, R19.reuse, PT ;  /* 0x000000131100720c */ /* 0x0c0fe40003f04070 */
[-C--:B------:R-:W-:Y:S01]  /*142b0*/  ISETP.GT.U32.AND P4, PT, R17, R4.reuse, PT ;  /* 0x000000041100720c */ /* 0x080fe20003f84070 */
[----:B------:R-:W-:Y:S01]  /*142c0*/  IMAD.X R17, RZ, RZ, R18, P6 ;  /* 0x000000ffff117224 */ /* 0x000fe200030e0612 */
[C---:B------:R-:W-:Y:S02]  /*142d0*/  ISETP.GT.U32.AND P1, PT, R16.reuse, R19, PT ;  /* 0x000000131000720c */ /* 0x040fe40003f24070 */
[----:B------:R-:W-:Y:S02]  /*142e0*/  ISETP.GT.U32.AND P2, PT, R16, R4, PT ;  /* 0x000000041000720c */ /* 0x000fe40003f44070 */
[----:B------:R-:W-:Y:S02]  /*142f0*/  IADD3 R16, P6, R15, 0x8, RZ ;  /* 0x000000080f107810 */ /* 0x000fe40007fde0ff */
[----:B------:R-:W-:-:S02]  /*14300*/  FSEL R9, R163, -INF , !P5 ;  /* 0xff800000a3097808 */ /* 0x000fc40006800000 */
[----:B------:R-:W-:Y:S01]  /*14310*/  ISETP.GT.U32.AND P5, PT, R16, R19, PT ;  /* 0x000000131000720c */ /* 0x000fe20003fa4070 */
[----:B------:R-:W-:Y:S01]  /*14320*/  IMAD.X R16, RZ, RZ, R18, P3 ;  /* 0x000000ffff107224 */ /* 0x000fe200018e0612 */
[----:B------:R-:W-:Y:S01]  /*14330*/  STL [R1+0x1564], R168 ;  /* 0x001564a801007387 */ /* 0x000fe20000100800 */
[-C--:B------:R-:W-:Y:S01]  /*14340*/  FMUL R166, R166, R32.reuse ;  /* 0x00000020a6a67220 */ /* 0x080fe20000400000 */
[----:B------:R-:W-:Y:S02]  /*14350*/  FMUL R165, R165, R32 ;  /* 0x00000020a5a57220 */ /* 0x000fe40000400000 */
[----:B------:R-:W-:Y:S01]  /*14360*/  STL [R1+0x1560], R172 ;  /* 0x001560ac01007387 */ /* 0x000fe20000100800 */
[----:B------:R-:W-:-:S03]  /*14370*/  ISETP.GT.U32.AND.EX P2, PT, R17, RZ, PT, P2 ;  /* 0x000000ff1100720c */ /* 0x000fc60003f44120 */
[----:B------:R-:W-:Y:S01]  /*14380*/  STL [R1+0x155c], R173 ;  /* 0x00155cad01007387 */ /* 0x000fe20000100800 */
[----:B------:R-:W-:Y:S01]  /*14390*/  ISETP.GT.U32.AND.EX P0, PT, R16, RZ, PT, P0 ;  /* 0x000000ff1000720c */ /* 0x000fe20003f04100 */
[----:B------:R-:W-:Y:S01]  /*143a0*/  FMUL R164, R164, R32 ;  /* 0x00000020a4a47220 */ /* 0x000fe20000400000 */
[----:B------:R-:W-:Y:S01]  /*143b0*/  ISETP.GT.U32.AND.EX P4, PT, R16, RZ, PT, P4 ;  /* 0x000000ff1000720c */ /* 0x000fe20003f84140 */
[----:B------:R-:W-:Y:S01]  /*143c0*/  STL [R1+0x1558], R176 ;  /* 0x001558b001007387 */ /* 0x000fe20000100800 */
[----:B------:R-:W-:-:S03]  /*143d0*/  LOP3.LUT R16, R15, 0x28, RZ, 0xfc, !PT ;  /* 0x000000280f107812 */ /* 0x000fc600078efcff */
[----:B------:R-:W-:Y:S01]  /*143e0*/  STL [R1+0x1554], R177 ;  /* 0x001554b101007387 */ /* 0x000fe20000100800 */
[----:B------:R-:W-:-:S03]  /*143f0*/  ISETP.GT.U32.AND.EX P1, PT, R17, RZ, PT, P1 ;  /* 0x000000ff1100720c */ /* 0x000fc60003f24110 */
[----:B------:R-:W-:Y:S01]  /*14400*/  STL [R1+0x1550], R180 ;  /* 0x001550b401007387 */ /* 0x000fe20000100800 */
[----:B------:R-:W-:Y:S01]  /*14410*/  FMUL R167, R167, R32 ;  /* 0x00000020a7a77220 */ /* 0x000fe20000400000 */
[----:B------:R-:W-:Y:S02]  /*14420*/  FSEL R10, R166, -INF , !P2 ;  /* 0xff800000a60a7808 */ /* 0x000fe40005000000 */
[----:B------:R-:W-:Y:S01]  /*14430*/  STL [R1+0x154c], R181 ;  /* 0x00154cb501007387 */ /* 0x000fe20000100800 */
[----:B------:R-:W-:-:S03]  /*14440*/  FSEL R14, R165, -INF , !P0 ;  /* 0xff800000a50e7808 */ /* 0x000fc60004000000 */
[----:B------:R-:W-:Y:S01]  /*14450*/  STL [R1+0x1568], R24 ;  /* 0x0015681801007387 */ /* 0x000fe20000100800 */
[C---:B------:R-:W-:Y:S02]  /*14460*/  ISETP.GT.U32.AND P2, PT, R16.reuse, R4, PT ;  /* 0x000000041000720c */ /* 0x040fe40003f44070 */
[----:B------:R-:W-:Y:S01]  /*14470*/  ISETP.GT.U32.AND P0, PT, R16, R19, PT ;  /* 0x000000131000720c */ /* 0x000fe20003f04070 */
[----:B------:R-:W-:Y:S01]  /*14480*/  STL [R1+0x156c], R25 ;  /* 0x00156c1901007387 */ /* 0x000fe20000100800 */
[----:B------:R-:W-:Y:S01]  /*14490*/  FSEL R13, R164, -INF , !P1 ;  /* 0xff800000a40d7808 */ /* 0x000fe20004800000 */
[----:B------:R-:W-:Y:S02]  /*144a0*/  IMAD.X R16, RZ, RZ, R18, P6 ;  /* 0x000000ffff107224 */ /* 0x000fe400030e0612 */
[----:B------:R-:W-:Y:S01]  /*144b0*/  STL [R1+0x1574], R7 ;  /* 0x0015740701007387 */ /* 0x000fe20000100800 */
[----:B------:R-:W-:-:S03]  /*144c0*/  FSEL R2, R167, -INF , !P4 ;  /* 0xff800000a7027808 */ /* 0x000fc60006000000 */
[----:B------:R-:W-:Y:S01]  /*144d0*/  STL [R1+0x1578], R37 ;  /* 0x0015782501007387 */ /* 0x000fe20000100800 */
[----:B------:R-:W-:-:S03]  /*144e0*/  FMUL R156, R156, R32 ;  /* 0x000000209c9c7220 */ /* 0x000fc60000400000 */
[----:B------:R-:W-:Y:S01]  /*144f0*/  STL [R1+0x157c], R11 ;  /* 0x00157c0b01007387 */ /* 0x000fe20000100800 */
[----:B------:R-:W-:-:S03]  /*14500*/  ISETP.GT.U32.AND.EX P5, PT, R16, RZ, PT, P5 ;  /* 0x000000ff1000720c */ /* 0x000fc60003fa4150 */
[----:B------:R-:W-:Y:S04]  /*14510*/  STL [R1+0x1580], R8 ;  /* 0x0015800801007387 */ /* 0x000fe80000100800 */
[----:B------:R-:W-:Y:S01]  /*14520*/  STL [R1+0x1584], R12 ;  /* 0x0015840c01007387 */ /* 0x000fe20000100800 */
[----:B------:R-:W-:-:S03]  /*14530*/  LOP3.LUT R20, R15, 0x21, RZ, 0xfc, !PT ;  /* 0x000000210f147812 */ /* 0x000fc600078efcff */
[----:B------:R-:W-:Y:S04]  /*14540*/  STL [R1+0x1588], R9 ;  /* 0x0015880901007387 */ /* 0x000fe80000100800 */
[----:B------:R-:W-:Y:S04]  /*14550*/  STL [R1+0x158c], R13 ;  /* 0x00158c0d01007387 */ /* 0x000fe80000100800 */
[----:B------:R-:W-:Y:S04]  /*14560*/  STL [R1+0x1590], R10 ;  /* 0x0015900a01007387 */ /* 0x000fe80000100800 */
[----:B------:R-:W-:Y:S04]  /*14570*/  STL [R1+0x1594], R14 ;  /* 0x0015940e01007387 */ /* 0x000fe80000100800 */
[----:B------:R0:W-:Y:S01]  /*14580*/  STL [R1+0x1598], R2 ;  /* 0x0015980201007387 */ /* 0x0001e20000100800 */
[----:B------:R-:W-:-:S02]  /*14590*/  ISETP.GT.U32.AND P1, PT, R20, R4, PT ;  /* 0x000000041400720c */ /* 0x000fc40003f24070 */
[----:B------:R-:W-:Y:S01]  /*145a0*/  ISETP.GT.U32.AND P3, PT, R20, R19, PT ;  /* 0x000000131400720c */ /* 0x000fe20003f64070 */
[----:B------:R-:W2:Y:S04]  /*145b0*/  LDL.64 R22, [R1+0xb20] ;  /* 0x000b200001167983 */ /* 0x000ea80000100a00 */
[----:B------:R-:W3:Y:S01]  /*145c0*/  LDL.64 R20, [R1+0xb18] ;  /* 0x000b180001147983 */ /* 0x000ee20000100a00 */
[----:B0-----:R-:W-:-:S05]  /*145d0*/  FSEL R2, R156, -INF , !P5 ;  /* 0xff8000009c027808 */ /* 0x001fca0006800000 */
[----:B------:R0:W-:Y:S04]  /*145e0*/  STL [R1+0x214], R2 ;  /* 0x0002140201007387 */ /* 0x0001e80000100800 */
[----:B------:R-:W4:Y:S04]  /*145f0*/  LDL.64 R10, [R1+0xb10] ;  /* 0x000b1000010a7983 */ /* 0x000f280000100a00 */
[----:B------:R-:W4:Y:S01]  /*14600*/  LDL.64 R8, [R1+0xb08] ;  /* 0x000b080001087983 */ /* 0x000f220000100a00 */
[----:B------:R-:W-:Y:S01]  /*14610*/  LOP3.LUT R16, R15, 0x30, RZ, 0xfc, !PT ;  /* 0x000000300f107812 */ /* 0x000fe200078efcff */
[-C--:B------:R-:W-:Y:S01]  /*14620*/  FMUL R169, R169, R32.reuse ;  /* 0x00000020a9a97220 */ /* 0x080fe20000400000 */
[----:B------:R-:W-:Y:S01]  /*14630*/  ISETP.GT.U32.AND.EX P3, PT, R18, RZ, PT, P3 ;  /* 0x000000ff1200720c */ /* 0x000fe20003f64130 */
[-C--:B------:R-:W-:Y:S01]  /*14640*/  FMUL R174, R174, R32.reuse ;  /* 0x00000020aeae7220 */ /* 0x080fe20000400000 */
[----:B------:R-:W-:Y:S01]  /*14650*/  LOP3.LUT R17, R15, 0x29, RZ, 0xfc, !PT ;  /* 0x000000290f117812 */ /* 0x000fe200078efcff */
[----:B------:R-:W-:Y:S01]  /*14660*/  FMUL R178, R178, R32 ;  /* 0x00000020b2b27220 */ /* 0x000fe20000400000 */
[C---:B------:R-:W-:Y:S01]  /*14670*/  ISETP.GT.U32.AND P5, PT, R16.reuse, R4, PT ;  /* 0x000000041000720c */ /* 0x040fe20003fa4070 */
[-C--:B------:R-:W-:Y:S01]  /*14680*/  FMUL R171, R171, R32.reuse ;  /* 0x00000020abab7220 */ /* 0x080fe20000400000 */
[----:B------:R-:W-:Y:S01]  /*14690*/  FSEL R75, R169, -INF , !P3 ;  /* 0xff800000a94b7808 */ /* 0x000fe20005800000 */
[-C--:B------:R-:W-:Y:S01]  /*146a0*/  FMUL R179, R179, R32.reuse ;  /* 0x00000020b3b37220 */ /* 0x080fe20000400000 */
[-C--:B------:R-:W-:Y:S01]  /*146b0*/  ISETP.GT.U32.AND P3, PT, R16, R19.reuse, PT ;  /* 0x000000131000720c */ /* 0x080fe20003f64070 */
[-C--:B------:R-:W-:Y:S01]  /*146c0*/  FMUL R182, R182, R32.reuse ;  /* 0x00000020b6b67220 */ /* 0x080fe20000400000 */
[----:B------:R-:W-:Y:S01]  /*146d0*/  ISETP.GT.U32.AND.EX P2, PT, R18, RZ, PT, P2 ;  /* 0x000000ff1200720c */ /* 0x000fe20003f44120 */
[----:B------:R-:W-:Y:S01]  /*146e0*/  FMUL R175, R175, R32 ;  /* 0x00000020afaf7220 */ /* 0x000fe20000400000 */
[C---:B------:R-:W-:Y:S01]  /*146f0*/  ISETP.GT.U32.AND P6, PT, R17.reuse, R4, PT ;  /* 0x000000041100720c */ /* 0x040fe20003fc4070 */
[-C--:B------:R-:W-:Y:S01]  /*14700*/  FMUL R152, R152, R32.reuse ;  /* 0x0000002098987220 */ /* 0x080fe20000400000 */
[----:B------:R-:W-:Y:S01]  /*14710*/  ISETP.GT.U32.AND P4, PT, R17, R19, PT ;  /* 0x000000131100720c */ /* 0x000fe20003f84070 */
[----:B------:R-:W-:Y:S01]  /*14720*/  FMUL R158, R158, R32 ;  /* 0x000000209e9e7220 */ /* 0x000fe20000400000 */
[----:B------:R-:W-:Y:S01]  /*14730*/  LOP3.LUT R16, R15, 0x31, RZ, 0xfc, !PT ;  /* 0x000000310f107812 */ /* 0x000fe200078efcff */
[----:B0-----:R-:W4:Y:S01]  /*14740*/  LDL.64 R2, [R1+0xb00] ;  /* 0x000b000001027983 */ /* 0x001f220000100a00 */
[----:B------:R-:W-:-:S02]  /*14750*/  ISETP.GT.U32.AND.EX P5, PT, R18, RZ, PT, P5 ;  /* 0x000000ff1200720c */ /* 0x000fc40003fa4150 */
[----:B------:R-:W-:Y:S02]  /*14760*/  LOP3.LUT R17, R15, 0x38, RZ, 0xfc, !PT ;  /* 0x000000380f117812 */ /* 0x000fe400078efcff */
[----:B------:R-:W-:Y:S02]  /*14770*/  FSEL R102, R174, -INF , !P2 ;  /* 0xff800000ae667808 */ /* 0x000fe40005000000 */
[----:B------:R-:W-:Y:S02]  /*14780*/  ISETP.GT.U32.AND.EX P1, PT, R18, RZ, PT, P1 ;  /* 0x000000ff1200720c */ /* 0x000fe40003f24110 */
[-C--:B------:R-:W-:Y:S02]  /*14790*/  ISETP.GT.U32.AND P2, PT, R16, R4.reuse, PT ;  /* 0x000000041000720c */ /* 0x080fe40003f44070 */
[----:B------:R-:W-:Y:S02]  /*147a0*/  FSEL R96, R178, -INF , !P5 ;  /* 0xff800000b2607808 */ /* 0x000fe40006800000 */
[----:B------:R-:W-:-:S02]  /*147b0*/  ISETP.GT.U32.AND P5, PT, R17, R4, PT ;  /* 0x000000041100720c */ /* 0x000fc40003fa4070 */
[----:B------:R-:W-:Y:S02]  /*147c0*/  FSEL R105, R171, -INF , !P1 ;  /* 0xff800000ab697808 */ /* 0x000fe40004800000 */
[C---:B------:R-:W-:Y:S02]  /*147d0*/  ISETP.GT.U32.AND.EX P2, PT, R18.reuse, RZ, PT, P2 ;  /* 0x000000ff1200720c */ /* 0x040fe40003f44120 */
[----:B------:R-:W-:Y:S02]  /*147e0*/  ISETP.GT.U32.AND P1, PT, R15, R19, PT ;  /* 0x000000130f00720c */ /* 0x000fe40003f24070 */
[C---:B------:R-:W-:Y:S02]  /*147f0*/  ISETP.GT.U32.AND.EX P5, PT, R18.reuse, RZ, PT, P5 ;  /* 0x000000ff1200720c */ /* 0x040fe40003fa4150 */
[----:B------:R-:W-:Y:S02]  /*14800*/  ISETP.GT.U32.AND.EX P6, PT, R18, RZ, PT, P6 ;  /* 0x000000ff1200720c */ /* 0x000fe40003fc4160 */
[----:B------:R-:W-:-:S02]  /*14810*/  FSEL R92, R179, -INF , !P2 ;  /* 0xff800000b35c7808 */ /* 0x000fc40005000000 */
[----:B------:R-:W-:Y:S02]  /*14820*/  ISETP.GT.U32.AND.EX P1, PT, R18, RZ, PT, P1 ;  /* 0x000000ff1200720c */ /* 0x000fe40003f24110 */
[CC--:B------:R-:W-:Y:S02]  /*14830*/  ISETP.GE.U32.AND P2, PT, R15.reuse, R19.reuse, PT ;  /* 0x000000130f00720c */ /* 0x0c0fe40003f46070 */
[----:B------:R-:W-:Y:S02]  /*14840*/  FSEL R89, R182, -INF , !P5 ;  /* 0xff800000b6597808 */ /* 0x000fe40006800000 */
[----:B------:R-:W-:Y:S01]  /*14850*/  ISETP.GT.U32.AND P5, PT, R15, R4, PT ;  /* 0x000000040f00720c */ /* 0x000fe20003fa4070 */
[-C--:B------:R-:W-:Y:S01]  /*14860*/  FMUL R153, R153, R32.reuse ;  /* 0x0000002099997220 */ /* 0x080fe20000400000 */
[----:B------:R-:W-:Y:S01]  /*14870*/  FSEL R99, R175, -INF , !P6 ;  /* 0xff800000af637808 */ /* 0x000fe20007000000 */
[----:B------:R-:W-:Y:S01]  /*14880*/  STL [R1+0x159c], R75 ;  /* 0x00159c4b01007387 */ /* 0x000fe20000100800 */
[----:B------:R-:W-:Y:S01]  /*14890*/  ISETP.GT.U32.AND P6, PT, R16, R19, PT ;  /* 0x000000131000720c */ /* 0x000fe20003fc4070 */
[----:B------:R-:W-:Y:S01]  /*148a0*/  FMUL R154, R154, R32 ;  /* 0x000000209a9a7220 */ /* 0x000fe20000400000 */
[----:B------:R-:W-:Y:S01]  /*148b0*/  FSEL R27, R152, -INF , !P1 ;  /* 0xff800000981b7808 */ /* 0x000fe20004800000 */
[----:B------:R-:W-:Y:S01]  /*148c0*/  STL [R1+0x15a0], R105 ;  /* 0x0015a06901007387 */ /* 0x000fe20000100800 */
[----:B------:R-:W-:-:S02]  /*148d0*/  FSEL R43, R158, -INF , !P1 ;  /* 0xff8000009e2b7808 */ /* 0x000fc40004800000 */
[C---:B------:R-:W-:Y:S01]  /*148e0*/  ISETP.GE.U32.AND.EX P2, PT, R18.reuse, RZ, PT, P2 ;  /* 0x000000ff1200720c */ /* 0x040fe20003f46120 */
[----:B------:R-:W-:Y:S01]  /*148f0*/  STL [R1+0x15a4], R102 ;  /* 0x0015a46601007387 */ /* 0x000fe20000100800 */
[C---:B------:R-:W-:Y:S02]  /*14900*/  ISETP.GE.U32.AND P1, PT, R15.reuse, R4, PT ;  /* 0x000000040f00720c */ /* 0x040fe40003f26070 */
[C---:B------:R-:W-:Y:S02]  /*14910*/  LOP3.LUT R16, R15.reuse, 0x20, RZ, 0xfc, !PT ;  /* 0x000000200f107812 */ /* 0x040fe400078efcff */
[----:B------:R-:W-:Y:S01]  /*14920*/  ISETP.GT.U32.AND.EX P5, PT, R18, RZ, PT, P5 ;  /* 0x000000ff1200720c */ /* 0x000fe20003fa4150 */
[----:B------:R-:W-:Y:S01]  /*14930*/  STL [R1+0x15a8], R99 ;  /* 0x0015a86301007387 */ /* 0x000fe20000100800 */
[----:B------:R-:W-:Y:S02]  /*14940*/  LOP3.LUT R15, R15, 0x39, RZ, 0xfc, !PT ;  /* 0x000000390f0f7812 */ /* 0x000fe400078efcff */
[----:B------:R-:W-:Y:S01]  /*14950*/  FSEL R26, R153, -INF , !P2 ;  /* 0xff800000991a7808 */ /* 0x000fe20005000000 */
[----:B------:R-:W-:Y:S01]  /*14960*/  STL [R1+0x15ac], R96 ;  /* 0x0015ac6001007387 */ /* 0x000fe20000100800 */
[----:B------:R-:W-:-:S02]  /*14970*/  FSEL R53, R154, -INF , !P5 ;  /* 0xff8000009a357808 */ /* 0x000fc40006800000 */
[-C--:B------:R-:W-:Y:S01]  /*14980*/  ISETP.GT.U32.AND P2, PT, R15, R4.reuse, PT ;  /* 0x000000040f00720c */ /* 0x080fe20003f44070 */
[----:B------:R-:W-:Y:S01]  /*14990*/  STL [R1+0x15b0], R92 ;  /* 0x0015b05c01007387 */ /* 0x000fe20000100800 */
[----:B------:R-:W-:Y:S01]  /*149a0*/  ISETP.GT.U32.AND P5, PT, R16, R4, PT ;  /* 0x000000041000720c */ /* 0x000fe20003fa4070 */
[-C--:B------:R-:W-:Y:S02]  /*149b0*/  FMUL R155, R155, R32.reuse ;  /* 0x000000209b9b7220 */ /* 0x080fe40000400000 */
[----:B------:R-:W-:Y:S01]  /*149c0*/  STL [R1+0x15b4], R89 ;  /* 0x0015b45901007387 */ /* 0x000fe20000100800 */
[C---:B------:R-:W-:Y:S01]  /*149d0*/  ISETP.GE.U32.AND.EX P1, PT, R18.reuse, RZ, PT, P1 ;  /* 0x000000ff1200720c */ /* 0x040fe20003f26110 */
[-C--:B------:R-:W-:Y:S02]  /*149e0*/  FMUL R183, R183, R32.reuse ;  /* 0x00000020b7b77220 */ /* 0x080fe40000400000 */
[----:B------:R-:W-:Y:S01]  /*149f0*/  STL [R1+0x15b8], R27 ;  /* 0x0015b81b01007387 */ /* 0x000fe20000100800 */
[----:B------:R-:W-:Y:S01]  /*14a00*/  ISETP.GT.U32.AND.EX P2, PT, R18, RZ, PT, P2 ;  /* 0x000000ff1200720c */ /* 0x000fe20003f44120 */
[----:B------:R-:W-:-:S02]  /*14a10*/  FMUL R170, R170, R32 ;  /* 0x00000020aaaa7220 */ /* 0x000fc40000400000 */
[----:B------:R-:W-:Y:S01]  /*14a20*/  STL [R1+0x15bc], R43 ;  /* 0x0015bc2b01007387 */ /* 0x000fe20000100800 */
[----:B------:R-:W-:-:S03]  /*14a30*/  ISETP.GT.U32.AND.EX P5, PT, R18, RZ, PT, P5 ;  /* 0x000000ff1200720c */ /* 0x000fc60003fa4150 */
[----:B------:R0:W-:Y:S01]  /*14a40*/  STL [R1+0x15c0], R26 ;  /* 0x0015c01a01007387 */ /* 0x0001e20000100800 */
[----:B------:R-:W-:-:S03]  /*14a50*/  FSEL R49, R155, -INF , !P1 ;  /* 0xff8000009b317808 */ /* 0x000fc60004800000 */
[----:B------:R-:W-:Y:S01]  /*14a60*/  STL [R1+0x15c4], R53 ;  /* 0x0015c43501007387 */ /* 0x000fe20000100800 */
[----:B------:R-:W-:-:S03]  /*14a70*/  FSEL R86, R183, -INF , !P2 ;  /* 0xff800000b7567808 */ /* 0x000fc60005000000 */
[----:B------:R-:W4:Y:S01]  /*14a80*/  LDL.64 R34, [R1+0xaf8] ;  /* 0x000af80001227983 */ /* 0x000f220000100a00 */
[----:B------:R-:W-:-:S03]  /*14a90*/  FSEL R109, R170, -INF , !P5 ;  /* 0xff800000aa6d7808 */ /* 0x000fc60006800000 */
[----:B------:R-:W4:Y:S04]  /*14aa0*/  LDL.64 R30, [R1+0xaf0] ;  /* 0x000af000011e7983 */ /* 0x000f280000100a00 */
[----:B------:R-:W4:Y:S04]  /*14ab0*/  LDL.64 R28, [R1+0xae8] ;  /* 0x000ae800011c7983 */ /* 0x000f280000100a00 */
[----:B------:R-:W4:Y:S04]  /*14ac0*/  LDL.64 R4, [R1+0xad8] ;  /* 0x000ad80001047983 */ /* 0x000f280000100a00 */
[----:B------:R-:W4:Y:S04]  /*14ad0*/  LDL.64 R12, [R1+0xae0] ;  /* 0x000ae000010c7983 */ /* 0x000f280000100a00 */
[----:B------:R1:W-:Y:S04]  /*14ae0*/  STL [R1+0x15c8], R32 ;  /* 0x0015c82001007387 */ /* 0x0003e80000100800 */
[----:B------:R-:W-:Y:S01]  /*14af0*/  STL [R1+0x15cc], R49 ;  /* 0x0015cc3101007387 */ /* 0x000fe20000100800 */
[----:B------:R-:W-:-:S03]  /*14b00*/  ISETP.GT.U32.AND P2, PT, R15, R19, PT ;  /* 0x000000130f00720c */ /* 0x000fc60003f44070 */
[----:B------:R-:W-:Y:S04]  /*14b10*/  STL [R1+0x15d0], R86 ;  /* 0x0015d05601007387 */ /* 0x000fe80000100800 */
[----:B------:R-:W-:Y:S04]  /*14b20*/  STL [R1+0x15d4], R109 ;  /* 0x0015d46d01007387 */ /* 0x000fe80000100800 */
[----:B------:R4:W-:Y:S04]  /*14b30*/  STL [R1+0x15d8], R19 ;  /* 0x0015d81301007387 */ /* 0x0009e80000100800 */
[----:B0-----:R-:W4:Y:S04]  /*14b40*/  LDL.64 R26, [R1+0xad0] ;  /* 0x000ad000011a7983 */ /* 0x001f280000100a00 */
[----:B------:R-:W4:Y:S01]  /*14b50*/  LDL.64 R14, [R1+0xac8] ;  /* 0x000ac800010e7983 */ /* 0x000f220000100a00 */
[----:B--2---:R-:W-:-:S04]  /*14b60*/  IMAD.WIDE R154, R0, 0x2, R22 ;  /* 0x00000002009a7825 */ /* 0x004fc800078e0216 */
[C---:B---3--:R-:W-:Y:S01]  /*14b70*/  IMAD.WIDE R152, R0.reuse, 0x2, R20 ;  /* 0x0000000200987825 */ /* 0x048fe200078e0214 */
[-C--:B------:R-:W-:Y:S01]  /*14b80*/  ISETP.GT.U32.AND P1, PT, R17, R19.reuse, PT ;  /* 0x000000131100720c */ /* 0x080fe20003f24070 */
[----:B-1----:R0:W2:Y:S04]  /*14b90*/  LDG.E.U16 R32, desc[UR4][R154.64] ;  /* 0x000000049a207981 */ /* 0x0020a8000c1e1500 */
[----:B------:R1:W3:Y:S01]  /*14ba0*/  LDG.E.U16 R25, desc[UR4][R152.64] ;  /* 0x0000000498197981 */ /* 0x0002e2000c1e1500 */
[----:B----4-:R-:W-:Y:S01]  /*14bb0*/  IMAD.WIDE R22, R0, 0x2, R10 ;  /* 0x0000000200167825 */ /* 0x010fe200078e020a */
[----:B------:R-:W-:Y:S02]  /*14bc0*/  ISETP.GT.U32.AND P5, PT, R16, R19, PT ;  /* 0x000000131000720c */ /* 0x000fe40003fa4070 */
[----:B------:R-:W4:Y:S01]  /*14bd0*/  LDL.64 R10, [R1+0xac0] ;  /* 0x000ac000010a7983 */ /* 0x000f220000100a00 */
[----:B------:R-:W-:-:S03]  /*14be0*/  IMAD.WIDE R20, R0, 0x2, R8 ;  /* 0x0000000200147825 */ /* 0x000fc600078e0208 */
[----:B------:R1:W2:Y:S04]  /*14bf0*/  LDG.E.U16 R122, desc[UR4][R22.64] ;  /* 0x00000004167a7981 */ /* 0x0002a8000c1e1500 */
[----:B------:R-:W4:Y:S04]  /*14c00*/  LDG.E.U16 R72, desc[UR4][R20.64] ;  /* 0x0000000414487981 */ /* 0x000f28000c1e1500 */
[----:B------:R-:W4:Y:S01]  /*14c10*/  LDL.64 R8, [R1+0xab0] ;  /* 0x000ab00001087983 */ /* 0x000f220000100a00 */
[----:B------:R-:W-:-:S03]  /*14c20*/  IMAD.WIDE R16, R0, 0x2, R2 ;  /* 0x0000000200107825 */ /* 0x000fc600078e0202 */
[----:B------:R-:W4:Y:S04]  /*14c30*/  LDL.64 R2, [R1+0xab8] ;  /* 0x000ab80001027983 */ /* 0x000f280000100a00 */
[----:B------:R1:W4:Y:S01]  /*14c40*/  LDG.E.U16 R7, desc[UR4][R16.64] ;  /* 0x0000000410077981 */ /* 0x000322000c1e1500 */
[----:B0-----:R-:W-:-:S04]  /*14c50*/  IMAD.WIDE R154, R0, 0x2, R34 ;  /* 0x00000002009a7825 */ /* 0x001fc800078e0222 */
[C---:B-1----:R-:W-:Y:S01]  /*14c60*/  IMAD.WIDE R152, R0.reuse, 0x2, R30 ;  /* 0x0000000200987825 */ /* 0x042fe200078e021e */
[----:B------:R0:W4:Y:S03]  /*14c70*/  LDG.E.U16 R24, desc[UR4][R154.64] ;  /* 0x000000049a187981 */ /* 0x000126000c1e1500 */
[C---:B------:R-:W-:Y:S01]  /*14c80*/  IMAD.WIDE R22, R0.reuse, 0x2, R28 ;  /* 0x0000000200167825 */ /* 0x040fe200078e021c */
[----:B------:R1:W4:Y:S03]  /*14c90*/  LDG.E.U16 R121, desc[UR4][R152.64] ;  /* 0x0000000498797981 */ /* 0x000326000c1e1500 */
[C---:B------:R-:W-:Y:S01]  /*14ca0*/  IMAD.WIDE R16, R0.reuse, 0x2, R4 ;  /* 0x0000000200107825 */ /* 0x040fe200078e0204 */
[----:B------:R-:W4:Y:S04]  /*14cb0*/  LDG.E.U16 R71, desc[UR4][R22.64] ;  /* 0x0000000416477981 */ /* 0x000f28000c1e1500 */
[----:B------:R-:W4:Y:S01]  /*14cc0*/  LDG.E.U16 R168, desc[UR4][R16.64] ;  /* 0x0000000410a87981 */ /* 0x000f22000c1e1500 */
[----:B------:R-:W-:-:S05]  /*14cd0*/  IMAD.WIDE R20, R0, 0x2, R12 ;  /* 0x0000000200147825 */ /* 0x000fca00078e020c */
[----:B------:R4:W4:Y:S01]  /*14ce0*/  LDG.E.U16 R19, desc[UR4][R20.64] ;  /* 0x0000000414137981 */ /* 0x000922000c1e1500 */
[----:B0-----:R-:W-:-:S04]  /*14cf0*/  IMAD.WIDE R154, R0, 0x2, R26 ;  /* 0x00000002009a7825 */ /* 0x001fc800078e021a */
[C---:B-1----:R-:W-:Y:S01]  /*14d00*/  IMAD.WIDE R152, R0.reuse, 0x2, R14 ;  /* 0x0000000200987825 */ /* 0x042fe200078e020e */
[----:B------:R-:W4:Y:S04]  /*14d10*/  LDG.E.U16 R120, desc[UR4][R154.64] ;  /* 0x000000049a787981 */ /* 0x000f28000c1e1500 */
[----:B------:R-:W4:Y:S04]  /*14d20*/  LDG.E.U16 R70, desc[UR4][R152.64] ;  /* 0x0000000498467981 */ /* 0x000f28000c1e1500 */
[----:B---3--:R-:W-:Y:S04]  /*14d30*/  STL [R1+0x15dc], R25 ;  /* 0x0015dc1901007387 */ /* 0x008fe80000100800 */
[----:B--2---:R-:W-:Y:S04]  /*14d40*/  STL [R1+0x15e0], R122 ;  /* 0x0015e07a01007387 */ /* 0x004fe80000100800 */
[----:B----4-:R-:W-:Y:S04]  /*14d50*/  STL [R1+0x15e4], R72 ;  /* 0x0015e44801007387 */ /* 0x010fe80000100800 */
[----:B------:R-:W2:Y:S04]  /*14d60*/  LDL.64 R12, [R1+0xaa0] ;  /* 0x000aa000010c7983 */ /* 0x000ea80000100a00 */
[----:B------:R-:W3:Y:S04]  /*14d70*/  LDL.64 R28, [R1+0xa88] ;  /* 0x000a8800011c7983 */ /* 0x000ee80000100a00 */
[----:B------:R-:W4:Y:S04]  /*14d80*/  LDL.64 R30, [R1+0xa90] ;  /* 0x000a9000011e7983 */ /* 0x000f280000100a00 */
[----:B------:R-:W4:Y:S04]  /*14d90*/  LDL.64 R34, [R1+0xaa8] ;  /* 0x000aa80001227983 */ /* 0x000f280000100a00 */
[----:B------:R-:W4:Y:S01]  /*14da0*/  LDL.64 R4, [R1+0xa98] ;  /* 0x000a980001047983 */ /* 0x000f220000100a00 */
[----:B------:R-:W-:-:S04]  /*14db0*/  IMAD.WIDE R20, R0, 0x2, R2 ;  /* 0x0000000200147825 */ /* 0x000fc800078e0202 */
[C---:B------:R-:W-:Y:S01]  /*14dc0*/  IMAD.WIDE R16, R0.reuse, 0x2, R8 ;  /* 0x0000000200107825 */ /* 0x040fe200078e0208 */
[----:B------:R-:W4:Y:S03]  /*14dd0*/  LDG.E.U16 R172, desc[UR4][R20.64] ;  /* 0x0000000414ac7981 */ /* 0x000f26000c1e1500 */
[C---:B------:R-:W-:Y:S01]  /*14de0*/  IMAD.WIDE R22, R0.reuse, 0x2, R10 ;  /* 0x0000000200167825 */ /* 0x040fe200078e020a */
[----:B------:R3:W4:Y:S04]  /*14df0*/  LDG.E.U16 R119, desc[UR4][R16.64] ;  /* 0x0000000410777981 */ /* 0x000728000c1e1500 */
[----:B------:R-:W-:Y:S04]  /*14e00*/  STL [R1+0x15e8], R24 ;  /* 0x0015e81801007387 */ /* 0x000fe80000100800 */
[----:B------:R-:W-:Y:S04]  /*14e10*/  STL [R1+0x15ec], R121 ;  /* 0x0015ec7901007387 */ /* 0x000fe80000100800 */
[----:B------:R-:W-:Y:S04]  /*14e20*/  STL [R1+0x15f0], R71 ;  /* 0x0015f04701007387 */ /* 0x000fe80000100800 */
[----:B------:R-:W-:Y:S04]  /*14e30*/  STL [R1+0x2f4], R32 ;  /* 0x0002f42001007387 */ /* 0x000fe80000100800 */
[----:B------:R-:W-:Y:S04]  /*14e40*/  STL [R1+0x15f4], R168 ;  /* 0x0015f4a801007387 */ /* 0x000fe80000100800 */
[----:B------:R-:W4:Y:S04]  /*14e50*/  LDL.64 R14, [R1+0xa78] ;  /* 0x000a7800010e7983 */ /* 0x000f280000100a00 */
[----:B------:R-:W4:Y:S04]  /*14e60*/  LDL.64 R2, [R1+0xa70] ;  /* 0x000a700001027983 */ /* 0x000f280000100a00 */
[----:B------:R-:W4:Y:S04]  /*14e70*/  LDL.64 R8, [R1+0xa68] ;  /* 0x000a680001087983 */ /* 0x000f280000100a00 */
[----:B------:R-:W4:Y:S04]  /*14e80*/  LDL.64 R26, [R1+0xa80] ;  /* 0x000a8000011a7983 */ /* 0x000f280000100a00 */
[----:B------:R-:W4:Y:S04]  /*14e90*/  LDL.64 R10, [R1+0xa60] ;  /* 0x000a6000010a7983 */ /* 0x000f280000100a00 */
[----:B------:R0:W-:Y:S04]  /*14ea0*/  STL [R1+0x2e0], R7 ;  /* 0x0002e00701007387 */ /* 0x0001e80000100800 */
[----:B------:R-:W-:Y:S04]  /*14eb0*/  STL [R1+0x15f8], R120 ;  /* 0x0015f87801007387 */ /* 0x000fe80000100800 */
[----:B------:R1:W-:Y:S04]  /*14ec0*/  STL [R1+0x15fc], R70 ;  /* 0x0015fc4601007387 */ /* 0x0003e80000100800 */
[----:B0-----:R0:W4:Y:S04]  /*14ed0*/  LDG.E.U16 R7, desc[UR4][R22.64] ;  /* 0x0000000416077981 */ /* 0x001128000c1e1500 */
[----:B------:R-:W4:Y:S04]  /*14ee0*/  LDL.64 R32, [R1+0xa58] ;  /* 0x000a580001207983 */ /* 0x000f280000100a00 */
[----:B------:R-:W4:Y:S01]  /*14ef0*/  LDL.64 R24, [R1+0xa50] ;  /* 0x000a500001187983 */ /* 0x000f220000100a00 */
[----:B--2---:R-:W-:-:S03]  /*14f00*/  IMAD.WIDE R152, R0, 0x2, R12 ;  /* 0x0000000200987825 */ /* 0x004fc600078e020c */
[----:B------:R-:W2:Y:S01]  /*14f10*/  LDL.64 R12, [R1+0xa48] ;  /* 0x000a4800010c7983 */ /* 0x000ea20000100a00 */
[----:B---3--:R-:W-:-:S03]  /*14f20*/  IMAD.WIDE R16, R0, 0x2, R28 ;  /* 0x0000000200107825 */ /* 0x008fc600078e021c */
[----:B------:R-:W3:Y:S01]  /*14f30*/  LDL.64 R28, [R1+0xa30] ;  /* 0x000a3000011c7983 */ /* 0x000ee20000100a00 */
[----:B----4-:R-:W-:-:S03]  /*14f40*/  IMAD.WIDE R20, R0, 0x2, R30 ;  /* 0x0000000200147825 */ /* 0x010fc600078e021e */
[----:B------:R-:W4:Y:S01]  /*14f50*/  LDL.64 R30, [R1+0xa38] ;  /* 0x000a3800011e7983 */ /* 0x000f220000100a00 */
[----:B------:R-:W-:-:S03]  /*14f60*/  IMAD.WIDE R154, R0, 0x2, R34 ;  /* 0x00000002009a7825 */ /* 0x000fc600078e0222 */
[----:B-1----:R1:W4:Y:S01]  /*14f70*/  LDG.E.U16 R70, desc[UR4][R152.64] ;  /* 0x0000000498467981 */ /* 0x002322000c1e1500 */
[----:B0-----:R-:W-:-:S03]  /*14f80*/  IMAD.WIDE R22, R0, 0x2, R4 ;  /* 0x0000000200167825 */ /* 0x001fc600078e0204 */
[----:B------:R-:W4:Y:S04]  /*14f90*/  LDL.64 R4, [R1+0xa40] ;  /* 0x000a400001047983 */ /* 0x000f280000100a00 */
[----:B------:R0:W4:Y:S04]  /*14fa0*/  LDG.E.U16 R173, desc[UR4][R22.64] ;  /* 0x0000000416ad7981 */ /* 0x000128000c1e1500 */
[----:B------:R0:W4:Y:S04]  /*14fb0*/  LDG.E.U16 R118, desc[UR4][R20.64] ;  /* 0x0000000414767981 */ /* 0x000128000c1e1500 */
[----:B------:R4:W-:Y:S04]  /*14fc0*/  STL [R1+0x2d0], R19 ;  /* 0x0002d01301007387 */ /* 0x0009e80000100800 */
[----:B------:R0:W4:Y:S04]  /*14fd0*/  LDG.E.U16 R69, desc[UR4][R154.64] ;  /* 0x000000049a457981 */ /* 0x000128000c1e1500 */
[----:B------:R0:W4:Y:S01]  /*14fe0*/  LDG.E.U16 R68, desc[UR4][R16.64] ;  /* 0x0000000410447981 */ /* 0x000122000c1e1500 */
[----:B-1----:R-:W-:-:S03]  /*14ff0*/  IMAD.WIDE R152, R0, 0x2, R14 ;  /* 0x0000000200987825 */ /* 0x002fc600078e020e */
[----:B------:R-:W4:Y:S01]  /*15000*/  LDL.64 R14, [R1+0xa20] ;  /* 0x000a2000010e7983 */ /* 0x000f220000100a00 */
[----:B0-----:R-:W-:-:S03]  /*15010*/  IMAD.WIDE R22, R0, 0x2, R2 ;  /* 0x0000000200167825 */ /* 0x001fc600078e0202 */
[----:B------:R-:W4:Y:S01]  /*15020*/  LDL.64 R2, [R1+0xa18] ;  /* 0x000a180001027983 */ /* 0x000f220000100a00 */
[----:B------:R-:W-:-:S03]  /*15030*/  IMAD.WIDE R20, R0, 0x2, R8 ;  /* 0x0000000200147825 */ /* 0x000fc600078e0208 */
[----:B------:R-:W4:Y:S01]  /*15040*/  LDL.64 R8, [R1+0xa10] ;  /* 0x000a100001087983 */ /* 0x000f220000100a00 */
[----:B------:R-:W-:-:S03]  /*15050*/  IMAD.WIDE R154, R0, 0x2, R26 ;  /* 0x00000002009a7825 */ /* 0x000fc600078e021a */
[----:B------:R-:W4:Y:S01]  /*15060*/  LDL.64 R26, [R1+0xa28] ;  /* 0x000a2800011a7983 */ /* 0x000f220000100a00 */
[----:B------:R-:W-:-:S03]  /*15070*/  IMAD.WIDE R16, R0, 0x2, R10 ;  /* 0x0000000200107825 */ /* 0x000fc600078e020a */
[----:B------:R-:W4:Y:S04]  /*15080*/  LDL.64 R10, [R1+0xa08] ;  /* 0x000a0800010a7983 */ /* 0x000f280000100a00 */
[----:B------:R0:W4:Y:S04]  /*15090*/  LDG.E.U16 R120, desc[UR4][R154.64] ;  /* 0x000000049a787981 */ /* 0x000128000c1e1500 */
[----:B------:R1:W4:Y:S04]  /*150a0*/  LDG.E.U16 R176, desc[UR4][R152.64] ;  /* 0x0000000498b07981 */ /* 0x000328000c1e1500 */
[----:B------:R2:W4:Y:S04]  /*150b0*/  LDG.E.U16 R117, desc[UR4][R22.64] ;  /* 0x0000000416757981 */ /* 0x000528000c1e1500 */
[----:B------:R4:W-:Y:S01]  /*150c0*/  STL [R1+0x2bc], R7 ;  /* 0x0002bc0701007387 */ /* 0x0009e20000100800 */
[----:B0-----:R-:W-:-:S03]  /*150d0*/  IMAD.WIDE R154, R0, 0x2, R32 ;  /* 0x00000002009a7825 */ /* 0x001fc600078e0220 */
[----:B------:R-:W4:Y:S01]  /*150e0*/  LDL.64 R32, [R1+0xa00] ;  /* 0x000a000001207983 */ /* 0x000f220000100a00 */
[----:B-1----:R-:W-:-:S03]  /*150f0*/  IMAD.WIDE R152, R0, 0x2, R24 ;  /* 0x0000000200987825 */ /* 0x002fc600078e0218 */
[----:B------:R-:W4:Y:S04]  /*15100*/  LDL.64 R24, [R1+0x9f8] ;  /* 0x0009f80001187983 */ /* 0x000f280000100a00 */
[----:B------:R3:W4:Y:S04]  /*15110*/  LDG.E.U16 R177, desc[UR4][R154.64] ;  /* 0x000000049ab17981 */ /* 0x000728000c1e1500 */
[----:B------:R4:W4:Y:S04]  /*15120*/  LDG.E.U16 R168, desc[UR4][R16.64] ;  /* 0x0000000410a87981 */ /* 0x000928000c1e1500 */
[----:B------:R0:W4:Y:S04]  /*15130*/  LDG.E.U16 R67, desc[UR4][R20.64] ;  /* 0x0000000414437981 */ /* 0x000128000c1e1500 */
[----:B------:R-:W4:Y:S04]  /*15140*/  LDG.E.U16 R116, desc[UR4][R152.64] ;  /* 0x0000000498747981 */ /* 0x000f28000c1e1500 */
        /* <DEDUP_REMOVED lines=33> */
[----:B----4-:R-:W-:-:S03]  /*15360*/  IMAD.WIDE R16, R0, 0x2, R30 ;  /* 0x0000000200107825 */ /* 0x010fc600078e021e */
[----:B------:R-:W4:Y:S04]  /*15370*/  LDL.64 R30, [R1+0x9e0] ;  /* 0x0009e000011e7983 */ /* 0x000f280000100a00 */
[----:B------:R1:W4:Y:S01]  /*15380*/  LDG.E.U16 R66, desc[UR4][R22.64] ;  /* 0x0000000416427981 */ /* 0x000322000c1e1500 */
[----:B0-----:R-:W-:-:S03]  /*15390*/  IMAD.WIDE R20, R0, 0x2, R4 ;  /* 0x0000000200147825 */ /* 0x001fc600078e0204 */
[----:B------:R-:W4:Y:S04]  /*153a0*/  LDL.64 R4, [R1+0x9e8] ;  /* 0x0009e80001047983 */ /* 0x000f280000100a00 */
[----:B------:R0:W4:Y:S04]  /*153b0*/  LDG.E.U16 R71, desc[UR4][R20.64] ;  /* 0x0000000414477981 */ /* 0x000128000c1e1500 */
        /* <DEDUP_REMOVED lines=11> */
[----:B------:R0:W4:Y:S04]  /*15470*/  LDG.E.U16 R65, desc[UR4][R152.64] ;  /* 0x0000000498417981 */ /* 0x000128000c1e1500 */
[----:B------:R-:W4:Y:S04]  /*15480*/  LDL.64 R10, [R1+0x9b0] ;  /* 0x0009b000010a7983 */ /* 0x000f280000100a00 */
[----:B------:R1:W4:Y:S04]  /*15490*/  LDG.E.U16 R121, desc[UR4][R22.64] ;  /* 0x0000000416797981 */ /* 0x000328000c1e1500 */
[----:B------:R2:W4:Y:S04]  /*154a0*/  LDG.E.U16 R181, desc[UR4][R20.64] ;  /* 0x0000000414b57981 */ /* 0x000528000c1e1500 */
[----:B------:R-:W4:Y:S01]  /*154b0*/  LDG.E.U16 R64, desc[UR4][R154.64] ;  /* 0x000000049a407981 */ /* 0x000f22000c1e1500 */
[----:B0-----:R-:W-:-:S03]  /*154c0*/  IMAD.WIDE R152, R0, 0x2, R32 ;  /* 0x0000000200987825 */ /* 0x001fc600078e0220 */
[----:B------:R-:W4:Y:S01]  /*154d0*/  LDL.64 R32, [R1+0x9a8] ;  /* 0x0009a80001207983 */ /* 0x000f220000100a00 */
[----:B-1----:R-:W-:-:S03]  /*154e0*/  IMAD.WIDE R22, R0, 0x2, R24 ;  /* 0x0000000200167825 */ /* 0x002fc600078e0218 */
[----:B------:R3:W4:Y:S04]  /*154f0*/  LDG.E.U16 R24, desc[UR4][R152.64] ;  /* 0x0000000498187981 */ /* 0x000728000c1e1500 */
[----:B------:R0:W4:Y:S01]  /*15500*/  LDG.E.U16 R114, desc[UR4][R16.64] ;  /* 0x0000000410727981 */ /* 0x000122000c1e1500 */
        /* <DEDUP_REMOVED lines=8> */
[----:B------:R-:W4:Y:S04]  /*15590*/  LDG.E.U16 R72, desc[UR4][R154.64] ;  /* 0x000000049a487981 */ /* 0x000f28000c1e1500 */
[----:B------:R0:W4:Y:S04]  /*155a0*/  LDG.E.U16 R63, desc[UR4][R16.64] ;  /* 0x00000004103f7981 */ /* 0x000128000c1e1500 */
[----:B------:R0:W4:Y:S01]  /*155b0*/  LDG.E.U16 R4, desc[UR4][R22.64] ;  /* 0x0000000416047981 */ /* 0x000122000c1e1500 */
[----:B-1----:R-:W-:-:S03]  /*155c0*/  IMAD.WIDE R20, R0, 0x2, R14 ;  /* 0x0000000200147825 */ /* 0x002fc600078e020e */
[----:B------:R-:W4:Y:S01]  /*155d0*/  LDL.64 R14, [R1+0x968] ;  /* 0x00096800010e7983 */ /* 0x000f220000100a00 */
[----:B0-----:R-:W-:-:S03]  /*155e0*/  IMAD.WIDE R16, R0, 0x2, R2 ;  /* 0x0000000200107825 */ /* 0x001fc600078e0202 */
[----:B------:R0:W4:Y:S01]  /*155f0*/  LDG.E.U16 R3, desc[UR4][R152.64] ;  /* 0x0000000498037981 */ /* 0x000122000c1e1500 */
[----:B------:R-:W-:-:S03]  /*15600*/  IMAD.WIDE R154, R0, 0x2, R8 ;  /* 0x00000002009a7825 */ /* 0x000fc600078e0208 */
[----:B------:R-:W4:Y:S01]  /*15610*/  LDL.64 R8, [R1+0x960] ;  /* 0x0009600001087983 */ /* 0x000f220000100a00 */
[----:B------:R-:W-:-:S03]  /*15620*/  IMAD.WIDE R22, R0, 0x2, R26 ;  /* 0x0000000200167825 */ /* 0x000fc600078e021a */
[----:B------:R-:W4:Y:S04]  /*15630*/  LDL.64 R26, [R1+0x970] ;  /* 0x00097000011a7983 */ /* 0x000f280000100a00 */
[----:B------:R1:W4:Y:S01]  /*15640*/  LDG.E.U16 R122, desc[UR4][R16.64] ;  /* 0x00000004107a7981 */ /* 0x000322000c1e1500 */
[----:B0-----:R-:W-:-:S03]  /*15650*/  IMAD.WIDE R152, R0, 0x2, R10 ;  /* 0x0000000200987825 */ /* 0x001fc600078e020a */
[----:B------:R0:W4:Y:S04]  /*15660*/  LDG.E.U16 R62, desc[UR4][R20.64] ;  /* 0x00000004143e7981 */ /* 0x000128000c1e1500 */
[----:B------:R-:W4:Y:S01]  /*15670*/  LDL.64 R10, [R1+0x958] ;  /* 0x00095800010a7983 */ /* 0x000f220000100a00 */
[----:B-1----:R-:W-:-:S03]  /*15680*/  IMAD.WIDE R16, R0, 0x2, R34 ;  /* 0x0000000200107825 */ /* 0x002fc600078e0222 */
[----:B------:R-:W4:Y:S01]  /*15690*/  LDL.64 R34, [R1+0x940] ;  /* 0x0009400001227983 */ /* 0x000f220000100a00 */
[----:B0-----:R-:W-:-:S03]  /*156a0*/  IMAD.WIDE R20, R0, 0x2, R38 ;  /* 0x0000000200147825 */ /* 0x001fc600078e0226 */
[----:B------:R-:W4:Y:S04]  /*156b0*/  LDL.64 R38, [R1+0x948] ;  /* 0x0009480001267983 */ /* 0x000f280000100a00 */
[----:B------:R-:W4:Y:S04]  /*156c0*/  LDG.E.U16 R151, desc[UR4][R154.64] ;  /* 0x000000049a977981 */ /* 0x000f28000c1e1500 */
[----:B------:R-:W4:Y:S04]  /*156d0*/  LDG.E.U16 R25, desc[UR4][R20.64] ;  /* 0x0000000414197981 */ /* 0x000f28000c1e1500 */
[----:B------:R0:W4:Y:S04]  /*156e0*/  LDG.E.U16 R112, desc[UR4][R22.64] ;  /* 0x0000000416707981 */ /* 0x000128000c1e1500 */
[----:B------:R1:W4:Y:S04]  /*156f0*/  LDG.E.U16 R111, desc[UR4][R152.64] ;  /* 0x00000004986f7981 */ /* 0x000328000c1e1500 */
[----:B------:R-:W4:Y:S01]  /*15700*/  LDG.E.U16 R150, desc[UR4][R16.64] ;  /* 0x0000000410967981 */ /* 0x000f22000c1e1500 */
[----:B0-----:R-:W-:-:S03]  /*15710*/  IMAD.WIDE R22, R0, 0x2, R32 ;  /* 0x0000000200167825 */ /* 0x001fc600078e0220 */
[----:B------:R-:W4:Y:S01]  /*15720*/  LDL.64 R32, [R1+0x950] ;  /* 0x0009500001207983 */ /* 0x000f220000100a00 */
[----:B-1----:R-:W-:-:S03]  /*15730*/  IMAD.WIDE R152, R0, 0x2, R36 ;  /* 0x0000000200987825 */ /* 0x002fc600078e0224 */
[----:B------:R4:W4:Y:S04]  /*15740*/  LDG.E.U16 R61, desc[UR4][R22.64] ;  /* 0x00000004163d7981 */ /* 0x000928000c1e1500 */
[----:B------:R-:W4:Y:S04]  /*15750*/  LDL.64 R36, [R1+0x930] ;  /* 0x0009300001247983 */ /* 0x000f280000100a00 */
[----:B------:R-:W4:Y:S01]  /*15760*/  LDG.E.U16 R60, desc[UR4][R152.64] ;  /* 0x00000004983c7981 */ /* 0x000f22000c1e1500 */
[----:B--2---:R-:W-:-:S03]  /*15770*/  IMAD.WIDE R154, R0, 0x2, R12 ;  /* 0x00000002009a7825 */ /* 0x004fc600078e020c */
[----:B------:R-:W2:Y:S01]  /*15780*/  LDL.64 R12, [R1+0x938] ;  /* 0x00093800010c7983 */ /* 0x000ea20000100a00 */
[----:B---3--:R-:W-:-:S03]  /*15790*/  IMAD.WIDE R20, R0, 0x2, R28 ;  /* 0x0000000200147825 */ /* 0x008fc600078e021c */
[----:B------:R-:W3:Y:S01]  /*157a0*/  LDL.64 R28, [R1+0x920] ;  /* 0x00092000011c7983 */ /* 0x000ee20000100a00 */
[----:B----4-:R-:W-:-:S03]  /*157b0*/  IMAD.WIDE R22, R0, 0x2, R30 ;  /* 0x0000000200167825 */ /* 0x010fc600078e021e */
[----:B------:R-:W4:Y:S04]  /*157c0*/  LDL.64 R30, [R1+0x928] ;  /* 0x00092800011e7983 */ /* 0x000f280000100a00 */
[----:B------:R0:W4:Y:S04]  /*157d0*/  LDG.E.U16 R110, desc[UR4][R154.64] ;  /* 0x000000049a6e7981 */ /* 0x000128000c1e1500 */
[----:B------:R1:W4:Y:S04]  /*157e0*/  LDG.E.U16 R19, desc[UR4][R22.64] ;  /* 0x0000000416137981 */ /* 0x000328000c1e1500 */
[----:B------:R-:W4:Y:S01]  /*157f0*/  LDG.E.U16 R149, desc[UR4][R20.64] ;  /* 0x0000000414957981 */ /* 0x000f22000c1e1500 */
[----:B0-----:R-:W-:-:S03]  /*15800*/  IMAD.WIDE R154, R0, 0x2, R14 ;  /* 0x00000002009a7825 */ /* 0x001fc600078e020e */
[----:B------:R-:W4:Y:S04]  /*15810*/  LDL.64 R14, [R1+0x910] ;  /* 0x00091000010e7983 */ /* 0x000f280000100a00 */
[----:B------:R0:W4:Y:S01]  /*15820*/  LDG.E.U16 R59, desc[UR4][R154.64] ;  /* 0x000000049a3b7981 */ /* 0x000122000c1e1500 */
[----:B------:R-:W-:-:S03]  /*15830*/  IMAD.WIDE R152, R0, 0x2, R8 ;  /* 0x0000000200987825 */ /* 0x000fc600078e0208 */
[----:B------:R-:W4:Y:S01]  /*15840*/  LDL.64 R8, [R1+0x908] ;  /* 0x0009080001087983 */ /* 0x000f220000100a00 */
[----:B------:R-:W-:-:S03]  /*15850*/  IMAD.WIDE R16, R0, 0x2, R26 ;  /* 0x0000000200107825 */ /* 0x000fc600078e021a */
[----:B------:R-:W4:Y:S04]  /*15860*/  LDL.64 R26, [R1+0x918] ;  /* 0x00091800011a7983 */ /* 0x000f280000100a00 */
[----:B------:R0:W4:Y:S04]  /*15870*/  LDG.E.U16 R108, desc[UR4][R16.64] ;  /* 0x00000004106c7981 */ /* 0x000128000c1e1500 */
[----:B------:R-:W4:Y:S01]  /*15880*/  LDG.E.U16 R109, desc[UR4][R152.64] ;  /* 0x00000004986d7981 */ /* 0x000f22000c1e1500 */
[----:B-1----:R-:W-:-:S03]  /*15890*/  IMAD.WIDE R22, R0, 0x2, R10 ;  /* 0x0000000200167825 */ /* 0x002fc600078e020a */
[----:B------:R-:W4:Y:S01]  /*158a0*/  LDL.64 R10, [R1+0x900] ;  /* 0x00090000010a7983 */ /* 0x000f220000100a00 */
[----:B0-----:R-:W-:-:S03]  /*158b0*/  IMAD.WIDE R154, R0, 0x2, R34 ;  /* 0x00000002009a7825 */ /* 0x001fc600078e0222 */
[----:B------:R-:W4:Y:S01]  /*158c0*/  LDL.64 R34, [R1+0x8e8] ;  /* 0x0008e80001227983 */ /* 0x000f220000100a00 */
[----:B------:R-:W-:-:S03]  /*158d0*/  IMAD.WIDE R16, R0, 0x2, R38 ;  /* 0x0000000200107825 */ /* 0x000fc600078e0226 */
[----:B------:R-:W4:Y:S04]  /*158e0*/  LDL.64 R38, [R1+0x8f0] ;  /* 0x0008f00001267983 */ /* 0x000f280000100a00 */
[----:B------:R-:W4:Y:S04]  /*158f0*/  LDG.E.U16 R58, desc[UR4][R16.64] ;  /* 0x00000004103a7981 */ /* 0x000f28000c1e1500 */
[----:B------:R0:W4:Y:S04]  /*15900*/  LDG.E.U16 R148, desc[UR4][R22.64] ;  /* 0x0000000416947981 */ /* 0x000128000c1e1500 */
[----:B------:R-:W4:Y:S01]  /*15910*/  LDG.E.U16 R86, desc[UR4][R154.64] ;  /* 0x000000049a567981 */ /* 0x000f22000c1e1500 */
[----:B------:R-:W-:-:S03]  /*15920*/  IMAD.WIDE R20, R0, 0x2, R32 ;  /* 0x0000000200147825 */ /* 0x000fc600078e0220 */
[----:B------:R-:W4:Y:S04]  /*15930*/  LDL.64 R32, [R1+0x8f8] ;  /* 0x0008f80001207983 */ /* 0x000f280000100a00 */
[----:B------:R4:W4:Y:S01]  /*15940*/  LDG.E.U16 R107, desc[UR4][R20.64] ;  /* 0x00000004146b7981 */ /* 0x000922000c1e1500 */
[----:B0-----:R-:W-:-:S03]  /*15950*/  IMAD.WIDE R22, R0, 0x2, R36 ;  /* 0x0000000200167825 */ /* 0x001fc600078e0224 */
        /* <DEDUP_REMOVED lines=17> */
[----:B------:R-:W4:Y:S04]  /*15a70*/  LDG.E.U16 R56, desc[UR4][R22.64] ;  /* 0x0000000416387981 */ /* 0x000f28000c1e1500 */
[----:B------:R0:W4:Y:S04]  /*15a80*/  LDG.E.U16 R146, desc[UR4][R154.64] ;  /* 0x000000049a927981 */ /* 0x000128000c1e1500 */
[----:B------:R-:W4:Y:S01]  /*15a90*/  LDL.64 R26, [R1+0x8c0] ;  /* 0x0008c000011a7983 */ /* 0x000f220000100a00 */
[----:B-1----:R-:W-:-:S03]  /*15aa0*/  IMAD.WIDE R20, R0, 0x2, R10 ;  /* 0x0000000200147825 */ /* 0x002fc600078e020a */
[----:B------:R-:W4:Y:S01]  /*15ab0*/  LDL.64 R10, [R1+0x8a8] ;  /* 0x0008a800010a7983 */ /* 0x000f220000100a00 */
[----:B0-----:R-:W-:-:S03]  /*15ac0*/  IMAD.WIDE R152, R0, 0x2, R34 ;  /* 0x0000000200987825 */ /* 0x001fc600078e0222 */
[----:B------:R-:W4:Y:S01]  /*15ad0*/  LDL.64 R34, [R1+0x890] ;  /* 0x0008900001227983 */ /* 0x000f220000100a00 */
[----:B------:R-:W-:-:S03]  /*15ae0*/  IMAD.WIDE R154, R0, 0x2, R38 ;  /* 0x00000002009a7825 */ /* 0x000fc600078e0226 */
[----:B------:R-:W4:Y:S04]  /*15af0*/  LDL.64 R38, [R1+0x898] ;  /* 0x0008980001267983 */ /* 0x000f280000100a00 */
[----:B------:R-:W4:Y:S04]  /*15b00*/  LDG.E.U16 R103, desc[UR4][R154.64] ;  /* 0x000000049a677981 */ /* 0x000f28000c1e1500 */
[----:B------:R-:W4:Y:S01]  /*15b10*/  LDG.E.U16 R55, desc[UR4][R152.64] ;  /* 0x0000000498377981 */ /* 0x000f22000c1e1500 */
[----:B------:R-:W-:-:S03]  /*15b20*/  IMAD.WIDE R16, R0, 0x2, R32 ;  /* 0x0000000200107825 */ /* 0x000fc600078e0220 */
[----:B------:R0:W4:Y:S04]  /*15b30*/  LDG.E.U16 R32, desc[UR4][R20.64] ;  /* 0x0000000414207981 */ /* 0x000128000c1e1500 */
        /* <DEDUP_REMOVED lines=10> */
[----:B------:R-:W4:Y:S04]  /*15be0*/  LDG.E.U16 R53, desc[UR4][R22.64] ;  /* 0x0000000416357981 */ /* 0x000f28000c1e1500 */
[----:B------:R-:W4:Y:S04]  /*15bf0*/  LDG.E.U16 R101, desc[UR4][R16.64] ;  /* 0x0000000410657981 */ /* 0x000f28000c1e1500 */
[----:B------:R0:W4:Y:S02]  /*15c00*/  LDG.E.U16 R54, desc[UR4][R154.64] ;  /* 0x000000049a367981 */ /* 0x000124000c1e1500 */
[----:B0-----:R-:W-:-:S02]  /*15c10*/  IMAD.WIDE R154, R0, 0x2, R44 ;  /* 0x00000002009a7825 */ /* 0x001fc400078e022c */
[----:B------:R-:W4:Y:S02]  /*15c20*/  LDL.64 R44, [R1+0x7e8] ;  /* 0x0007e800012c7983 */ /* 0x000f240000100a00 */
[C---:B------:R-:W-:Y:S02]  /*15c30*/  IMAD.WIDE R22, R0.reuse, 0x2, R14 ;  /* 0x0000000200167825 */ /* 0x040fe400078e020e */
[----:B------:R-:W4:Y:S04]  /*15c40*/  LDL.64 R14, [R1+0x860] ;  /* 0x00086000010e7983 */ /* 0x000f280000100a00 */
[----:B------:R0:W4:Y:S01]  /*15c50*/  LDG.E.U16 R143, desc[UR4][R22.64] ;  /* 0x00000004168f7981 */ /* 0x000122000c1e1500 */
[----:B------:R-:W-:-:S03]  /*15c60*/  IMAD.WIDE R20, R0, 0x2, R8 ;  /* 0x0000000200147825 */ /* 0x000fc600078e0208 */
[----:B------:R-:W4:Y:S04]  /*15c70*/  LDL.64 R8, [R1+0x858] ;  /* 0x0008580001087983 */ /* 0x000f280000100a00 */
[----:B------:R-:W4:Y:S01]  /*15c80*/  LDG.E.U16 R100, desc[UR4][R20.64] ;  /* 0x0000000414647981 */ /* 0x000f22000c1e1500 */
[----:B------:R-:W-:-:S03]  /*15c90*/  IMAD.WIDE R16, R0, 0x2, R10 ;  /* 0x0000000200107825 */ /* 0x000fc600078e020a */
[----:B------:R-:W4:Y:S01]  /*15ca0*/  LDL.64 R10, [R1+0x848] ;  /* 0x00084800010a7983 */ /* 0x000f220000100a00 */
[----:B0-----:R-:W-:-:S03]  /*15cb0*/  IMAD.WIDE R22, R0, 0x2, R34 ;  /* 0x0000000200167825 */ /* 0x001fc600078e0222 */
[----:B------:R-:W4:Y:S01]  /*15cc0*/  LDL.64 R34, [R1+0x838] ;  /* 0x0008380001227983 */ /* 0x000f220000100a00 */
[----:B------:R-:W-:-:S03]  /*15cd0*/  IMAD.WIDE R152, R0, 0x2, R26 ;  /* 0x0000000200987825 */ /* 0x000fc600078e021a */
[----:B------:R-:W4:Y:S04]  /*15ce0*/  LDG.E.U16 R98, desc[UR4][R22.64] ;  /* 0x0000000416627981 */ /* 0x000f28000c1e1500 */
[----:B------:R0:W4:Y:S04]  /*15cf0*/  LDG.E.U16 R26, desc[UR4][R152.64] ;  /* 0x00000004981a7981 */ /* 0x000128000c1e1500 */
[----:B------:R1:W4:Y:S01]  /*15d00*/  LDG.E.U16 R52, desc[UR4][R16.64] ;  /* 0x0000000410347981 */ /* 0x000322000c1e1500 */
[----:B0-----:R-:W-:-:S03]  /*15d10*/  IMAD.WIDE R152, R0, 0x2, R38 ;  /* 0x0000000200987825 */ /* 0x001fc600078e0226 */
[----:B------:R-:W4:Y:S01]  /*15d20*/  LDL.64 R38, [R1+0x840] ;  /* 0x0008400001267983 */ /* 0x000f220000100a00 */
[----:B-1----:R-:W-:-:S03]  /*15d30*/  IMAD.WIDE R16, R0, 0x2, R42 ;  /* 0x0000000200107825 */ /* 0x002fc600078e022a */
[----:B------:R0:W4:Y:S04]  /*15d40*/  LDG.E.U16 R43, desc[UR4][R154.64] ;  /* 0x000000049a2b7981 */ /* 0x000128000c1e1500 */
[----:B------:R4:W4:Y:S04]  /*15d50*/  LDG.E.U16 R142, desc[UR4][R152.64] ;  /* 0x00000004988e7981 */ /* 0x000928000c1e1500 */
[----:B------:R-:W4:Y:S01]  /*15d60*/  LDG.E.U16 R27, desc[UR4][R16.64] ;  /* 0x00000004101b7981 */ /* 0x000f22000c1e1500 */
[----:B0-----:R-:W-:-:S03]  /*15d70*/  IMAD.WIDE R154, R0, 0x2, R36 ;  /* 0x00000002009a7825 */ /* 0x001fc600078e0224 */
[----:B------:R-:W4:Y:S04]  /*15d80*/  LDL.64 R36, [R1+0x820] ;  /* 0x0008200001247983 */ /* 0x000f280000100a00 */
        /* <DEDUP_REMOVED lines=9> */
[----:B------:R0:W4:Y:S04]  /*15e20*/  LDG.E.U16 R97, desc[UR4][R152.64] ;  /* 0x0000000498617981 */ /* 0x000128000c1e1500 */
[----:B------:R-:W4:Y:S04]  /*15e30*/  LDL.64 R40, [R1+0x7d8] ;  /* 0x0007d80001287983 */ /* 0x000f280000100a00 */
[----:B------:R-:W4:Y:S04]  /*15e40*/  LDG.E.U16 R50, desc[UR4][R22.64] ;  /* 0x0000000416327981 */ /* 0x000f28000c1e1500 */
[----:B------:R-:W4:Y:S01]  /*15e50*/  LDG.E.U16 R95, desc[UR4][R154.64] ;  /* 0x000000049a5f7981 */ /* 0x000f22000c1e1500 */
[----:B-1----:R-:W-:-:S03]  /*15e60*/  IMAD.WIDE R20, R0, 0x2, R14 ;  /* 0x0000000200147825 */ /* 0x002fc600078e020e */
[----:B------:R-:W4:Y:S04]  /*15e70*/  LDL.64 R14, [R1+0x808] ;  /* 0x00080800010e7983 */ /* 0x000f280000100a00 */
[----:B------:R1:W4:Y:S01]  /*15e80*/  LDG.E.U16 R89, desc[UR4][R20.64] ;  /* 0x0000000414597981 */ /* 0x000322000c1e1500 */
[----:B------:R-:W-:-:S03]  /*15e90*/  IMAD.WIDE R16, R0, 0x2, R8 ;  /* 0x0000000200107825 */ /* 0x000fc600078e0208 */
[----:B------:R-:W4:Y:S04]  /*15ea0*/  LDL.64 R8, [R1+0x800] ;  /* 0x0008000001087983 */ /* 0x000f280000100a00 */
[----:B------:R-:W4:Y:S01]  /*15eb0*/  LDG.E.U16 R140, desc[UR4][R16.64] ;  /* 0x00000004108c7981 */ /* 0x000f22000c1e1500 */
[----:B0-----:R-:W-:-:S03]  /*15ec0*/  IMAD.WIDE R152, R0, 0x2, R10 ;  /* 0x0000000200987825 */ /* 0x001fc600078e020a */
[----:B------:R-:W4:Y:S01]  /*15ed0*/  LDL.64 R10, [R1+0x7f0] ;  /* 0x0007f000010a7983 */ /* 0x000f220000100a00 */
[----:B-1----:R-:W-:-:S03]  /*15ee0*/  IMAD.WIDE R20, R0, 0x2, R34 ;  /* 0x0000000200147825 */ /* 0x002fc600078e0222 */
[----:B------:R-:W4:Y:S04]  /*15ef0*/  LDL.64 R34, [R1+0x7e0] ;  /* 0x0007e00001227983 */ /* 0x000f280000100a00 */
[----:B------:R-:W4:Y:S04]  /*15f00*/  LDG.E.U16 R139, desc[UR4][R20.64] ;  /* 0x00000004148b7981 */ /* 0x000f28000c1e1500 */
[----:B------:R0:W4:Y:S01]  /*15f10*/  LDG.E.U16 R48, desc[UR4][R152.64] ;  /* 0x0000000498307981 */ /* 0x000122000c1e1500 */
[----:B------:R-:W-:-:S03]  /*15f20*/  IMAD.WIDE R22, R0, 0x2, R38 ;  /* 0x0000000200167825 */ /* 0x000fc600078e0226 */
[----:B------:R-:W4:Y:S04]  /*15f30*/  LDL.64 R38, [R1+0x7d0] ;  /* 0x0007d00001267983 */ /* 0x000f280000100a00 */
[----:B------:R4:W4:Y:S01]  /*15f40*/  LDG.E.U16 R92, desc[UR4][R22.64] ;  /* 0x00000004165c7981 */ /* 0x000922000c1e1500 */
[----:B0-----:R-:W-:-:S03]  /*15f50*/  IMAD.WIDE R152, R0, 0x2, R36 ;  /* 0x0000000200987825 */ /* 0x001fc600078e0224 */
[----:B------:R-:W4:Y:S01]  /*15f60*/  LDL.64 R36, [R1+0x7c0] ;  /* 0x0007c00001247983 */ /* 0x000f220000100a00 */
[----:B------:R-:W-:-:S03]  /*15f70*/  IMAD.WIDE R154, R0, 0x2, R46 ;  /* 0x00000002009a7825 */ /* 0x000fc600078e022e */
[----:B------:R0:W4:Y:S04]  /*15f80*/  LDG.E.U16 R96, desc[UR4][R152.64] ;  /* 0x0000000498607981 */ /* 0x000128000c1e1500 */
        /* <DEDUP_REMOVED lines=8> */
[----:B------:R-:W4:Y:S01]  /*16010*/  LDG.E.U16 R138, desc[UR4][R22.64] ;  /* 0x00000004168a7981 */ /* 0x000f22000c1e1500 */
[----:B0-----:R-:W-:-:S03]  /*16020*/  IMAD.WIDE R152, R0, 0x2, R74 ;  /* 0x0000000200987825 */ /* 0x001fc600078e024a */
[----:B------:R0:W4:Y:S04]  /*16030*/  LDG.E.U16 R93, desc[UR4][R20.64] ;  /* 0x00000004145d7981 */ /* 0x000128000c1e1500 */
[----:B------:R-:W4:Y:S04]  /*16040*/  LDL.64 R74, [R1+0x790] ;  /* 0x00079000014a7983 */ /* 0x000f280000100a00 */
[----:B------:R-:W4:Y:S01]  /*16050*/  LDG.E.U16 R137, desc[UR4][R152.64] ;  /* 0x0000000498897981 */ /* 0x000f22000c1e1500 */
[----:B0-----:R-:W-:-:S05]  /*16060*/  IMAD.WIDE R20, R0, 0x2, R44 ;  /* 0x0000000200147825 */ /* 0x001fca00078e022c */
[----:B------:R-:W4:Y:S01]  /*16070*/  LDG.E.U16 R45, desc[UR4][R20.64] ;  /* 0x00000004142d7981 */ /* 0x000f22000c1e1500 */
[----:B------:R-:W-:-:S03]  /*16080*/  IMAD.WIDE R16, R0, 0x2, R14 ;  /* 0x0000000200107825 */ /* 0x000fc600078e020e */
[----:B------:R-:W4:Y:S04]  /*16090*/  LDL.64 R14, [R1+0x7a8] ;  /* 0x0007a800010e7983 */ /* 0x000f280000100a00 */
[----:B------:R0:W4:Y:S01]  /*160a0*/  LDG.E.U16 R46, desc[UR4][R16.64] ;  /* 0x00000004102e7981 */ /* 0x000122000c1e1500 */
        /* <DEDUP_REMOVED lines=11> */
[----:B------:R4:W4:Y:S01]  /*16160*/  LDG.E.U16 R102, desc[UR4][R16.64] ;  /* 0x0000000410667981 */ /* 0x000922000c1e1500 */
[----:B------:R-:W-:-:S03]  /*16170*/  IMAD.WIDE R20, R0, 0x2, R36 ;  /* 0x0000000200147825 */ /* 0x000fc600078e0224 */
[----:B------:R-:W4:Y:S01]  /*16180*/  LDL.64 R36, [R1+0x768] ;  /* 0x0007680001247983 */ /* 0x000f220000100a00 */
[----:B------:R-:W-:-:S03]  /*16190*/  IMAD.WIDE R152, R0, 0x2, R38 ;  /* 0x0000000200987825 */ /* 0x000fc600078e0226 */
[----:B------:R-:W4:Y:S04]  /*161a0*/  LDL.64 R38, [R1+0x778] ;  /* 0x0007780001267983 */ /* 0x000f280000100a00 */
[----:B------:R-:W4:Y:S04]  /*161b0*/  LDG.E.U16 R90, desc[UR4][R152.64] ;  /* 0x00000004985a7981 */ /* 0x000f28000c1e1500 */
        /* <DEDUP_REMOVED lines=20> */
[----:B------:R-:W-:-:S03]  /*16300*/  IMAD.WIDE R154, R0, 0x2, R34 ;  /* 0x00000002009a7825 */ /* 0x000fc600078e0222 */
[----:B------:R-:W4:Y:S01]  /*16310*/  LDL.64 R34, [R1+0x720] ;  /* 0x0007200001227983 */ /* 0x000f220000100a00 */
[----:B0-----:R-:W-:-:S03]  /*16320*/  IMAD.WIDE R152, R0, 0x2, R40 ;  /* 0x0000000200987825 */ /* 0x001fc600078e0228 */
[----:B------:R2:W4:Y:S04]  /*16330*/  LDG.E.U16 R134, desc[UR4][R20.64] ;  /* 0x0000000414867981 */ /* 0x000528000c1e1500 */
[----:B------:R3:W4:Y:S04]  /*16340*/  LDG.E.U16 R2, desc[UR4][R152.64] ;  /* 0x0000000498027981 */ /* 0x000728000c1e1500 */
[----:B------:R4:W4:Y:S01]  /*16350*/  LDG.E.U16 R41, desc[UR4][R154.64] ;  /* 0x000000049a297981 */ /* 0x000922000c1e1500 */
[----:B------:R-:W-:-:S03]  /*16360*/  IMAD.WIDE R16, R0, 0x2, R36 ;  /* 0x0000000200107825 */ /* 0x000fc600078e0224 */
[----:B------:R-:W4:Y:S01]  /*16370*/  LDL.64 R36, [R1+0x700] ;  /* 0x0007000001247983 */ /* 0x000f220000100a00 */
[----:B-1----:R-:W-:-:S03]  /*16380*/  IMAD.WIDE R22, R0, 0x2, R38 ;  /* 0x0000000200167825 */ /* 0x002fc600078e0226 */
        /* <DEDUP_REMOVED lines=9> */
[----:B------:R0:W4:Y:S02]  /*16420*/  LDG.E.U16 R132, desc[UR4][R152.64] ;  /* 0x0000000498847981 */ /* 0x000124000c1e1500 */
[----:B0-----:R-:W-:-:S05]  /*16430*/  IMAD.WIDE R152, R0, 0x2, R82 ;  /* 0x0000000200987825 */ /* 0x001fca00078e0252 */
[----:B------:R0:W4:Y:S02]  /*16440*/  LDG.E.U16 R83, desc[UR4][R152.64] ;  /* 0x0000000498537981 */ /* 0x000124000c1e1500 */
[C---:B0-----:R-:W-:Y:S02]  /*16450*/  IMAD.WIDE R152, R0.reuse, 0x2, R76 ;  /* 0x0000000200987825 */ /* 0x041fe400078e024c */
[----:B------:R-:W4:Y:S02]  /*16460*/  LDL.64 R76, [R1+0x6b0] ;  /* 0x0006b000014c7983 */ /* 0x000f240000100a00 */
[C---:B------:R-:W-:Y:S02]  /*16470*/  IMAD.WIDE R20, R0.reuse, 0x2, R8 ;  /* 0x0000000200147825 */ /* 0x040fe400078e0208 */
[----:B------:R-:W4:Y:S04]  /*16480*/  LDL.64 R8, [R1+0x6f0] ;  /* 0x0006f00001087983 */ /* 0x000f280000100a00 */
[----:B------:R0:W4:Y:S01]  /*16490*/  LDG.E.U16 R39, desc[UR4][R20.64] ;  /* 0x0000000414277981 */ /* 0x000122000c1e1500 */
[----:B------:R-:W-:-:S03]  /*164a0*/  IMAD.WIDE R22, R0, 0x2, R14 ;  /* 0x0000000200167825 */ /* 0x000fc600078e020e */
[----:B------:R1:W4:Y:S04]  /*164b0*/  LDG.E.U16 R14, desc[UR4][R154.64] ;  /* 0x000000049a0e7981 */ /* 0x000328000c1e1500 */
[----:B------:R1:W4:Y:S01]  /*164c0*/  LDG.E.U16 R84, desc[UR4][R22.64] ;  /* 0x0000000416547981 */ /* 0x000322000c1e1500 */
[----:B------:R-:W-:-:S04]  /*164d0*/  IMAD.WIDE R16, R0, 0x2, R10 ;  /* 0x0000000200107825 */ /* 0x000fc800078e020a */
[C---:B0-----:R-:W-:Y:S01]  /*164e0*/  IMAD.WIDE R20, R0.reuse, 0x2, R34 ;  /* 0x0000000200147825 */ /* 0x041fe200078e0222 */
[----:B------:R-:W4:Y:S04]  /*164f0*/  LDG.E.U16 R10, desc[UR4][R16.64] ;  /* 0x00000004100a7981 */ /* 0x000f28000c1e1500 */
[----:B------:R-:W4:Y:S01]  /*16500*/  LDL.64 R34, [R1+0x6c8] ;  /* 0x0006c80001227983 */ /* 0x000f220000100a00 */
[----:B-1----:R-:W-:-:S03]  /*16510*/  IMAD.WIDE R154, R0, 0x2, R126 ;  /* 0x00000002009a7825 */ /* 0x002fc600078e027e */
[----:B------:R-:W4:Y:S01]  /*16520*/  LDL.64 R126, [R1+0x6a8] ;  /* 0x0006a800017e7983 */ /* 0x000f220000100a00 */
[----:B------:R-:W-:-:S03]  /*16530*/  IMAD.WIDE R22, R0, 0x2, R80 ;  /* 0x0000000200167825 */ /* 0x000fc600078e0250 */
[----:B------:R0:W4:Y:S04]  /*16540*/  LDG.E.U16 R131, desc[UR4][R154.64] ;  /* 0x000000049a837981 */ /* 0x000128000c1e1500 */
[----:B------:R1:W4:Y:S01]  /*16550*/  LDG.E.U16 R38, desc[UR4][R22.64] ;  /* 0x0000000416267981 */ /* 0x000322000c1e1500 */
[----:B0-----:R-:W-:-:S03]  /*16560*/  IMAD.WIDE R154, R0, 0x2, R78 ;  /* 0x00000002009a7825 */ /* 0x001fc600078e024e */
[----:B------:R-:W4:Y:S04]  /*16570*/  LDL.64 R78, [R1+0x6a0] ;  /* 0x0006a000014e7983 */ /* 0x000f280000100a00 */
[----:B------:R0:W4:Y:S01]  /*16580*/  LDG.E.U16 R82, desc[UR4][R154.64] ;  /* 0x000000049a527981 */ /* 0x000122000c1e1500 */
[----:B-1----:R-:W-:-:S03]  /*16590*/  IMAD.WIDE R22, R0, 0x2, R36 ;  /* 0x0000000200167825 */ /* 0x002fc600078e0224 */
[----:B------:R-:W4:Y:S01]  /*165a0*/  LDG.E.U16 R36, desc[UR4][R152.64] ;  /* 0x0000000498247981 */ /* 0x000f22000c1e1500 */
[----:B0-----:R-:W-:-:S03]  /*165b0*/  IMAD.WIDE R154, R0, 0x2, R124 ;  /* 0x00000002009a7825 */ /* 0x001fc600078e027c */
[----:B------:R-:W4:Y:S01]  /*165c0*/  LDL.64 R124, [R1+0x680] ;  /* 0x00068000017c7983 */ /* 0x000f220000100a00 */
[----:B--2---:R-:W-:-:S03]  /*165d0*/  IMAD.WIDE R16, R0, 0x2, R12 ;  /* 0x0000000200107825 */ /* 0x004fc600078e020c */
[----:B------:R3:W2:Y:S04]  /*165e0*/  LDG.E.U16 R13, desc[UR4][R20.64] ;  /* 0x00000004140d7981 */ /* 0x0006a8000c1e1500 */
[----:B------:R-:W2:Y:S01]  /*165f0*/  LDG.E.U16 R130, desc[UR4][R16.64] ;  /* 0x0000000410827981 */ /* 0x000ea2000c1e1500 */
[----:B---3--:R-:W-:-:S03]  /*16600*/  IMAD.WIDE R20, R0, 0x2, R28 ;  /* 0x0000000200147825 */ /* 0x008fc600078e021c */
[----:B------:R-:W3:Y:S01]  /*16610*/  LDL.64 R28, [R1+0x698] ;  /* 0x00069800011c7983 */ /* 0x000ee20000100a00 */
[----:B----4-:R-:W-:-:S03]  /*16620*/  IMAD.WIDE R152, R0, 0x2, R30 ;  /* 0x0000000200987825 */ /* 0x010fc600078e021e */
[----:B------:R0:W4:Y:S04]  /*16630*/  LDG.E.U16 R129, desc[UR4][R20.64] ;  /* 0x0000000414817981 */ /* 0x000128000c1e1500 */
[----:B------:R-:W2:Y:S04]  /*16640*/  LDL.64 R30, [R1+0x678] ;  /* 0x00067800011e7983 */ /* 0x000ea80000100a00 */
[----:B------:R1:W4:Y:S01]  /*16650*/  LDG.E.U16 R12, desc[UR4][R152.64] ;  /* 0x00000004980c7981 */ /* 0x000322000c1e1500 */
[----:B0-----:R-:W-:-:S03]  /*16660*/  IMAD.WIDE R20, R0, 0x2, R162 ;  /* 0x0000000200147825 */ /* 0x001fc600078e02a2 */
[----:B------:R-:W4:Y:S04]  /*16670*/  LDL.64 R162, [R1+0x660] ;  /* 0x0006600001a27983 */ /* 0x000f280000100a00 */
[----:B------:R-:W4:Y:S01]  /*16680*/  LDG.E.U16 R80, desc[UR4][R20.64] ;  /* 0x0000000414507981 */ /* 0x000f22000c1e1500 */
        /* <DEDUP_REMOVED lines=9> */
[----:B------:R1:W4:Y:S01]  /*16720*/  LDG.E.U16 R35, desc[UR4][R154.64] ;  /* 0x000000049a237981 */ /* 0x000322000c1e1500 */
[----:B0-----:R-:W-:-:S03]  /*16730*/  IMAD.WIDE R22, R0, 0x2, R76 ;  /* 0x0000000200167825 */ /* 0x001fc600078e024c */
[----:B------:R0:W4:Y:S04]  /*16740*/  LDG.E.U16 R34, desc[UR4][R16.64] ;  /* 0x0000000410227981 */ /* 0x000128000c1e1500 */
[----:B------:R-:W4:Y:S01]  /*16750*/  LDL.64 R76, [R1+0x650] ;  /* 0x00065000014c7983 */ /* 0x000f220000100a00 */
[----:B-1----:R-:W-:-:S03]  /*16760*/  IMAD.WIDE R154, R0, 0x2, R164 ;  /* 0x00000002009a7825 */ /* 0x002fc600078e02a4 */
[----:B------:R-:W4:Y:S04]  /*16770*/  LDL.64 R164, [R1+0x640] ;  /* 0x0006400001a47983 */ /* 0x000f280000100a00 */
[----:B------:R-:W4:Y:S01]  /*16780*/  LDG.E.U16 R8, desc[UR4][R154.64] ;  /* 0x000000049a087981 */ /* 0x000f22000c1e1500 */
[----:B------:R-:W-:-:S03]  /*16790*/  IMAD.WIDE R20, R0, 0x2, R126 ;  /* 0x0000000200147825 */ /* 0x000fc600078e027e */
[----:B------:R1:W4:Y:S01]  /*167a0*/  LDG.E.U16 R127, desc[UR4][R152.64] ;  /* 0x00000004987f7981 */ /* 0x000322000c1e1500 */
[----:B0-----:R-:W-:-:S03]  /*167b0*/  IMAD.WIDE R16, R0, 0x2, R78 ;  /* 0x0000000200107825 */ /* 0x001fc600078e024e */
[----:B------:R0:W4:Y:S04]  /*167c0*/  LDG.E.U16 R79, desc[UR4][R22.64] ;  /* 0x00000004164f7981 */ /* 0x000128000c1e1500 */
[----:B------:R-:W4:Y:S01]  /*167d0*/  LDG.E.U16 R11, desc[UR4][R16.64] ;  /* 0x00000004100b7981 */ /* 0x000f22000c1e1500 */
[----:B-1----:R-:W-:-:S03]  /*167e0*/  IMAD.WIDE R152, R0, 0x2, R160 ;  /* 0x0000000200987825 */ /* 0x002fc600078e02a0 */
[----:B------:R-:W4:Y:S01]  /*167f0*/  LDL.64 R160, [R1+0x628] ;  /* 0x0006280001a07983 */ /* 0x000f220000100a00 */
[----:B0-----:R-:W-:-:S03]  /*16800*/  IMAD.WIDE R22, R0, 0x2, R156 ;  /* 0x0000000200167825 */ /* 0x001fc600078e029c */
[----:B------:R-:W4:Y:S04]  /*16810*/  LDL.64 R156, [R1+0x620] ;  /* 0x00062000019c7983 */ /* 0x000f280000100a00 */
[----:B------:R0:W4:Y:S04]  /*16820*/  LDG.E.U16 R33, desc[UR4][R20.64] ;  /* 0x0000000414217981 */ /* 0x000128000c1e1500 */
[----:B------:R-:W4:Y:S01]  /*16830*/  LDG.E.U16 R78, desc[UR4][R152.64] ;  /* 0x00000004984e7981 */ /* 0x000f22000c1e1500 */
[----:B0-----:R-:W-:-:S05]  /*16840*/  IMAD.WIDE R20, R0, 0x2, R124 ;  /* 0x0000000200147825 */ /* 0x001fca00078e027c */
[----:B------:R-:W4:Y:S01]  /*16850*/  LDG.E.U16 R37, desc[UR4][R20.64] ;  /* 0x0000000414257981 */ /* 0x000f22000c1e1500 */
[----:B---3--:R-:W-:-:S03]  /*16860*/  IMAD.WIDE R154, R0, 0x2, R28 ;  /* 0x00000002009a7825 */ /* 0x008fc600078e021c */
[----:B------:R-:W3:Y:S04]  /*16870*/  LDL.64 R28, [R1+0x638] ;  /* 0x00063800011c7983 */ /* 0x000ee80000100a00 */
[----:B------:R-:W3:Y:S01]  /*16880*/  LDG.E.U16 R126, desc[UR4][R154.64] ;  /* 0x000000049a7e7981 */ /* 0x000ee2000c1e1500 */
[----:B--2---:R-:W-:-:S03]  /*16890*/  IMAD.WIDE R16, R0, 0x2, R30 ;  /* 0x0000000200107825 */ /* 0x004fc600078e021e */
[----:B------:R4:W2:Y:S04]  /*168a0*/  LDG.E.U16 R31, desc[UR4][R22.64] ;  /* 0x00000004161f7981 */ /* 0x0008a8000c1e1500 */
[----:B------:R-:W2:Y:S01]  /*168b0*/  LDG.E.U16 R125, desc[UR4][R16.64] ;  /* 0x00000004107d7981 */ /* 0x000ea2000c1e1500 */
[----:B----4-:R-:W-:-:S03]  /*168c0*/  IMAD.WIDE R22, R0, 0x2, R162 ;  /* 0x0000000200167825 */ /* 0x010fc600078e02a2 */
[----:B------:R-:W4:Y:S01]  /*168d0*/  LDL.64 R162, [R1+0x600] ;  /* 0x0006000001a27983 */ /* 0x000f220000100a00 */
[----:B------:R-:W-:-:S03]  /*168e0*/  IMAD.WIDE R20, R0, 0x2, R158 ;  /* 0x0000000200147825 */ /* 0x000fc600078e029e */
[----:B------:R-:W2:Y:S01]  /*168f0*/  LDL.64 R158, [R1+0x5d8] ;  /* 0x0005d800019e7983 */ /* 0x000ea20000100a00 */
[----:B------:R-:W-:-:S03]  /*16900*/  IMAD.WIDE R154, R0, 0x2, R170 ;  /* 0x00000002009a7825 */ /* 0x000fc600078e02aa */
[----:B------:R-:W2:Y:S04]  /*16910*/  LDL.64 R170, [R1+0x5f8] ;  /* 0x0005f80001aa7983 */ /* 0x000ea80000100a00 */
[----:B------:R-:W2:Y:S04]  /*16920*/  LDG.E.U16 R124, desc[UR4][R20.64] ;  /* 0x00000004147c7981 */ /* 0x000ea8000c1e1500 */
[----:B------:R0:W2:Y:S02]  /*16930*/  LDG.E.U16 R7, desc[UR4][R22.64] ;  /* 0x0000000416077981 */ /* 0x0000a4000c1e1500 */
[----:B0-----:R-:W-:-:S02]  /*16940*/  IMAD.WIDE R22, R0, 0x2, R182 ;  /* 0x0000000200167825 */ /* 0x001fc400078e02b6 */
[----:B------:R-:W2:Y:S02]  /*16950*/  LDL.64 R182, [R1+0x5c0] ;  /* 0x0005c00001b67983 */ /* 0x000ea40000100a00 */
[C---:B------:R-:W-:Y:S02]  /*16960*/  IMAD.WIDE R152, R0.reuse, 0x2, R166 ;  /* 0x0000000200987825 */ /* 0x040fe400078e02a6 */
[----:B------:R-:W2:Y:S04]  /*16970*/  LDL.64 R166, [R1+0x5e0] ;  /* 0x0005e00001a67983 */ /* 0x000ea80000100a00 */
[----:B------:R-:W2:Y:S04]  /*16980*/  LDG.E.U16 R30, desc[UR4][R152.64] ;  /* 0x00000004981e7981 */ /* 0x000ea8000c1e1500 */
[----:B------:R-:W2:Y:S01]  /*16990*/  LDL.64 R152, [R1+0x5a0] ;  /* 0x0005a00001987983 */ /* 0x000ea20000100a00 */
[----:B------:R-:W-:-:S03]  /*169a0*/  IMAD.WIDE R16, R0, 0x2, R76 ;  /* 0x0000000200107825 */ /* 0x000fc600078e024c */
[----:B------:R-:W2:Y:S01]  /*169b0*/  LDG.E.U16 R77, desc[UR4][R154.64] ;  /* 0x000000049a4d7981 */ /* 0x000ea2000c1e1500 */
[----:B------:R-:W-:-:S03]  /*169c0*/  IMAD.WIDE R20, R0, 0x2, R164 ;  /* 0x0000000200147825 */ /* 0x000fc600078e02a4 */
[----:B------:R-:W2:Y:S04]  /*169d0*/  LDG.E.U16 R76, desc[UR4][R16.64] ;  /* 0x00000004104c7981 */ /* 0x000ea8000c1e1500 */
[----:B------:R-:W2:Y:S04]  /*169e0*/  LDL.64 R164, [R1+0x5b8] ;  /* 0x0005b80001a47983 */ /* 0x000ea80000100a00 */
[----:B------:R0:W2:Y:S04]  /*169f0*/  LDG.E.U16 R5, desc[UR4][R20.64] ;  /* 0x0000000414057981 */ /* 0x0000a8000c1e1500 */
[----:B------:R-:W2:Y:S01]  /*16a00*/  LDL.64 R154, [R1+0x540] ;  /* 0x00054000019a7983 */ /* 0x000ea20000100a00 */
[----:B0-----:R-:W-:-:S03]  /*16a10*/  IMAD.WIDE R20, R0, 0x2, R160 ;  /* 0x0000000200147825 */ /* 0x001fc600078e02a0 */
[----:B------:R-:W2:Y:S01]  /*16a20*/  LDL.64 R160, [R1+0x580] ;  /* 0x0005800001a07983 */ /* 0x000ea20000100a00 */
[----:B---3--:R-:W-:-:S03]  /*16a30*/  IMAD.WIDE R16, R0, 0x2, R28 ;  /* 0x0000000200107825 */ /* 0x008fc600078e021c */
[----:B------:R-:W3:Y:S04]  /*16a40*/  LDG.E.U16 R29, desc[UR4][R22.64] ;  /* 0x00000004161d7981 */ /* 0x000ee8000c1e1500 */
[----:B------:R0:W3:Y:S04]  /*16a50*/  LDG.E.U16 R123, desc[UR4][R16.64] ;  /* 0x00000004107b7981 */ /* 0x0000e8000c1e1500 */
[----:B------:R1:W3:Y:S01]  /*16a60*/  LDG.E.U16 R28, desc[UR4][R20.64] ;  /* 0x00000004141c7981 */ /* 0x0002e2000c1e1500 */
[----:B0-----:R-:W-:-:S03]  /*16a70*/  IMAD.WIDE R16, R0, 0x2, R156 ;  /* 0x0000000200107825 */ /* 0x001fc600078e029c */
[----:B------:R-:W3:Y:S01]  /*16a80*/  LDL.64 R156, [R1+0x578] ;  /* 0x00057800019c7983 */ /* 0x000ee20000100a00 */
[----:B------:R-:W-:-:S03]  /*16a90*/  IMAD.WIDE R22, R0, 0x2, R178 ;  /* 0x0000000200167825 */ /* 0x000fc600078e02b2 */
[----:B------:R4:W3:Y:S04]  /*16aa0*/  LDG.E.U16 R252, desc[UR4][R16.64] ;  /* 0x0000000410fc7981 */ /* 0x0008e8000c1e1500 */
[----:B------:R-:W3:Y:S01]  /*16ab0*/  LDL.64 R178, [R1+0x598] ;  /* 0x0005980001b27983 */ /* 0x000ee20000100a00 */
[----:B-1----:R-:W-:-:S03]  /*16ac0*/  IMAD.WIDE R20, R0, 0x2, R174 ;  /* 0x0000000200147825 */ /* 0x002fc600078e02ae */
[----:B------:R-:W3:Y:S01]  /*16ad0*/  LDL.64 R174, [R1+0x560] ;  /* 0x0005600001ae7983 */ /* 0x000ee20000100a00 */
[----:B----4-:R-:W-:-:S03]  /*16ae0*/  IMAD.WIDE R16, R0, 0x2, R162 ;  /* 0x0000000200107825 */ /* 0x010fc600078e02a2 */
[----:B------:R-:W4:Y:S04]  /*16af0*/  LDL.64 R162, [R1+0x558] ;  /* 0x0005580001a27983 */ /* 0x000f280000100a00 */
[----:B------:R2:W4:Y:S04]  /*16b00*/  LDG.E.U16 R250, desc[UR4][R16.64] ;  /* 0x0000000410fa7981 */ /* 0x000528000c1e1500 */
[----:B------:R0:W4:Y:S04]  /*16b10*/  LDG.E.U16 R74, desc[UR4][R22.64] ;  /* 0x00000004164a7981 */ /* 0x000128000c1e1500 */
[----:B------:R-:W4:Y:S01]  /*16b20*/  LDG.E.U16 R73, desc[UR4][R20.64] ;  /* 0x0000000414497981 */ /* 0x000f22000c1e1500 */
[----:B--2---:R-:W-:-:S03]  /*16b30*/  IMAD.WIDE R16, R0, 0x2, R158 ;  /* 0x0000000200107825 */ /* 0x004fc600078e029e */
[----:B------:R-:W2:Y:S01]  /*16b40*/  LDL.64 R158, [R1+0x4e0] ;  /* 0x0004e000019e7983 */ /* 0x000ea20000100a00 */
[----:B0-----:R-:W-:-:S03]  /*16b50*/  IMAD.WIDE R22, R0, 0x2, R184 ;  /* 0x0000000200167825 */ /* 0x001fc600078e02b8 */
[----:B------:R-:W2:Y:S04]  /*16b60*/  LDG.E.U16 R247, desc[UR4][R16.64] ;  /* 0x0000000410f77981 */ /* 0x000ea8000c1e1500 */
[----:B------:R0:W2:Y:S04]  /*16b70*/  LDG.E.U16 R251, desc[UR4][R22.64] ;  /* 0x0000000416fb7981 */ /* 0x0000a8000c1e1500 */
[----:B------:R-:W2:Y:S01]  /*16b80*/  LDL.64 R184, [R1+0x538] ;  /* 0x0005380001b87983 */ /* 0x000ea20000100a00 */
[----:B0-----:R-:W-:-:S03]  /*16b90*/  IMAD.WIDE R22, R0, 0x2, R170 ;  /* 0x0000000200167825 */ /* 0x001fc600078e02aa */
[----:B------:R-:W2:Y:S04]  /*16ba0*/  LDL.64 R170, [R1+0x520] ;  /* 0x0005200001aa7983 */ /* 0x000ea80000100a00 */
[----:B------:R0:W2:Y:S02]  /*16bb0*/  LDG.E.U16 R249, desc[UR4][R22.64] ;  /* 0x0000000416f97981 */ /* 0x0000a4000c1e1500 */
[C---:B0-----:R-:W-:Y:S02]  /*16bc0*/  IMAD.WIDE R22, R0.reuse, 0x2, R182 ;  /* 0x0000000200167825 */ /* 0x041fe400078e02b6 */
[----:B------:R-:W2:Y:S04]  /*16bd0*/  LDL.64 R182, [R1+0x4c0] ;  /* 0x0004c00001b67983 */ /* 0x000ea80000100a00 */
[----:B------:R-:W2:Y:S01]  /*16be0*/  LDG.E.U16 R246, desc[UR4][R22.64] ;  /* 0x0000000416f67981 */ /* 0x000ea2000c1e1500 */
[----:B------:R-:W-:-:S03]  /*16bf0*/  IMAD.WIDE R20, R0, 0x2, R166 ;  /* 0x0000000200147825 */ /* 0x000fc600078e02a6 */
[----:B------:R-:W2:Y:S04]  /*16c00*/  LDL.64 R166, [R1+0x500] ;  /* 0x0005000001a67983 */ /* 0x000ea80000100a00 */
[----:B------:R0:W2:Y:S01]  /*16c10*/  LDG.E.U16 R248, desc[UR4][R20.64] ;  /* 0x0000000414f87981 */ /* 0x0000a2000c1e1500 */
[----:B------:R-:W-:-:S03]  /*16c20*/  IMAD.WIDE R16, R0, 0x2, R152 ;  /* 0x0000000200107825 */ /* 0x000fc600078e0298 */
[----:B------:R-:W2:Y:S04]  /*16c30*/  LDL.64 R152, [R1+0x480] ;  /* 0x0004800001987983 */ /* 0x000ea80000100a00 */
[----:B------:R-:W2:Y:S01]  /*16c40*/  LDG.E.U16 R244, desc[UR4][R16.64] ;  /* 0x0000000410f47981 */ /* 0x000ea2000c1e1500 */
[----:B0-----:R-:W-:-:S03]  /*16c50*/  IMAD.WIDE R20, R0, 0x2, R164 ;  /* 0x0000000200147825 */ /* 0x001fc600078e02a4 */
[----:B------:R-:W2:Y:S04]  /*16c60*/  LDL.64 R164, [R1+0x4a0] ;  /* 0x0004a00001a47983 */ /* 0x000ea80000100a00 */
[----:B------:R0:W2:Y:S02]  /*16c70*/  LDG.E.U16 R245, desc[UR4][R20.64] ;  /* 0x0000000414f57981 */ /* 0x0000a4000c1e1500 */
[C---:B0-----:R-:W-:Y:S02]  /*16c80*/  IMAD.WIDE R20, R0.reuse, 0x2, R160 ;  /* 0x0000000200147825 */ /* 0x041fe400078e02a0 */
[----:B------:R-:W2:Y:S04]  /*16c90*/  LDL.64 R160, [R1+0x440] ;  /* 0x0004400001a07983 */ /* 0x000ea80000100a00 */
[----:B------:R4:W2:Y:S01]  /*16ca0*/  LDG.E.U16 R242, desc[UR4][R20.64] ;  /* 0x0000000414f27981 */ /* 0x0008a2000c1e1500 */
[----:B---3--:R-:W-:-:S03]  /*16cb0*/  IMAD.WIDE R16, R0, 0x2, R156 ;  /* 0x0000000200107825 */ /* 0x008fc600078e029c */
[----:B------:R-:W3:Y:S04]  /*16cc0*/  LDL.64 R156, [R1+0x420] ;  /* 0x00042000019c7983 */ /* 0x000ee80000100a00 */
[----:B------:R0:W3:Y:S01]  /*16cd0*/  LDG.E.U16 R241, desc[UR4][R16.64] ;  /* 0x0000000410f17981 */ /* 0x0000e2000c1e1500 */
[----:B------:R-:W-:-:S03]  /*16ce0*/  IMAD.WIDE R22, R0, 0x2, R178 ;  /* 0x0000000200167825 */ /* 0x000fc600078e02b2 */
[----:B------:R-:W3:Y:S04]  /*16cf0*/  LDL.64 R178, [R1+0x460] ;  /* 0x0004600001b27983 */ /* 0x000ee80000100a00 */
[----:B------:R1:W3:Y:S01]  /*16d00*/  LDG.E.U16 R243, desc[UR4][R22.64] ;  /* 0x0000000416f37981 */ /* 0x0002e2000c1e1500 */
[----:B----4-:R-:W-:-:S03]  /*16d10*/  IMAD.WIDE R20, R0, 0x2, R162 ;  /* 0x0000000200147825 */ /* 0x010fc600078e02a2 */
[----:B------:R-:W4:Y:S01]  /*16d20*/  LDL.64 R162, [R1+0x3e0] ;  /* 0x0003e00001a27983 */ /* 0x000f220000100a00 */
[----:B0-----:R-:W-:-:S03]  /*16d30*/  IMAD.WIDE R16, R0, 0x2, R154 ;  /* 0x0000000200107825 */ /* 0x001fc600078e029a */
[----:B------:R-:W4:Y:S01]  /*16d40*/  LDL.64 R154, [R1+0x3c0] ;  /* 0x0003c000019a7983 */ /* 0x000f220000100a00 */
[----:B-1----:R-:W-:-:S03]  /*16d50*/  IMAD.WIDE R22, R0, 0x2, R174 ;  /* 0x0000000200167825 */ /* 0x002fc600078e02ae */
[----:B------:R-:W4:Y:S04]  /*16d60*/  LDL.64 R174, [R1+0x400] ;  /* 0x0004000001ae7983 */ /* 0x000f280000100a00 */
[----:B------:R2:W4:Y:S04]  /*16d70*/  LDG.E.U16 R237, desc[UR4][R16.64] ;  /* 0x0000000410ed7981 */ /* 0x000528000c1e1500 */
[----:B------:R0:W4:Y:S04]  /*16d80*/  LDG.E.U16 R240, desc[UR4][R22.64] ;  /* 0x0000000416f07981 */ /* 0x000128000c1e1500 */
[----:B------:R-:W4:Y:S01]  /*16d90*/  LDG.E.U16 R239, desc[UR4][R20.64] ;  /* 0x0000000414ef7981 */ /* 0x000f22000c1e1500 */
[----:B--2---:R-:W-:-:S03]  /*16da0*/  IMAD.WIDE R16, R0, 0x2, R158 ;  /* 0x0000000200107825 */ /* 0x004fc600078e029e */
[----:B------:R-:W2:Y:S04]  /*16db0*/  LDL.64 R158, [R1+0x360] ;  /* 0x00036000019e7983 */ /* 0x000ea80000100a00 */
[----:B------:R-:W2:Y:S01]  /*16dc0*/  LDG.E.U16 R233, desc[UR4][R16.64] ;  /* 0x0000000410e97981 */ /* 0x000ea2000c1e1500 */
        /* <DEDUP_REMOVED lines=39> */
[----:B0-----:R-:W-:-:S05]  /*17040*/  IMAD.WIDE R22, R0, 0x2, R184 ;  /* 0x0000000200167825 */ /* 0x001fca00078e02b8 */
[----:B------:R-:W2:Y:S01]  /*17050*/  LDG.E.U16 R213, desc[UR4][R22.64] ;  /* 0x0000000416d57981 */ /* 0x000ea2000c1e1500 */
[----:B------:R-:W-:-:S03]  /*17060*/  IMAD.WIDE R20, R0, 0x2, R166 ;  /* 0x0000000200147825 */ /* 0x000fc600078e02a6 */
[----:B------:R-:W2:Y:S04]  /*17070*/  LDL.64 R166, [R1+0x3f8] ;  /* 0x0003f80001a67983 */ /* 0x000ea80000100a00 */
[----:B------:R0:W2:Y:S02]  /*17080*/  LDG.E.U16 R216, desc[UR4][R20.64] ;  /* 0x0000000414d87981 */ /* 0x0000a4000c1e1500 */
[C---:B0-----:R-:W-:Y:S02]  /*17090*/  IMAD.WIDE R20, R0.reuse, 0x2, R152 ;  /* 0x0000000200147825 */ /* 0x041fe400078e0298 */
[----:B------:R-:W2:Y:S04]  /*170a0*/  LDL.64 R152, [R1+0x3b8] ;  /* 0x0003b80001987983 */ /* 0x000ea80000100a00 */
[----:B------:R-:W2:Y:S01]  /*170b0*/  LDG.E.U16 R212, desc[UR4][R20.64] ;  /* 0x0000000414d47981 */ /* 0x000ea2000c1e1500 */
[----:B------:R-:W-:-:S03]  /*170c0*/  IMAD.WIDE R16, R0, 0x2, R164 ;  /* 0x0000000200107825 */ /* 0x000fc600078e02a4 */
[----:B------:R-:W2:Y:S04]  /*170d0*/  LDL.64 R164, [R1+0x398] ;  /* 0x0003980001a47983 */ /* 0x000ea80000100a00 */
[----:B------:R0:W2:Y:S02]  /*170e0*/  LDG.E.U16 R214, desc[UR4][R16.64] ;  /* 0x0000000410d67981 */ /* 0x0000a4000c1e1500 */
[C---:B0-----:R-:W-:Y:S02]  /*170f0*/  IMAD.WIDE R16, R0.reuse, 0x2, R160 ;  /* 0x0000000200107825 */ /* 0x041fe400078e02a0 */
[----:B------:R-:W2:Y:S04]  /*17100*/  LDL.64 R160, [R1+0x358] ;  /* 0x0003580001a07983 */ /* 0x000ea80000100a00 */
[----:B------:R-:W2:Y:S01]  /*17110*/  LDG.E.U16 R209, desc[UR4][R16.64] ;  /* 0x0000000410d17981 */ /* 0x000ea2000c1e1500 */
[----:B---3--:R-:W-:-:S03]  /*17120*/  IMAD.WIDE R22, R0, 0x2, R156 ;  /* 0x0000000200167825 */ /* 0x008fc600078e029c */
[----:B------:R-:W3:Y:S04]  /*17130*/  LDL.64 R156, [R1+0x378] ;  /* 0x00037800019c7983 */ /* 0x000ee80000100a00 */
[----:B------:R4:W3:Y:S02]  /*17140*/  LDG.E.U16 R211, desc[UR4][R22.64] ;  /* 0x0000000416d37981 */ /* 0x0008e4000c1e1500 */
[C---:B----4-:R-:W-:Y:S02]  /*17150*/  IMAD.WIDE R22, R0.reuse, 0x2, R162 ;  /* 0x0000000200167825 */ /* 0x050fe400078e02a2 */
[----:B------:R-:W4:Y:S02]  /*17160*/  LDL.64 R162, [R1+0x338] ;  /* 0x0003380001a27983 */ /* 0x000f240000100a00 */
[----:B------:R-:W-:-:S02]  /*17170*/  IMAD.WIDE R16, R0, 0x2, R154 ;  /* 0x0000000200107825 */ /* 0x000fc400078e029a */
[----:B------:R0:W4:Y:S04]  /*17180*/  LDG.E.U16 R208, desc[UR4][R22.64] ;  /* 0x0000000416d07981 */ /* 0x000128000c1e1500 */
[----:B------:R-:W4:Y:S01]  /*17190*/  LDL.64 R154, [R1+0x608] ;  /* 0x00060800019a7983 */ /* 0x000f220000100a00 */
[----:B------:R-:W-:-:S03]  /*171a0*/  IMAD.WIDE R20, R0, 0x2, R182 ;  /* 0x0000000200147825 */ /* 0x000fc600078e02b6 */
[----:B------:R-:W4:Y:S01]  /*171b0*/  LDG.E.U16 R206, desc[UR4][R16.64] ;  /* 0x0000000410ce7981 */ /* 0x000f22000c1e1500 */
[----:B0-----:R-:W-:-:S03]  /*171c0*/  IMAD.WIDE R22, R0, 0x2, R174 ;  /* 0x0000000200167825 */ /* 0x001fc600078e02ae */
[----:B------:R-:W4:Y:S04]  /*171d0*/  LDG.E.U16 R210, desc[UR4][R20.64] ;  /* 0x0000000414d27981 */ /* 0x000f28000c1e1500 */
[----:B------:R2:W4:Y:S04]  /*171e0*/  LDG.E.U16 R205, desc[UR4][R22.64] ;  /* 0x0000000416cd7981 */ /* 0x000528000c1e1500 */
[----:B------:R-:W4:Y:S04]  /*171f0*/  LDL.64 R174, [R1+0x588] ;  /* 0x0005880001ae7983 */ /* 0x000f280000100a00 */
[----:B------:R-:W4:Y:S01]  /*17200*/  LDL.64 R182, [R1+0x430] ;  /* 0x0004300001b67983 */ /* 0x000f220000100a00 */
[----:B--2---:R-:W-:-:S03]  /*17210*/  IMAD.WIDE R22, R0, 0x2, R158 ;  /* 0x0000000200167825 */ /* 0x004fc600078e029e */
[----:B------:R-:W2:Y:S01]  /*17220*/  LDL.64 R158, [R1+0x5d0] ;  /* 0x0005d000019e7983 */ /* 0x000ea20000100a00 */
[----:B------:R-:W-:-:S03]  /*17230*/  IMAD.WIDE R20, R0, 0x2, R178 ;  /* 0x0000000200147825 */ /* 0x000fc600078e02b2 */
[----:B------:R-:W2:Y:S04]  /*17240*/  LDL.64 R178, [R1+0x5f0] ;  /* 0x0005f00001b27983 */ /* 0x000ea80000100a00 */
[----:B------:R0:W2:Y:S04]  /*17250*/  LDG.E.U16 R207, desc[UR4][R20.64] ;  /* 0x0000000414cf7981 */ /* 0x0000a8000c1e1500 */
[----:B------:R-:W2:Y:S01]  /*17260*/  LDG.E.U16 R195, desc[UR4][R22.64] ;  /* 0x0000000416c37981 */ /* 0x000ea2000c1e1500 */
[----:B0-----:R-:W-:-:S03]  /*17270*/  IMAD.WIDE R20, R0, 0x2, R170 ;  /* 0x0000000200147825 */ /* 0x001fc600078e02aa */
[----:B------:R-:W2:Y:S04]  /*17280*/  LDL.64 R170, [R1+0x570] ;  /* 0x0005700001aa7983 */ /* 0x000ea80000100a00 */
[----:B------:R0:W2:Y:S01]  /*17290*/  LDG.E.U16 R204, desc[UR4][R20.64] ;  /* 0x0000000414cc7981 */ /* 0x0000a2000c1e1500 */
[----:B------:R-:W-:-:S03]  /*172a0*/  IMAD.WIDE R16, R0, 0x2, R166 ;  /* 0x0000000200107825 */ /* 0x000fc600078e02a6 */
[----:B------:R-:W2:Y:S04]  /*172b0*/  LDL.64 R166, [R1+0x5e8] ;  /* 0x0005e80001a67983 */ /* 0x000ea80000100a00 */
[----:B------:R1:W2:Y:S01]  /*172c0*/  LDG.E.U16 R203, desc[UR4][R16.64] ;  /* 0x0000000410cb7981 */ /* 0x0002a2000c1e1500 */
[----:B0-----:R-:W-:-:S03]  /*172d0*/  IMAD.WIDE R20, R0, 0x2, R152 ;  /* 0x0000000200147825 */ /* 0x001fc600078e0298 */
[----:B------:R-:W2:Y:S04]  /*172e0*/  LDL.64 R152, [R1+0x5c8] ;  /* 0x0005c80001987983 */ /* 0x000ea80000100a00 */
[----:B------:R-:W2:Y:S01]  /*172f0*/  LDG.E.U16 R194, desc[UR4][R20.64] ;  /* 0x0000000414c27981 */ /* 0x000ea2000c1e1500 */
[----:B-1----:R-:W-:-:S03]  /*17300*/  IMAD.WIDE R16, R0, 0x2, R164 ;  /* 0x0000000200107825 */ /* 0x002fc600078e02a4 */
[----:B------:R-:W2:Y:S04]  /*17310*/  LDL.64 R164, [R1+0x5b0] ;  /* 0x0005b00001a47983 */ /* 0x000ea80000100a00 */
[----:B------:R-:W2:Y:S01]  /*17320*/  LDG.E.U16 R192, desc[UR4][R16.64] ;  /* 0x0000000410c07981 */ /* 0x000ea2000c1e1500 */
[----:B---3--:R-:W-:-:S03]  /*17330*/  IMAD.WIDE R22, R0, 0x2, R156 ;  /* 0x0000000200167825 */ /* 0x008fc600078e029c */
[----:B------:R-:W3:Y:S04]  /*17340*/  LDL.64 R156, [R1+0x5a8] ;  /* 0x0005a800019c7983 */ /* 0x000ee80000100a00 */
[----:B------:R4:W3:Y:S02]  /*17350*/  LDG.E.U16 R190, desc[UR4][R22.64] ;  /* 0x0000000416be7981 */ /* 0x0008e4000c1e1500 */
[C---:B----4-:R-:W-:Y:S02]  /*17360*/  IMAD.WIDE R22, R0.reuse, 0x2, R154 ;  /* 0x0000000200167825 */ /* 0x050fe400078e029a */
[----:B------:R-:W4:Y:S04]  /*17370*/  LDL.64 R154, [R1+0x550] ;  /* 0x00055000019a7983 */ /* 0x000f280000100a00 */
[----:B------:R2:W4:Y:S02]  /*17380*/  LDG.E.U16 R238, desc[UR4][R22.64] ;  /* 0x0000000416ee7981 */ /* 0x000524000c1e1500 */
[----:B--2---:R-:W-:-:S02]  /*17390*/  IMAD.WIDE R22, R0, 0x2, R158 ;  /* 0x0000000200167825 */ /* 0x004fc400078e029e */
[----:B------:R-:W2:Y:S02]  /*173a0*/  LDL.64 R158, [R1+0x548] ;  /* 0x00054800019e7983 */ /* 0x000ea40000100a00 */
[C---:B------:R-:W-:Y:S02]  /*173b0*/  IMAD.WIDE R20, R0.reuse, 0x2, R160 ;  /* 0x0000000200147825 */ /* 0x040fe400078e02a0 */
[----:B------:R-:W4:Y:S04]  /*173c0*/  LDL.64 R160, [R1+0x590] ;  /* 0x0005900001a07983 */ /* 0x000f280000100a00 */
[----:B------:R0:W4:Y:S01]  /*173d0*/  LDG.E.U16 R189, desc[UR4][R20.64] ;  /* 0x0000000414bd7981 */ /* 0x000122000c1e1500 */
[----:B------:R-:W-:-:S03]  /*173e0*/  IMAD.WIDE R16, R0, 0x2, R162 ;  /* 0x0000000200107825 */ /* 0x000fc600078e02a2 */
[----:B------:R-:W4:Y:S04]  /*173f0*/  LDL.64 R162, [R1+0x568] ;  /* 0x0005680001a27983 */ /* 0x000f280000100a00 */
[----:B------:R1:W4:Y:S01]  /*17400*/  LDG.E.U16 R15, desc[UR4][R16.64] ;  /* 0x00000004100f7981 */ /* 0x000322000c1e1500 */
[----:B0-----:R-:W-:-:S03]  /*17410*/  IMAD.WIDE R20, R0, 0x2, R178 ;  /* 0x0000000200147825 */ /* 0x001fc600078e02b2 */
[----:B------:R-:W4:Y:S04]  /*17420*/  LDG.E.U16 R193, desc[UR4][R22.64] ;  /* 0x0000000416c17981 */ /* 0x000f28000c1e1500 */
[----:B------:R0:W4:Y:S04]  /*17430*/  LDG.E.U16 R202, desc[UR4][R20.64] ;  /* 0x0000000414ca7981 */ /* 0x000128000c1e1500 */
[----:B------:R-:W4:Y:S01]  /*17440*/  LDL.64 R178, [R1+0x3d0] ;  /* 0x0003d00001b27983 */ /* 0x000f220000100a00 */
[----:B-1----:R-:W-:-:S03]  /*17450*/  IMAD.WIDE R16, R0, 0x2, R166 ;  /* 0x0000000200107825 */ /* 0x002fc600078e02a6 */
[----:B------:R-:W4:Y:S04]  /*17460*/  LDL.64 R166, [R1+0x530] ;  /* 0x0005300001a67983 */ /* 0x000f280000100a00 */
[----:B------:R1:W4:Y:S01]  /*17470*/  LDG.E.U16 R235, desc[UR4][R16.64] ;  /* 0x0000000410eb7981 */ /* 0x000322000c1e1500 */
[----:B0-----:R-:W-:-:S03]  /*17480*/  IMAD.WIDE R20, R0, 0x2, R152 ;  /* 0x0000000200147825 */ /* 0x001fc600078e0298 */
[----:B------:R-:W4:Y:S04]  /*17490*/  LDL.64 R152, [R1+0x528] ;  /* 0x0005280001987983 */ /* 0x000f280000100a00 */
[----:B------:R-:W4:Y:S01]  /*174a0*/  LDG.E.U16 R232, desc[UR4][R20.64] ;  /* 0x0000000414e87981 */ /* 0x000f22000c1e1500 */
[----:B-1----:R-:W-:-:S03]  /*174b0*/  IMAD.WIDE R16, R0, 0x2, R164 ;  /* 0x0000000200107825 */ /* 0x002fc600078e02a4 */
[----:B------:R-:W4:Y:S04]  /*174c0*/  LDL.64 R164, [R1+0x4f0] ;  /* 0x0004f00001a47983 */ /* 0x000f280000100a00 */
[----:B------:R-:W4:Y:S01]  /*174d0*/  LDG.E.U16 R191, desc[UR4][R16.64] ;  /* 0x0000000410bf7981 */ /* 0x000f22000c1e1500 */
[----:B---3--:R-:W-:-:S03]  /*174e0*/  IMAD.WIDE R22, R0, 0x2, R156 ;  /* 0x0000000200167825 */ /* 0x008fc600078e029c */
[----:B------:R-:W3:Y:S04]  /*174f0*/  LDL.64 R156, [R1+0x510] ;  /* 0x00051000019c7983 */ /* 0x000ee80000100a00 */
[----:B------:R0:W3:Y:S02]  /*17500*/  LDG.E.U16 R230, desc[UR4][R22.64] ;  /* 0x0000000416e67981 */ /* 0x0000e4000c1e1500 */
[----:B0-----:R-:W-:-:S05]  /*17510*/  IMAD.WIDE R22, R0, 0x2, R170 ;  /* 0x0000000200167825 */ /* 0x001fca00078e02aa */
[----:B------:R2:W3:Y:S02]  /*17520*/  LDG.E.U16 R185, desc[UR4][R22.64] ;  /* 0x0000000416b97981 */ /* 0x0004e4000c1e1500 */
[C---:B--2---:R-:W-:Y:S02]  /*17530*/  IMAD.WIDE R22, R0.reuse, 0x2, R158 ;  /* 0x0000000200167825 */ /* 0x044fe400078e029e */
[----:B------:R-:W2:Y:S02]  /*17540*/  LDL.64 R158, [R1+0x490] ;  /* 0x00049000019e7983 */ /* 0x000ea40000100a00 */
[C---:B------:R-:W-:Y:S02]  /*17550*/  IMAD.WIDE R16, R0.reuse, 0x2, R174 ;  /* 0x0000000200107825 */ /* 0x040fe400078e02ae */
[----:B------:R-:W2:Y:S02]  /*17560*/  LDG.E.U16 R222, desc[UR4][R22.64] ;  /* 0x0000000416de7981 */ /* 0x000ea4000c1e1500 */
[----:B----4-:R-:W-:-:S02]  /*17570*/  IMAD.WIDE R20, R0, 0x2, R160 ;  /* 0x0000000200147825 */ /* 0x010fc400078e02a0 */
[----:B------:R0:W4:Y:S04]  /*17580*/  LDG.E.U16 R227, desc[UR4][R16.64] ;  /* 0x0000000410e37981 */ /* 0x000128000c1e1500 */
[----:B------:R-:W4:Y:S04]  /*17590*/  LDL.64 R160, [R1+0x4d0] ;  /* 0x0004d00001a07983 */ /* 0x000f280000100a00 */
[----:B------:R1:W4:Y:S01]  /*175a0*/  LDG.E.U16 R188, desc[UR4][R20.64] ;  /* 0x0000000414bc7981 */ /* 0x000322000c1e1500 */
[----:B0-----:R-:W-:-:S03]  /*175b0*/  IMAD.WIDE R16, R0, 0x2, R154 ;  /* 0x0000000200107825 */ /* 0x001fc600078e029a */
[----:B------:R-:W4:Y:S04]  /*175c0*/  LDL.64 R174, [R1+0x3b0] ;  /* 0x0003b00001ae7983 */ /* 0x000f280000100a00 */
[----:B------:R-:W4:Y:S01]  /*175d0*/  LDG.E.U16 R154, desc[UR4][R16.64] ;  /* 0x00000004109a7981 */ /* 0x000f22000c1e1500 */
[----:B-1----:R-:W-:-:S03]  /*175e0*/  IMAD.WIDE R20, R0, 0x2, R162 ;  /* 0x0000000200147825 */ /* 0x002fc600078e02a2 */
[----:B------:R-:W4:Y:S04]  /*175f0*/  LDL.64 R162, [R1+0x4b0] ;  /* 0x0004b00001a27983 */ /* 0x000f280000100a00 */
[----:B------:R0:W4:Y:S02]  /*17600*/  LDG.E.U16 R225, desc[UR4][R20.64] ;  /* 0x0000000414e17981 */ /* 0x000124000c1e1500 */
[C---:B0-----:R-:W-:Y:S02]  /*17610*/  IMAD.WIDE R20, R0.reuse, 0x2, R166 ;  /* 0x0000000200147825 */ /* 0x041fe400078e02a6 */
[----:B------:R-:W4:Y:S04]  /*17620*/  LDL.64 R166, [R1+0x410] ;  /* 0x0004100001a67983 */ /* 0x000f280000100a00 */
[----:B------:R0:W4:Y:S01]  /*17630*/  LDG.E.U16 R171, desc[UR4][R20.64] ;  /* 0x0000000414ab7981 */ /* 0x000122000c1e1500 */
[----:B------:R-:W-:-:S03]  /*17640*/  IMAD.WIDE R16, R0, 0x2, R152 ;  /* 0x0000000200107825 */ /* 0x000fc600078e0298 */
[----:B------:R-:W4:Y:S04]  /*17650*/  LDL.64 R152, [R1+0x470] ;  /* 0x0004700001987983 */ /* 0x000f280000100a00 */
[----:B------:R-:W4:Y:S01]  /*17660*/  LDG.E.U16 R219, desc[UR4][R16.64] ;  /* 0x0000000410db7981 */ /* 0x000f22000c1e1500 */
[----:B0-----:R-:W-:-:S05]  /*17670*/  IMAD.WIDE R20, R0, 0x2, R164 ;  /* 0x0000000200147825 */ /* 0x001fca00078e02a4 */
[----:B------:R2:W4:Y:S01]  /*17680*/  LDG.E.U16 R165, desc[UR4][R20.64] ;  /* 0x0000000414a57981 */ /* 0x000522000c1e1500 */
[----:B---3--:R-:W-:-:S03]  /*17690*/  IMAD.WIDE R22, R0, 0x2, R156 ;  /* 0x0000000200167825 */ /* 0x008fc600078e029c */
[----:B------:R-:W3:Y:S01]  /*176a0*/  LDL.64 R156, [R1+0x450] ;  /* 0x00045000019c7983 */ /* 0x000ee20000100a00 */
[----:B--2---:R-:W-:-:S03]  /*176b0*/  IMAD.WIDE R20, R0, 0x2, R158 ;  /* 0x0000000200147825 */ /* 0x004fc600078e029e */
[----:B------:R-:W2:Y:S01]  /*176c0*/  LDL.64 R158, [R1+0x370] ;  /* 0x00037000019e7983 */ /* 0x000ea20000100a00 */
[----:B----4-:R-:W-:-:S03]  /*176d0*/  IMAD.WIDE R16, R0, 0x2, R160 ;  /* 0x0000000200107825 */ /* 0x010fc600078e02a0 */
        /* <DEDUP_REMOVED lines=8> */
[----:B0-----:R-:W-:-:S04]  /*17760*/  IMAD.WIDE R20, R0, 0x2, R182 ;  /* 0x0000000200147825 */ /* 0x001fc800078e02b6 */
[C---:B-1----:R-:W-:Y:S01]  /*17770*/  IMAD.WIDE R16, R0.reuse, 0x2, R166 ;  /* 0x0000000200107825 */ /* 0x042fe200078e02a6 */
[----:B------:R0:W4:Y:S04]  /*17780*/  LDG.E.U16 R182, desc[UR4][R20.64] ;  /* 0x0000000414b67981 */ /* 0x000128000c1e1500 */
[----:B------:R1:W4:Y:S01]  /*17790*/  LDG.E.U16 R184, desc[UR4][R16.64] ;  /* 0x0000000410b87981 */ /* 0x000322000c1e1500 */
[----:B0-----:R-:W-:-:S04]  /*177a0*/  IMAD.WIDE R20, R0, 0x2, R178 ;  /* 0x0000000200147825 */ /* 0x001fc800078e02b2 */
[C---:B-1----:R-:W-:Y:S02]  /*177b0*/  IMAD.WIDE R16, R0.reuse, 0x2, R174 ;  /* 0x0000000200107825 */ /* 0x042fe400078e02ae */
[----:B------:R2:W4:Y:S04]  /*177c0*/  LDG.E.U16 R174, desc[UR4][R20.64] ;  /* 0x0000000414ae7981 */ /* 0x000528000c1e1500 */
[----:B------:R-:W4:Y:S01]  /*177d0*/  LDG.E.U16 R170, desc[UR4][R16.64] ;  /* 0x0000000410aa7981 */ /* 0x000f22000c1e1500 */
[----:B---3--:R-:W-:-:S03]  /*177e0*/  IMAD.WIDE R22, R0, 0x2, R156 ;  /* 0x0000000200167825 */ /* 0x008fc600078e029c */
[----:B------:R-:W3:Y:S04]  /*177f0*/  LDL.64 R156, [R1+0x350] ;  /* 0x00035000019c7983 */ /* 0x000ee80000100a00 */
[----:B------:R0:W3:Y:S01]  /*17800*/  LDG.E.U16 R166, desc[UR4][R22.64] ;  /* 0x0000000416a67981 */ /* 0x0000e2000c1e1500 */
[----:B--2---:R-:W-:-:S05]  /*17810*/  IMAD.WIDE R20, R0, 0x2, R158 ;  /* 0x0000000200147825 */ /* 0x004fca00078e029e */
[----:B------:R-:W2:Y:S04]  /*17820*/  LDG.E.U16 R159, desc[UR4][R20.64] ;  /* 0x00000004149f7981 */ /* 0x000ea8000c1e1500 */
[----:B------:R-:W2:Y:S01]  /*17830*/  LDL.64 R20, [R1+0x330] ;  /* 0x0003300001147983 */ /* 0x000ea20000100a00 */
[----:B0-----:R-:W-:-:S03]  /*17840*/  IMAD.WIDE R22, R0, 0x2, R186 ;  /* 0x0000000200167825 */ /* 0x001fc600078e02ba */
[----:B------:R-:W2:Y:S04]  /*17850*/  LDL.64 R186, [R1+0x428] ;  /* 0x0004280001ba7983 */ /* 0x000ea80000100a00 */
[----:B------:R4:W2:Y:S02]  /*17860*/  LDG.E.U16 R179, desc[UR4][R22.64] ;  /* 0x0000000416b37981 */ /* 0x0008a4000c1e1500 */
[----:B----4-:R-:W-:-:S05]  /*17870*/  IMAD.WIDE R22, R0, 0x2, R162 ;  /* 0x0000000200167825 */ /* 0x010fca00078e02a2 */
[----:B------:R-:W4:Y:S04]  /*17880*/  LDG.E.U16 R163, desc[UR4][R22.64] ;  /* 0x0000000416a37981 */ /* 0x000f28000c1e1500 */
[----:B------:R-:W4:Y:S01]  /*17890*/  LDL.64 R22, [R1+0x508] ;  /* 0x0005080001167983 */ /* 0x000f220000100a00 */
[----:B---3--:R-:W-:-:S05]  /*178a0*/  IMAD.WIDE R16, R0, 0x2, R156 ;  /* 0x0000000200107825 */ /* 0x008fca00078e029c */
[----:B------:R2:W3:Y:S02]  /*178b0*/  LDG.E.U16 R157, desc[UR4][R16.64] ;  /* 0x00000004109d7981 */ /* 0x0004e4000c1e1500 */
[----:B--2---:R-:W-:-:S05]  /*178c0*/  IMAD.WIDE R16, R0, 0x2, R20 ;  /* 0x0000000200107825 */ /* 0x004fca00078e0214 */
[----:B------:R-:W2:Y:S04]  /*178d0*/  LDG.E.U16 R156, desc[UR4][R16.64] ;  /* 0x00000004109c7981 */ /* 0x000ea8000c1e1500 */
[----:B------:R-:W3:Y:S01]  /*178e0*/  LDL.64 R16, [R1+0x4c8] ;  /* 0x0004c80001107983 */ /* 0x000ee20000100a00 */
[----:B------:R-:W-:-:S05]  /*178f0*/  IMAD.WIDE R20, R0, 0x2, R200 ;  /* 0x0000000200147825 */ /* 0x000fca00078e02c8 */
[----:B------:R0:W2:Y:S01]  /*17900*/  LDG.E.U16 R200, desc[UR4][R20.64] ;  /* 0x0000000414c87981 */ /* 0x0000a2000c1e1500 */
[----:B----4-:R-:W-:-:S05]  /*17910*/  IMAD.WIDE R22, R0, 0x2, R22 ;  /* 0x0000000200167825 */ /* 0x010fca00078e0216 */
[----:B------:R3:W4:Y:S01]  /*17920*/  LDG.E.U16 R201, desc[UR4][R22.64] ;  /* 0x0000000416c97981 */ /* 0x000722000c1e1500 */
[----:B0-----:R-:W-:-:S05]  /*17930*/  IMAD.WIDE R20, R0, 0x2, R198 ;  /* 0x0000000200147825 */ /* 0x001fca00078e02c6 */
[----:B------:R-:W4:Y:S04]  /*17940*/  LDG.E.U16 R198, desc[UR4][R20.64] ;  /* 0x0000000414c67981 */ /* 0x000f28000c1e1500 */
[----:B------:R-:W2:Y:S01]  /*17950*/  LDL.64 R20, [R1+0x448] ;  /* 0x0004480001147983 */ /* 0x000ea20000100a00 */
[----:B---3--:R-:W-:-:S05]  /*17960*/  IMAD.WIDE R22, R0, 0x2, R16 ;  /* 0x0000000200167825 */ /* 0x008fca00078e0210 */
[----:B------:R-:W3:Y:S04]  /*17970*/  LDG.E.U16 R199, desc[UR4][R22.64] ;  /* 0x0000000416c77981 */ /* 0x000ee8000c1e1500 */
[----:B------:R-:W4:Y:S01]  /*17980*/  LDL.64 R22, [R1+0x468] ;  /* 0x0004680001167983 */ /* 0x000f220000100a00 */
[----:B------:R-:W-:-:S05]  /*17990*/  IMAD.WIDE R16, R0, 0x2, R196 ;  /* 0x0000000200107825 */ /* 0x000fca00078e02c4 */
[----:B------:R0:W3:Y:S02]  /*179a0*/  LDG.E.U16 R197, desc[UR4][R16.64] ;  /* 0x0000000410c57981 */ /* 0x0000e4000c1e1500 */
[----:B0-----:R-:W-:-:S05]  /*179b0*/  IMAD.WIDE R16, R0, 0x2, R186 ;  /* 0x0000000200107825 */ /* 0x001fca00078e02ba */
[----:B------:R0:W3:Y:S01]  /*179c0*/  LDG.E.U16 R186, desc[UR4][R16.64] ;  /* 0x0000000410ba7981 */ /* 0x0000e2000c1e1500 */
[----:B--2---:R-:W-:-:S05]  /*179d0*/  IMAD.WIDE R20, R0, 0x2, R20 ;  /* 0x0000000200147825 */ /* 0x004fca00078e0214 */
[----:B------:R1:W2:Y:S04]  /*179e0*/  LDG.E.U16 R187, desc[UR4][R20.64] ;  /* 0x0000000414bb7981 */ /* 0x0002a8000c1e1500 */
[----:B------:R-:W0:Y:S04]  /*179f0*/  LDL.64 R16, [R1+0x3c8] ;  /* 0x0003c80001107983 */ /* 0x000e280000100a00 */
[----:B------:R-:W1:Y:S01]  /*17a00*/  LDL.64 R20, [R1+0x3e8] ;  /* 0x0003e80001147983 */ /* 0x000e620000100a00 */
[----:B----4-:R-:W-:-:S05]  /*17a10*/  IMAD.WIDE R22, R0, 0x2, R22 ;  /* 0x0000000200167825 */ /* 0x010fca00078e0216 */
[----:B------:R4:W2:Y:S04]  /*17a20*/  LDG.E.U16 R196, desc[UR4][R22.64] ;  /* 0x0000000416c47981 */ /* 0x0008a8000c1e1500 */
[----:B------:R-:W4:Y:S01]  /*17a30*/  LDL.64 R22, [R1+0x408] ;  /* 0x0004080001167983 */ /* 0x000f220000100a00 */
[----:B0-----:R-:W-:-:S05]  /*17a40*/  IMAD.WIDE R16, R0, 0x2, R16 ;  /* 0x0000000200107825 */ /* 0x001fca00078e0210 */
[----:B------:R0:W2:Y:S01]  /*17a50*/  LDG.E.U16 R175, desc[UR4][R16.64] ;  /* 0x0000000410af7981 */ /* 0x0000a2000c1e1500 */
[----:B-1----:R-:W-:-:S05]  /*17a60*/  IMAD.WIDE R20, R0, 0x2, R20 ;  /* 0x0000000200147825 */ /* 0x002fca00078e0214 */
[----:B------:R1:W2:Y:S04]  /*17a70*/  LDG.E.U16 R178, desc[UR4][R20.64] ;  /* 0x0000000414b27981 */ /* 0x0002a8000c1e1500 */
[----:B------:R-:W0:Y:S04]  /*17a80*/  LDL.64 R16, [R1+0x368] ;  /* 0x0003680001107983 */ /* 0x000e280000100a00 */
[----:B------:R-:W1:Y:S01]  /*17a90*/  LDL.64 R20, [R1+0x388] ;  /* 0x0003880001147983 */ /* 0x000e620000100a00 */
[----:B----4-:R-:W-:-:S05]  /*17aa0*/  IMAD.WIDE R22, R0, 0x2, R22 ;  /* 0x0000000200167825 */ /* 0x010fca00078e0216 */
[----:B------:R4:W2:Y:S04]  /*17ab0*/  LDG.E.U16 R183, desc[UR4][R22.64] ;  /* 0x0000000416b77981 */ /* 0x0008a8000c1e1500 */
[----:B------:R-:W4:Y:S01]  /*17ac0*/  LDL.64 R22, [R1+0x3a8] ;  /* 0x0003a80001167983 */ /* 0x000f220000100a00 */
[----:B0-----:R-:W-:-:S05]  /*17ad0*/  IMAD.WIDE R16, R0, 0x2, R16 ;  /* 0x0000000200107825 */ /* 0x001fca00078e0210 */
[----:B------:R-:W2:Y:S01]  /*17ae0*/  LDG.E.U16 R162, desc[UR4][R16.64] ;  /* 0x0000000410a27981 */ /* 0x000ea2000c1e1500 */
[----:B-1----:R-:W-:-:S05]  /*17af0*/  IMAD.WIDE R20, R0, 0x2, R20 ;  /* 0x0000000200147825 */ /* 0x002fca00078e0214 */
[----:B------:R0:W2:Y:S01]  /*17b00*/  LDG.E.U16 R167, desc[UR4][R20.64] ;  /* 0x0000000414a77981 */ /* 0x0000a2000c1e1500 */
[----:B----4-:R-:W-:-:S05]  /*17b10*/  IMAD.WIDE R22, R0, 0x2, R22 ;  /* 0x0000000200167825 */ /* 0x010fca00078e0216 */
[----:B------:R-:W4:Y:S04]  /*17b20*/  LDG.E.U16 R169, desc[UR4][R22.64] ;  /* 0x0000000416a97981 */ /* 0x000f28000c1e1500 */
[----:B------:R-:W3:Y:S04]  /*17b30*/  LDL.LU R22, [R1+0x2d0] ;  /* 0x0002d00001167983 */ /* 0x000ee80000300800 */
[----:B------:R-:W2:Y:S04]  /*17b40*/  LDL.LU R23, [R1+0x2bc] ;  /* 0x0002bc0001177983 */ /* 0x000ea80000300800 */
[----:B------:R-:W0:Y:S04]  /*17b50*/  LDL.64 R20, [R1+0x348] ;  /* 0x0003480001147983 */ /* 0x000e280000100a00 */
[----:B------:R-:W4:Y:S01]  /*17b60*/  LDL.64 R16, [R1+0x328] ;  /* 0x0003280001107983 */ /* 0x000f220000100a00 */
[----:B------:R-:W-:-:S02]  /*17b70*/  ISETP.GT.U32.AND.EX P0, PT, R18, RZ, PT, P0 ;  /* 0x000000ff1200720c */ /* 0x000fc40003f04100 */
[C---:B------:R-:W-:Y:S02]  /*17b80*/  ISETP.GT.U32.AND.EX P4, PT, R18.reuse, RZ, PT, P4 ;  /* 0x000000ff1200720c */ /* 0x040fe40003f84140 */
[C---:B------:R-:W-:Y:S02]  /*17b90*/  ISETP.GT.U32.AND.EX P3, PT, R18.reuse, RZ, PT, P3 ;  /* 0x000000ff1200720c */ /* 0x040fe40003f64130 */
[C---:B------:R-:W-:Y:S02]  /*17ba0*/  ISETP.GT.U32.AND.EX P6, PT, R18.reuse, RZ, PT, P6 ;  /* 0x000000ff1200720c */ /* 0x040fe40003fc4160 */
[C---:B------:R-:W-:Y:S02]  /*17bb0*/  ISETP.GT.U32.AND.EX P1, PT, R18.reuse, RZ, PT, P1 ;  /* 0x000000ff1200720c */ /* 0x040fe40003f24110 */
[C---:B------:R-:W-:Y:S02]  /*17bc0*/  ISETP.GT.U32.AND.EX P2, PT, R18.reuse, RZ, PT, P2 ;  /* 0x000000ff1200720c */ /* 0x040fe40003f44120 */
[----:B------:R-:W-:-:S02]  /*17bd0*/  ISETP.GT.U32.AND.EX P5, PT, R18, RZ, PT, P5 ;  /* 0x000000ff1200720c */ /* 0x000fc40003fa4150 */
[----:B------:R-:W3:Y:S01]  /*17be0*/  LDL.LU R18, [R1+0x2e0] ;  /* 0x0002e00001127983 */ /* 0x000ee20000300800 */
[----:B0-----:R-:W-:-:S04]  /*17bf0*/  IMAD.WIDE R20, R0, 0x2, R20 ;  /* 0x0000000200147825 */ /* 0x001fc800078e0214 */
[----:B----4-:R-:W-:Y:S01]  /*17c00*/  IMAD.WIDE R16, R0, 0x2, R16 ;  /* 0x0000000200107825 */ /* 0x010fe200078e0210 */
[----:B------:R-:W4:Y:S04]  /*17c10*/  LDG.E.U16 R158, desc[UR4][R20.64] ;  /* 0x00000004149e7981 */ /* 0x000f28000c1e1500 */
[----:B------:R0:W4:Y:S01]  /*17c20*/  LDG.E.U16 R155, desc[UR4][R16.64] ;  /* 0x00000004109b7981 */ /* 0x000122000c1e1500 */
[----:B------:R-:W-:Y:S06]  /*17c30*/  BAR.SYNC.DEFER_BLOCKING 0x0 ;  /* 0x0000000000007b1d */ /* 0x000fec0000010000 */
[----:B------:R-:W2:Y:S04]  /*17c40*/  LDL.LU R21, [R1+0x2f4] ;  /* 0x0002f40001157983 */ /* 0x000ea80000300800 */
[----:B------:R1:W-:Y:S04]  /*17c50*/  STS.U16 [R6+0x11000], R70 ;  /* 0x0110004606007388 */ /* 0x0003e80000000400 */
[----:B------:R0:W-:Y:S04]  /*17c60*/  STS.U16 [R6+0x11400], R120 ;  /* 0x0114007806007388 */ /* 0x0001e80000000400 */
[----:B------:R3:W-:Y:S04]  /*17c70*/  STS.U16 [R6+0x11800], R168 ;  /* 0x011800a806007388 */ /* 0x0007e80000000400 */
[----:B-1----:R-:W4:Y:S04]  /*17c80*/  LDL.LU R70, [R1+0x15fc] ;  /* 0x0015fc0001467983 */ /* 0x002f280000300800 */
[----:B0-----:R-:W4:Y:S04]  /*17c90*/  LDL.LU R120, [R1+0x15f8] ;  /* 0x0015f80001787983 */ /* 0x001f280000300800 */
[----:B---3--:R-:W3:Y:S04]  /*17ca0*/  LDL.LU R168, [R1+0x15f4] ;  /* 0x0015f40001a87983 */ /* 0x008ee80000300800 */
[----:B------:R0:W-:Y:S04]  /*17cb0*/  STS.U16 [R6+0x11c00], R71 ;  /* 0x011c004706007388 */ /* 0x0001e80000000400 */
[----:B------:R1:W-:Y:S04]  /*17cc0*/  STS.U16 [R6+0x12000], R121 ;  /* 0x0120007906007388 */ /* 0x0003e80000000400 */
[----:B------:R1:W-:Y:S04]  /*17cd0*/  STS.U16 [R6+0x12400], R24 ;  /* 0x0124001806007388 */ /* 0x0003e80000000400 */
[----:B0-----:R-:W4:Y:S04]  /*17ce0*/  LDL.LU R71, [R1+0x15f0] ;  /* 0x0015f00001477983 */ /* 0x001f280000300800 */
[----:B-1----:R-:W4:Y:S04]  /*17cf0*/  LDL.LU R121, [R1+0x15ec] ;  /* 0x0015ec0001797983 */ /* 0x002f280000300800 */
[----:B------:R-:W3:Y:S04]  /*17d00*/  LDL.LU R24, [R1+0x15e8] ;  /* 0x0015e80001187983 */ /* 0x000ee80000300800 */
        /* <DEDUP_REMOVED lines=9> */
[----:B0-----:R0:W5:Y:S04]  /*17da0*/  LDL.LU R19, [R1+0x15d8] ;  /* 0x0015d80001137983 */ /* 0x0011680000300800 */
[----:B-1----:R-:W4:Y:S04]  /*17db0*/  LDL.LU R109, [R1+0x15d4] ;  /* 0x0015d400016d7983 */ /* 0x002f280000300800 */
[----:B------:R-:W4:Y:S04]  /*17dc0*/  LDL.LU R86, [R1+0x15d0] ;  /* 0x0015d00001567983 */ /* 0x000f280000300800 */
[----:B------:R1:W-:Y:S04]  /*17dd0*/  STS.U16 [R6+0x14000], R49 ;  /* 0x0140003106007388 */ /* 0x0003e80000000400 */
[----:B------:R0:W-:Y:S04]  /*17de0*/  STS.U16 [R6+0x14400], R32 ;  /* 0x0144002006007388 */ /* 0x0001e80000000400 */
[----:B------:R0:W-:Y:S04]  /*17df0*/  STS.U16 [R6+0x14800], R53 ;  /* 0x0148003506007388 */ /* 0x0001e80000000400 */
[----:B-1----:R-:W4:Y:S04]  /*17e00*/  LDL.LU R49, [R1+0x15cc] ;  /* 0x0015cc0001317983 */ /* 0x002f280000300800 */
[----:B0-----:R-:W4:Y:S04]  /*17e10*/  LDL.LU R32, [R1+0x15c8] ;  /* 0x0015c80001207983 */ /* 0x001f280000300800 */
[----:B------:R-:W4:Y:S04]  /*17e20*/  LDL.LU R53, [R1+0x15c4] ;  /* 0x0015c40001357983 */ /* 0x000f280000300800 */
[----:B------:R0:W-:Y:S04]  /*17e30*/  STS.U16 [R6+0x14c00], R26 ;  /* 0x014c001a06007388 */ /* 0x0001e80000000400 */
[----:B------:R1:W-:Y:S04]  /*17e40*/  STS.U16 [R6+0x15000], R43 ;  /* 0x0150002b06007388 */ /* 0x0003e80000000400 */
[----:B------:R1:W-:Y:S04]  /*17e50*/  STS.U16 [R6+0x15400], R27 ;  /* 0x0154001b06007388 */ /* 0x0003e80000000400 */
[----:B0-----:R-:W4:Y:S04]  /*17e60*/  LDL.LU R26, [R1+0x15c0] ;  /* 0x0015c000011a7983 */ /* 0x001f280000300800 */
[----:B-1----:R-:W4:Y:S04]  /*17e70*/  LDL.LU R43, [R1+0x15bc] ;  /* 0x0015bc00012b7983 */ /* 0x002f280000300800 */
        /* <DEDUP_REMOVED lines=36> */
[----:B------:R-:W3:Y:S04]  /*180c0*/  LDL.LU R5, [R1+0x1570] ;  /* 0x0015700001057983 */ /* 0x000ee80000300800 */
        /* <DEDUP_REMOVED lines=29> */
[----:B------:R1:W-:Y:S04]  /*182a0*/  STS.U16 [R5+0x10500], R24 ;  /* 0x0105001805007388 */ /* 0x0003e80000000400 */
[----:B------:R2:W-:Y:S04]  /*182b0*/  STS.U16 [R5+0x10900], R168 ;  /* 0x010900a805007388 */ /* 0x0005e80000000400 */
[----:B0-----:R-:W3:Y:S04]  /*182c0*/  LDL.LU R25, [R1+0x156c] ;  /* 0x00156c0001197983 */ /* 0x001ee80000300800 */
[----:B-1----:R-:W3:Y:S04]  /*182d0*/  LDL.LU R24, [R1+0x1568] ;  /* 0x0015680001187983 */ /* 0x002ee80000300800 */
[----:B--2---:R-:W2:Y:S04]  /*182e0*/  LDL.LU R168, [R1+0x1564] ;  /* 0x0015640001a87983 */ /* 0x004ea80000300800 */
[----:B------:R0:W-:Y:S04]  /*182f0*/  STS.U16 [R5+0x10d00], R172 ;  /* 0x010d00ac05007388 */ /* 0x0001e80000000400 */
[----:B------:R1:W-:Y:S04]  /*18300*/  STS.U16 [R5+0x11100], R173 ;  /* 0x011100ad05007388 */ /* 0x0003e80000000400 */
[----:B------:R4:W-:Y:S04]  /*18310*/  STS.U16 [R5+0x11500], R176 ;  /* 0x011500b005007388 */ /* 0x0009e80000000400 */
[----:B0-----:R-:W3:Y:S04]  /*18320*/  LDL.LU R172, [R1+0x1560] ;  /* 0x0015600001ac7983 */ /* 0x001ee80000300800 */
[----:B-1----:R-:W2:Y:S04]  /*18330*/  LDL.LU R173, [R1+0x155c] ;  /* 0x00155c0001ad7983 */ /* 0x002ea80000300800 */
[----:B----4-:R-:W4:Y:S04]  /*18340*/  LDL.LU R176, [R1+0x1558] ;  /* 0x0015580001b07983 */ /* 0x010f280000300800 */
        /* <DEDUP_REMOVED lines=8> */
[----:B0-----:R-:W4:Y:S04]  /*183d0*/  LDL.LU R4, [R1+0x1548] ;  /* 0x0015480001047983 */ /* 0x001f280000300800 */
[----:B-1----:R-:W4:Y:S04]  /*183e0*/  LDL.LU R3, [R1+0x1544] ;  /* 0x0015440001037983 */ /* 0x002f280000300800 */
[----:B------:R-:W4:Y:S04]  /*183f0*/  LDL.LU R231, [R1+0x214] ;  /* 0x0002140001e77983 */ /* 0x000f280000300800 */
[----:B------:R0:W-:Y:S02]  /*18400*/  STS.U16 [R5+0x1fd00], R15 ;  /* 0x01fd000f05007388 */ /* 0x0001e40000000400 */
[----:B0-----:R-:W-:-:S04]  /*18410*/  FMNMX R15, R53, R49, !PT ;  /* 0x00000031350f7209 */ /* 0x001fc80007800000 */
[----:B------:R-:W-:-:S04]  /*18420*/  FMNMX R15, R43, R15, !PT ;  /* 0x0000000f2b0f7209 */ /* 0x000fc80007800000 */
[----:B------:R-:W-:-:S04]  /*18430*/  FMNMX R15, R37, R15, !PT ;  /* 0x0000000f250f7209 */ /* 0x000fc80007800000 */
[----:B------:R-:W-:-:S04]  /*18440*/  FMNMX R15, R8, R15, !PT ;  /* 0x0000000f080f7209 */ /* 0x000fc80007800000 */
[----:B------:R-:W-:-:S04]  /*18450*/  FMNMX R15, R9, R15, !PT ;  /* 0x0000000f090f7209 */ /* 0x000fc80007800000 */
[----:B------:R-:W-:Y:S02]  /*18460*/  FMNMX R15, R10, R15, !PT ;  /* 0x0000000f0a0f7209 */ /* 0x000fe40007800000 */
[----:B------:R-:W-:Y:S02]  /*18470*/  MOV R233, R109 ;  /* 0x0000006d00e97202 */ /* 0x000fe40000000f00 */
[----:B------:R-:W-:Y:S01]  /*18480*/  FMNMX R15, R2, R15, !PT ;  /* 0x0000000f020f7209 */ /* 0x000fe20007800000 */
[----:B------:R-:W-:Y:S01]  /*18490*/  IMAD.MOV.U32 R234, RZ, RZ, R105 ;  /* 0x000000ffffea7224 */ /* 0x000fe200078e0069 */
[----:B------:R-:W-:Y:S02]  /*184a0*/  FMNMX R16, R27, R26, !PT ;  /* 0x0000001a1b107209 */ /* 0x000fe40007800000 */
[----:B------:R-:W-:Y:S01]  /*184b0*/  FMNMX R15, R233, R15, !PT ;  /* 0x0000000fe90f7209 */ /* 0x000fe20007800000 */
[----:B------:R-:W-:-:S03]  /*184c0*/  IMAD.MOV.U32 R236, RZ, RZ, R102 ;  /* 0x000000ffffec7224 */ /* 0x000fc600078e0066 */
[----:B------:R-:W-:Y:S01]  /*184d0*/  FMNMX R15, R234, R15, !PT ;  /* 0x0000000fea0f7209 */ /* 0x000fe20007800000 */
[----:B------:R-:W-:-:S03]  /*184e0*/  IMAD.MOV.U32 R240, RZ, RZ, R99 ;  /* 0x000000fffff07224 */ /* 0x000fc600078e0063 */
[----:B------:R-:W-:Y:S02]  /*184f0*/  FMNMX R15, R236, R15, !PT ;  /* 0x0000000fec0f7209 */ /* 0x000fe40007800000 */
[----:B------:R-:W-:Y:S02]  /*18500*/  MOV R242, R96 ;  /* 0x0000006000f27202 */ /* 0x000fe40000000f00 */
[----:B------:R-:W-:Y:S01]  /*18510*/  FMNMX R15, R240, R15, !PT ;  /* 0x0000000ff00f7209 */ /* 0x000fe20007800000 */
[----:B------:R-:W-:-:S03]  /*18520*/  IMAD.MOV.U32 R244, RZ, RZ, R92 ;  /* 0x000000fffff47224 */ /* 0x000fc600078e005c */
[----:B------:R-:W-:Y:S01]  /*18530*/  FMNMX R15, R242, R15, !PT ;  /* 0x0000000ff20f7209 */ /* 0x000fe20007800000 */
[----:B------:R-:W-:Y:S01]  /*18540*/  STS.U16 [R5+0x12d00], R151 ;  /* 0x012d009705007388 */ /* 0x000fe20000000400 */
[----:B------:R-:W-:Y:S02]  /*18550*/  IMAD.MOV.U32 R246, RZ, RZ, R89 ;  /* 0x000000fffff67224 */ /* 0x000fe400078e0059 */
[----:B------:R-:W-:Y:S01]  /*18560*/  FMNMX R15, R244, R15, !PT ;  /* 0x0000000ff40f7209 */ /* 0x000fe20007800000 */
        /* <DEDUP_REMOVED lines=50> */
[----:B------:R-:W-:Y:S01]  /*18890*/  STS.U16 [R5+0x1f900], R189 ;  /* 0x01f900bd05007388 */ /* 0x000fe20000000400 */
[----:B------:R-:W-:Y:S01]  /*188a0*/  IMAD.MOV.U32 R248, RZ, RZ, R86 ;  /* 0x000000fffff87224 */ /* 0x000fe200078e0056 */
[----:B------:R-:W-:Y:S01]  /*188b0*/  FMNMX R15, R246, R15, !PT ;  /* 0x0000000ff60f7209 */ /* 0x000fe20007800000 */
[----:B---3--:R-:W-:Y:S01]  /*188c0*/  FMUL R23, R172, R32 ;  /* 0x00000020ac177220 */ /* 0x008fe20000400000 */
[----:B------:R-:W-:-:S02]  /*188d0*/  MOV R237, R75 ;  /* 0x0000004b00ed7202 */ /* 0x000fc40000000f00 */
[----:B------:R-:W-:Y:S01]  /*188e0*/  FMNMX R15, R248, R15, !PT ;  /* 0x0000000ff80f7209 */ /* 0x000fe20007800000 */
[----:B--2---:R-:W-:Y:S01]  /*188f0*/  FMUL R22, R173, R32 ;  /* 0x00000020ad167220 */ /* 0x004fe20000400000 */
[----:B------:R-:W-:Y:S02]  /*18900*/  FSEL R23, R23, -INF , !P0 ;  /* 0xff80000017177808 */ /* 0x000fe40004000000 */
[----:B----4-:R-:W-:-:S04]  /*18910*/  FMNMX R16, R231, R16, !PT ;  /* 0x00000010e7107209 */ /* 0x010fc80007800000 */
[----:B------:R-:W-:-:S04]  /*18920*/  FMNMX R16, R7, R16, !PT ;  /* 0x0000001007107209 */ /* 0x000fc80007800000 */
[----:B------:R-:W-:Y:S01]  /*18930*/  FMNMX R16, R11, R16, !PT ;  /* 0x000000100b107209 */ /* 0x000fe20007800000 */
[----:B------:R0:W-:Y:S03]  /*18940*/  STS.U16 [R4+0x1ba00], R154 ;  /* 0x01ba009a04007388 */ /* 0x0001e60000000400 */
[----:B------:R-:W-:-:S04]  /*18950*/  FMNMX R16, R12, R16, !PT ;  /* 0x000000100c107209 */ /* 0x000fc80007800000 */
[----:B------:R-:W-:Y:S01]  /*18960*/  FMNMX R16, R13, R16, !PT ;  /* 0x000000100d107209 */ /* 0x000fe20007800000 */
[----:B0-----:R-:W-:-:S03]  /*18970*/  FMUL R154, R168, R32 ;  /* 0x00000020a89a7220 */ /* 0x001fc60000400000 */
[----:B------:R-:W-:Y:S02]  /*18980*/  FMNMX R16, R14, R16, !PT ;  /* 0x000000100e107209 */ /* 0x000fe40007800000 */
[----:B------:R-:W-:Y:S01]  /*18990*/  FSEL R154, R154, -INF , !P5 ;  /* 0xff8000009a9a7808 */ /* 0x000fe20006800000 */
[----:B------:R-:W0:Y:S03]  /*189a0*/  SHFL.BFLY PT, R17, R15, 0x2, 0x1f ;  /* 0x0c401f000f117f89 */ /* 0x000e2600000e0000 */
[----:B------:R-:W-:Y:S01]  /*189b0*/  FMNMX R16, R154, R16, !PT ;  /* 0x000000109a107209 */ /* 0x000fe20007800000 */
[----:B------:R1:W-:Y:S03]  /*189c0*/  STS.U16 [R4+0x1d200], R153 ;  /* 0x01d2009904007388 */ /* 0x0003e60000000400 */
[----:B------:R-:W-:-:S02]  /*189d0*/  FMNMX R16, R237, R16, !PT ;  /* 0x00000010ed107209 */ /* 0x000fc40007800000 */
[----:B------:R-:W-:Y:S02]  /*189e0*/  FSEL R22, R22, -INF , !P4 ;  /* 0xff80000016167808 */ /* 0x000fe40006000000 */
[----:B------:R-:W-:Y:S01]  /*189f0*/  FMNMX R16, R23, R16, !PT ;  /* 0x0000001017107209 */ /* 0x000fe20007800000 */
[----:B-1----:R-:W-:Y:S01]  /*18a00*/  FMUL R153, R176, R32 ;  /* 0x00000020b0997220 */ /* 0x002fe20000400000 */
[----:B------:R1:W-:Y:S02]  /*18a10*/  STS.U16 [R4+0x1ce00], R152 ;  /* 0x01ce009804007388 */ /* 0x0003e40000000400 */
[----:B------:R-:W-:Y:S02]  /*18a20*/  FMNMX R16, R22, R16, !PT ;  /* 0x0000001016107209 */ /* 0x000fe40007800000 */
[----:B------:R-:W-:Y:S01]  /*18a30*/  FSEL R153, R153, -INF , !P3 ;  /* 0xff80000099997808 */ /* 0x000fe20005800000 */
[-C--:B------:R-:W-:Y:S01]  /*18a40*/  FMUL R21, R180, R32.reuse ;  /* 0x00000020b4157220 */ /* 0x080fe20000400000 */
[----:B-1----:R-:W-:-:S02]  /*18a50*/  FMUL R152, R177, R32 ;  /* 0x00000020b1987220 */ /* 0x002fc40000400000 */
[----:B------:R-:W-:Y:S01]  /*18a60*/  FMNMX R16, R153, R16, !PT ;  /* 0x0000001099107209 */ /* 0x000fe20007800000 */
[----:B------:R-:W-:Y:S01]  /*18a70*/  FMUL R20, R181, R32 ;  /* 0x00000020b5147220 */ /* 0x000fe20000400000 */
[----:B------:R-:W-:Y:S01]  /*18a80*/  FSEL R21, R21, -INF , !P1 ;  /* 0xff80000015157808 */ /* 0x000fe20004800000 */
[----:B------:R-:W2:Y:S01]  /*18a90*/  LDL.LU R32, [R1+0x310] ;  /* 0x0003100001207983 */ /* 0x000ea20000300800 */
[----:B------:R-:W-:-:S04]  /*18aa0*/  FSEL R152, R152, -INF , !P6 ;  /* 0xff80000098987808 */ /* 0x000fc80007000000 */
[----:B------:R-:W-:Y:S02]  /*18ab0*/  FMNMX R16, R152, R16, !PT ;  /* 0x0000001098107209 */ /* 0x000fe40007800000 */
[----:B------:R-:W-:Y:S02]  /*18ac0*/  FSEL R20, R20, -INF , !P2 ;  /* 0xff80000014147808 */ /* 0x000fe40005000000 */
[----:B------:R-:W-:Y:S02]  /*18ad0*/  FMNMX R16, R21, R16, !PT ;  /* 0x0000001015107209 */ /* 0x000fe40007800000 */
[----:B0-----:R-:W-:Y:S02]  /*18ae0*/  FMNMX R15, R15, R17, !PT ;  /* 0x000000110f0f7209 */ /* 0x001fe40007800000 */
[----:B------:R-:W-:-:S03]  /*18af0*/  FMNMX R16, R20, R16, !PT ;  /* 0x0000001014107209 */ /* 0x000fc60007800000 */
[----:B------:R-:W0:Y:S04]  /*18b00*/  SHFL.BFLY PT, R17, R15, 0x1, 0x1f ;  /* 0x0c201f000f117f89 */ /* 0x000e2800000e0000 */
[----:B------:R-:W1:Y:S01]  /*18b10*/  SHFL.BFLY PT, R18, R16, 0x2, 0x1f ;  /* 0x0c401f0010127f89 */ /* 0x000e6200000e0000 */
[----:B0-----:R-:W-:Y:S02]  /*18b20*/  FMNMX R17, R15, R17, !PT ;  /* 0x000000110f117209 */ /* 0x001fe40007800000 */
[----:B-1----:R-:W-:Y:S02]  /*18b30*/  FMNMX R15, R16, R18, !PT ;  /* 0x00000012100f7209 */ /* 0x002fe40007800000 */
[----:B------:R-:W3:Y:S04]  /*18b40*/  LDL.LU R16, [R1+0x314] ;  /* 0x0003140001107983 */ /* 0x000ee80000300800 */
[----:B------:R-:W0:Y:S01]  /*18b50*/  SHFL.BFLY PT, R18, R15, 0x1, 0x1f ;  /* 0x0c201f000f127f89 */ /* 0x000e2200000e0000 */
[----:B------:R-:W-:-:S02]  /*18b60*/  IMAD.MOV.U32 R252, RZ, RZ, R25 ;  /* 0x000000fffffc7224 */ /* 0x000fc400078e0019 */
[----:B------:R-:W-:Y:S01]  /*18b70*/  IMAD.MOV.U32 R250, RZ, RZ, R24 ;  /* 0x000000fffffa7224 */ /* 0x000fe200078e0018 */
[----:B------:R-:W-:Y:S04]  /*18b80*/  STS.U16 [R4+0x10200], R122 ;  /* 0x0102007a04007388 */ /* 0x000fe80000000400 */
[----:B------:R-:W-:Y:S04]  /*18b90*/  STS.U16 [R4+0x10600], R121 ;  /* 0x0106007904007388 */ /* 0x000fe80000000400 */
[----:B------:R-:W-:Y:S04]  /*18ba0*/  STS.U16 [R4+0x10a00], R120 ;  /* 0x010a007804007388 */ /* 0x000fe80000000400 */
[----:B------:R-:W-:Y:S04]  /*18bb0*/  STS.U16 [R4+0x10e00], R119 ;  /* 0x010e007704007388 */ /* 0x000fe80000000400 */
[----:B------:R-:W-:Y:S01]  /*18bc0*/  STS.U16 [R4+0x11200], R118 ;  /* 0x0112007604007388 */ /* 0x000fe20000000400 */
[----:B0-----:R-:W-:-:S03]  /*18bd0*/  FMNMX R18, R15, R18, !PT ;  /* 0x000000120f127209 */ /* 0x001fc60007800000 */
        /* <DEDUP_REMOVED lines=57> */
[----:B--2---:R-:W-:-:S03]  /*18f70*/  FMNMX R17, R17, R32, !PT ;  /* 0x0000002011117209 */ /* 0x004fc60007800000 */
[----:B------:R-:W-:Y:S04]  /*18f80*/  STS.U16 [R3+0x10700], R71 ;  /* 0x0107004703007388 */ /* 0x000fe80000000400 */
[----:B------:R-:W-:Y:S04]  /*18f90*/  STS.U16 [R3+0x10b00], R70 ;  /* 0x010b004603007388 */ /* 0x000fe80000000400 */
[----:B------:R-:W-:Y:S04]  /*18fa0*/  STS.U16 [R3+0x10f00], R69 ;  /* 0x010f004503007388 */ /* 0x000fe80000000400 */
[----:B------:R-:W-:Y:S04]  /*18fb0*/  STS.U16 [R3+0x11300], R68 ;  /* 0x0113004403007388 */ /* 0x000fe80000000400 */
[----:B------:R-:W-:Y:S04]  /*18fc0*/  STS.U16 [R3+0x11700], R67 ;  /* 0x0117004303007388 */ /* 0x000fe80000000400 */
[----:B------:R-:W-:Y:S01]  /*18fd0*/  STS.U16 [R3+0x11b00], R66 ;  /* 0x011b004203007388 */ /* 0x000fe20000000400 */
[----:B------:R-:W-:-:S03]  /*18fe0*/  FADD R15, -R17, R32 ;  /* 0x00000020110f7221 */ /* 0x000fc60000000100 */
[----:B------:R-:W-:Y:S04]  /*18ff0*/  STS.U16 [R3+0x11f00], R65 ;  /* 0x011f004103007388 */ /* 0x000fe80000000400 */
[----:B------:R-:W2:Y:S04]  /*19000*/  LDL.LU.64 R24, [R1] ;  /* 0x0000000001187983 */ /* 0x000ea80000300a00 */
[----:B------:R-:W-:Y:S04]  /*19010*/  STS.U16 [R3+0x19b00], R29 ;  /* 0x019b001d03007388 */ /* 0x000fe80000000400 */
[----:B------:R4:W-:Y:S01]  /*19020*/  STS.U16 [R3+0x19f00], R28 ;  /* 0x019f001c03007388 */ /* 0x0009e20000000400 */
[----:B---3--:R-:W-:-:S03]  /*19030*/  FMNMX R18, R18, R16, !PT ;  /* 0x0000001012127209 */ /* 0x008fc60007800000 */
[----:B------:R-:W-:Y:S02]  /*19040*/  STS.U16 [R3+0x19300], R31 ;  /* 0x0193001f03007388 */ /* 0x000fe40000000400 */
[--C-:B------:R-:W-:Y:S01]  /*19050*/  FADD R192, R27, -R18.reuse ;  /* 0x800000121bc07221 */ /* 0x100fe20000000000 */
[----:B0-----:R-:W-:Y:S01]  /*19060*/  FADD R191, R26, -R18 ;  /* 0x800000121abf7221 */ /* 0x001fe20000000000 */
[----:B------:R0:W-:Y:S04]  /*19070*/  STS.U16 [R3+0x19700], R30 ;  /* 0x0197001e03007388 */ /* 0x0001e80000000400 */
[----:B------:R-:W3:Y:S01]  /*19080*/  LDL.LU.64 R26, [R1+0x8] ;  /* 0x00000800011a7983 */ /* 0x000ee20000300a00 */
[----:B-1----:R-:W-:-:S03]  /*19090*/  FADD R188, R37, -R17 ;  /* 0x8000001125bc7221 */ /* 0x002fc60000000000 */
[----:B----4-:R-:W4:Y:S04]  /*190a0*/  LDL.LU.64 R28, [R1+0x10] ;  /* 0x00001000011c7983 */ /* 0x010f280000300a00 */
[----:B------:R1:W-:Y:S04]  /*190b0*/  STS.U16 [R3+0x18f00], R33 ;  /* 0x018f002103007388 */ /* 0x0003e80000000400 */
[----:B0-----:R-:W2:Y:S04]  /*190c0*/  LDL.LU.64 R30, [R1+0x18] ;  /* 0x00001800011e7983 */ /* 0x001ea80000300a00 */
[----:B------:R-:W-:Y:S04]  /*190d0*/  STS.U16 [R3+0x18700], R35 ;  /* 0x0187002303007388 */ /* 0x000fe80000000400 */
[----:B------:R0:W-:Y:S04]  /*190e0*/  STS.U16 [R3+0x18b00], R34 ;  /* 0x018b002203007388 */ /* 0x0001e80000000400 */
[----:B-1----:R-:W4:Y:S01]  /*190f0*/  LDL.LU.64 R32, [R1+0x20] ;  /* 0x0000200001207983 */ /* 0x002f220000300a00 */
[----:B------:R-:W-:-:S03]  /*19100*/  FADD R193, R43, -R17 ;  /* 0x800000112bc17221 */ /* 0x000fc60000000000 */
[----:B------:R1:W-:Y:S04]  /*19110*/  STS.U16 [R3+0x18300], R36 ;  /* 0x0183002403007388 */ /* 0x0003e80000000400 */
[----:B0-----:R-:W4:Y:S04]  /*19120*/  LDL.LU.64 R34, [R1+0x28] ;  /* 0x0000280001227983 */ /* 0x001f280000300a00 */
[----:B------:R-:W-:Y:S04]  /*19130*/  STS.U16 [R3+0x17b00], R39 ;  /* 0x017b002703007388 */ /* 0x000fe80000000400 */
[----:B------:R0:W-:Y:S04]  /*19140*/  STS.U16 [R3+0x17f00], R38 ;  /* 0x017f002603007388 */ /* 0x0001e80000000400 */
[----:B-1----:R-:W4:Y:S04]  /*19150*/  LDL.LU.64 R36, [R1+0x30] ;  /* 0x0000300001247983 */ /* 0x002f280000300a00 */
[----:B------:R-:W-:Y:S04]  /*19160*/  STS.U16 [R3+0x17300], R41 ;  /* 0x0173002903007388 */ /* 0x000fe80000000400 */
[----:B------:R1:W-:Y:S04]  /*19170*/  STS.U16 [R3+0x17700], R40 ;  /* 0x0177002803007388 */ /* 0x0003e80000000400 */
[----:B0-----:R-:W4:Y:S01]  /*19180*/  LDL.LU.64 R38, [R1+0x38] ;  /* 0x0000380001267983 */ /* 0x001f220000300a00 */
[----:B------:R-:W-:-:S03]  /*19190*/  FADD R194, R49, -R17 ;  /* 0x8000001131c27221 */ /* 0x000fc60000000000 */
[----:B------:R0:W-:Y:S04]  /*191a0*/  STS.U16 [R3+0x16f00], R42 ;  /* 0x016f002a03007388 */ /* 0x0001e80000000400 */
[----:B-1----:R-:W4:Y:S04]  /*191b0*/  LDL.LU.64 R40, [R1+0x40] ;  /* 0x0000400001287983 */ /* 0x002f280000300a00 */
[----:B------:R-:W-:Y:S04]  /*191c0*/  STS.U16 [R3+0x16700], R45 ;  /* 0x0167002d03007388 */ /* 0x000fe80000000400 */
[----:B------:R1:W-:Y:S04]  /*191d0*/  STS.U16 [R3+0x16b00], R44 ;  /* 0x016b002c03007388 */ /* 0x0003e80000000400 */
[----:B0-----:R-:W4:Y:S01]  /*191e0*/  LDL.LU.64 R42, [R1+0x48] ;  /* 0x00004800012a7983 */ /* 0x001f220000300a00 */
[----:B------:R-:W-:-:S03]  /*191f0*/  FADD R195, R53, -R17 ;  /* 0x8000001135c37221 */ /* 0x000fc60000000000 */
[----:B------:R-:W-:Y:S04]  /*19200*/  STS.U16 [R3+0x15f00], R47 ;  /* 0x015f002f03007388 */ /* 0x000fe80000000400 */
[----:B------:R0:W-:Y:S04]  /*19210*/  STS.U16 [R3+0x16300], R46 ;  /* 0x0163002e03007388 */ /* 0x0001e80000000400 */
[----:B-1----:R-:W4:Y:S04]  /*19220*/  LDL.LU.64 R44, [R1+0x50] ;  /* 0x00005000012c7983 */ /* 0x002f280000300a00 */
[----:B------:R1:W-:Y:S04]  /*19230*/  STS.U16 [R3+0x15b00], R48 ;  /* 0x015b003003007388 */ /* 0x0003e80000000400 */
[----:B0-----:R-:W4:Y:S04]  /*19240*/  LDL.LU.64 R46, [R1+0x58] ;  /* 0x00005800012e7983 */ /* 0x001f280000300a00 */
        /* <DEDUP_REMOVED lines=8> */
[----:B------:R-:W-:Y:S04]  /*192d0*/  STS.U16 [R3+0x13f00], R57 ;  /* 0x013f003903007388 */ /* 0x000fe80000000400 */
        /* <DEDUP_REMOVED lines=11> */
[----:B------:R1:W-:Y:S04]  /*19390*/  STS.U16 [R3+0x12300], R64 ;  /* 0x0123004003007388 */ /* 0x0003e80000000400 */
[----:B0-----:R-:W4:Y:S04]  /*193a0*/  LDL.LU.64 R62, [R1+0x98] ;  /* 0x00009800013e7983 */ /* 0x001f280000300a00 */
[----:B-1----:R-:W4:Y:S04]  /*193b0*/  LDL.LU.64 R64, [R1+0xa0] ;  /* 0x0000a00001407983 */ /* 0x002f280000300a00 */
[----:B------:R-:W4:Y:S04]  /*193c0*/  LDL.LU.64 R66, [R1+0xa8] ;  /* 0x0000a80001427983 */ /* 0x000f280000300a00 */
        /* <DEDUP_REMOVED lines=65> */
[----:B------:R4:W-:Y:S01]  /*197e0*/  STS.U16 [R3+0x1ff00], R155 ;  /* 0x01ff009b03007388 */ /* 0x0009e20000000400 */
[----:B------:R0:W-:Y:S06]  /*197f0*/  MEMBAR.ALL.CTA ;  /* 0x0000000000007992 */ /* 0x0001ec0000008000 */
[----:B0-----:R-:W0:Y:S01]  /*19800*/  FENCE.VIEW.ASYNC.S ;  /* 0x00000000000073c6 */ /* 0x001e220000000000 */
[----:B------:R-:W-:Y:S01]  /*19810*/  FADD R16, -R18, R16 ;  /* 0x0000001012107221 */ /* 0x000fe20000000100 */
[--C-:B------:R-:W-:Y:S01]  /*19820*/  FADD R190, R231, -R18.reuse ;  /* 0x80000012e7be7221 */ /* 0x100fe20000000000 */
[--C-:B------:R-:W-:Y:S01]  /*19830*/  FADD R189, R7, -R18.reuse ;  /* 0x8000001207bd7221 */ /* 0x100fe20000000000 */
[----:B------:R-:W-:Y:S01]  /*19840*/  FMUL R15, R15, 1.4426950216293334961 ;  /* 0x3fb8aa3b0f0f7820 */ /* 0x000fe20000400000 */
        /* <DEDUP_REMOVED lines=9> */
[----:B------:R-:W0:Y:S01]  /*198e0*/  MUFU.EX2 R15, R15 ;  /* 0x0000000f000f7308 */ /* 0x000e220000000800 */
[----:B------:R-:W-:Y:S01]  /*198f0*/  UMOV UR6, UR58 ;  /* 0x0000003a00067c82 */ /* 0x000fe20008000000 */
[----:B------:R-:W-:Y:S01]  /*19900*/  UMOV UR7, UR59 ;  /* 0x0000003b00077c82 */ /* 0x000fe20008000000 */
[--C-:B------:R-:W-:Y:S01]  /*19910*/  FADD R185, R8, -R17.reuse ;  /* 0x8000001108b97221 */ /* 0x100fe20000000000 */
[--C-:B------:R-:W-:Y:S01]  /*19920*/  FADD R184, R9, -R17.reuse ;  /* 0x8000001109b87221 */ /* 0x100fe20000000000 */
[--C-:B------:R-:W-:Y:S01]  /*19930*/  FADD R181, R10, -R17.reuse ;  /* 0x800000110ab57221 */ /* 0x100fe20000000000 */
[--C-:B------:R-:W-:Y:S01]  /*19940*/  FADD R187, R11, -R18.reuse ;  /* 0x800000120bbb7221 */ /* 0x100fe20000000000 */
[--C-:B-1----:R-:W-:Y:S01]  /*19950*/  FADD R186, R12, -R18.reuse ;  /* 0x800000120cba7221 */ /* 0x102fe20000000000 */
[----:B------:R-:W1:Y:S01]  /*19960*/  MUFU.EX2 R16, R16 ;  /* 0x0000001000107308 */ /* 0x000e620000000800 */
[--C-:B---3--:R-:W-:Y:S01]  /*19970*/  FADD R183, R13, -R18.reuse ;  /* 0x800000120db77221 */ /* 0x108fe20000000000 */
[--C-:B------:R-:W-:Y:S01]  /*19980*/  FADD R182, R14, -R18.reuse ;  /* 0x800000120eb67221 */ /* 0x100fe20000000000 */
[--C-:B------:R-:W-:Y:S01]  /*19990*/  FADD R180, R2, -R17.reuse ;  /* 0x8000001102b47221 */ /* 0x100fe20000000000 */
[--C-:B------:R-:W-:Y:S01]  /*199a0*/  FADD R179, R233, -R17.reuse ;  /* 0x80000011e9b37221 */ /* 0x100fe20000000000 */
[--C-:B--2---:R-:W-:Y:S01]  /*199b0*/  FADD R178, R234, -R17.reuse ;  /* 0x80000011eab27221 */ /* 0x104fe20000000000 */
[--C-:B------:R-:W-:Y:S01]  /*199c0*/  FADD R176, R236, -R17.reuse ;  /* 0x80000011ecb07221 */ /* 0x100fe20000000000 */
[--C-:B------:R-:W-:Y:S01]  /*199d0*/  FADD R177, R154, -R18.reuse ;  /* 0x800000129ab17221 */ /* 0x100fe20000000000 */
[----:B------:R-:W-:Y:S01]  /*199e0*/  MUFU.EX2 R195, R195 ;  /* 0x000000c300c37308 */ /* 0x000fe20000000800 */
[--C-:B------:R-:W-:Y:S01]  /*199f0*/  FADD R175, R237, -R18.reuse ;  /* 0x80000012edaf7221 */ /* 0x100fe20000000000 */
[--C-:B------:R-:W-:Y:S01]  /*19a00*/  FADD R174, R23, -R18.reuse ;  /* 0x8000001217ae7221 */ /* 0x100fe20000000000 */
[--C-:B------:R-:W-:Y:S01]  /*19a10*/  FADD R173, R22, -R18.reuse ;  /* 0x8000001216ad7221 */ /* 0x100fe20000000000 */
[--C-:B------:R-:W-:Y:S01]  /*19a20*/  FADD R172, R240, -R17.reuse ;  /* 0x80000011f0ac7221 */ /* 0x100fe20000000000 */
[--C-:B------:R-:W-:Y:S01]  /*19a30*/  FADD R171, R242, -R17.reuse ;  /* 0x80000011f2ab7221 */ /* 0x100fe20000000000 */
[--C-:B------:R-:W-:Y:S01]  /*19a40*/  FADD R170, R244, -R17.reuse ;  /* 0x80000011f4aa7221 */ /* 0x100fe20000000000 */
[----:B------:R-:W-:Y:S01]  /*19a50*/  FADD R169, R246, -R17 ;  /* 0x80000011f6a97221 */ /* 0x000fe20000000000 */
[----:B------:R-:W2:Y:S01]  /*19a60*/  MUFU.EX2 R194, R194 ;  /* 0x000000c200c27308 */ /* 0x000ea20000000800 */
[--C-:B------:R-:W-:Y:S01]  /*19a70*/  FADD R168, R153, -R18.reuse ;  /* 0x8000001299a87221 */ /* 0x100fe20000000000 */
[--C-:B------:R-:W-:Y:S01]  /*19a80*/  FADD R21, R21, -R18.reuse ;  /* 0x8000001215157221 */ /* 0x100fe20000000000 */
[----:B------:R3:W5:Y:S05]  /*19a90*/  LDL.LU R7, [R1+0x1540] ;  /* 0x0015400001077983 */ /* 0x00076a0000300800 */
[----:B------:R-:W-:Y:S08]  /*19aa0*/  MUFU.EX2 R193, R193 ;  /* 0x000000c100c17308 */ /* 0x000ff00000000800 */
[----:B------:R-:W-:Y:S08]  /*19ab0*/  MUFU.EX2 R188, R188 ;  /* 0x000000bc00bc7308 */ /* 0x000ff00000000800 */
[----:B------:R-:W-:Y:S08]  /*19ac0*/  MUFU.EX2 R192, R192 ;  /* 0x000000c000c07308 */ /* 0x000ff00000000800 */
[----:B------:R-:W3:Y:S08]  /*19ad0*/  MUFU.EX2 R191, R191 ;  /* 0x000000bf00bf7308 */ /* 0x000ef00000000800 */
[----:B------:R-:W-:Y:S08]  /*19ae0*/  MUFU.EX2 R190, R190 ;  /* 0x000000be00be7308 */ /* 0x000ff00000000800 */
[----:B------:R-:W3:Y:S01]  /*19af0*/  MUFU.EX2 R189, R189 ;  /* 0x000000bd00bd7308 */ /* 0x000ee20000000800 */
[-C--:B0-----:R-:W-:Y:S01]  /*19b00*/  FMUL R26, R26, R15.reuse ;  /* 0x0000000f1a1a7220 */ /* 0x081fe20000400000 */
[-C--:B------:R-:W-:Y:S01]  /*19b10*/  FMUL R27, R27, R15.reuse ;  /* 0x0000000f1b1b7220 */ /* 0x080fe20000400000 */
[-C--:B------:R-:W-:Y:S01]  /*19b20*/  FMUL R30, R30, R15.reuse ;  /* 0x0000000f1e1e7220 */ /* 0x080fe20000400000 */
[-C--:B------:R-:W-:Y:S01]  /*19b30*/  FMUL R31, R31, R15.reuse ;  /* 0x0000000f1f1f7220 */ /* 0x080fe20000400000 */
[-C--:B----4-:R-:W-:Y:S01]  /*19b40*/  FMUL R34, R34, R15.reuse ;  /* 0x0000000f22227220 */ /* 0x090fe20000400000 */
[-C--:B------:R-:W-:Y:S01]  /*19b50*/  FMUL R35, R35, R15.reuse ;  /* 0x0000000f23237220 */ /* 0x080fe20000400000 */
        /* <DEDUP_REMOVED lines=40> */
[-C--:B-1----:R-:W-:Y:S01]  /*19de0*/  FMUL R24, R24, R16.reuse ;  /* 0x0000001018187220 */ /* 0x082fe20000400000 */
        /* <DEDUP_REMOVED lines=67> */
[----:B------:R-:W-:Y:S01]  /*1a220*/  FMUL R151, R151, R15 ;  /* 0x0000000f97977220 */ /* 0x000fe20000400000 */
        /* <DEDUP_REMOVED lines=13> */
[----:B--2---:R-:W-:Y:S01]  /*1a300*/  F2FP.F16.F32.PACK_AB R165, R194, R195 ;  /* 0x000000c3c2a5723e */ /* 0x004fe200000000ff */
[----:B------:R-:W-:Y:S01]  /*1a310*/  FMUL R185, R185, 1.4426950216293334961 ;  /* 0x3fb8aa3bb9b97820 */ /* 0x000fe20000400000 */
[----:B---3--:R-:W-:Y:S01]  /*1a320*/  F2FP.F16.F32.PACK_AB R164, R191, R192 ;  /* 0x000000c0bfa4723e */ /* 0x008fe200000000ff */
[----:B------:R-:W-:Y:S01]  /*1a330*/  FMUL R184, R184, 1.4426950216293334961 ;  /* 0x3fb8aa3bb8b87820 */ /* 0x000fe20000400000 */
[----:B------:R-:W-:Y:S01]  /*1a340*/  F2FP.F16.F32.PACK_AB R166, R189, R190 ;  /* 0x000000bebda6723e */ /* 0x000fe200000000ff */
[----:B------:R-:W-:Y:S01]  /*1a350*/  FMUL R181, R181, 1.4426950216293334961 ;  /* 0x3fb8aa3bb5b57820 */ /* 0x000fe20000400000 */
[----:B------:R-:W-:Y:S01]  /*1a360*/  F2FP.F16.F32.PACK_AB R167, R188, R193 ;  /* 0x000000c1bca7723e */ /* 0x000fe200000000ff */
[----:B------:R-:W-:Y:S01]  /*1a370*/  BAR.SYNC.DEFER_BLOCKING 0x0 ;  /* 0x0000000000007b1d */ /* 0x000fe20000010000 */
        /* <DEDUP_REMOVED lines=13> */
[--C-:B------:R-:W-:Y:S01]  /*1a450*/  FADD R22, R20, -R18.reuse ;  /* 0x8000001214167221 */ /* 0x100fe20000000000 */
[----:B------:R-:W-:Y:S01]  /*1a460*/  FADD R23, R152, -R18 ;  /* 0x8000001298177221 */ /* 0x000fe20000000000 */
[----:B------:R-:W-:Y:S01]  /*1a470*/  FMUL R171, R171, 1.4426950216293334961 ;  /* 0x3fb8aa3babab7820 */ /* 0x000fe20000400000 */
[----:B------:R-:W-:Y:S01]  /*1a480*/  FMUL R170, R170, 1.4426950216293334961 ;  /* 0x3fb8aa3baaaa7820 */ /* 0x000fe20000400000 */
[----:B------:R-:W-:Y:S01]  /*1a490*/  FMUL R169, R169, 1.4426950216293334961 ;  /* 0x3fb8aa3ba9a97820 */ /* 0x000fe20000400000 */
[----:B------:R-:W-:Y:S01]  /*1a4a0*/  FMUL R168, R168, 1.4426950216293334961 ;  /* 0x3fb8aa3ba8a87820 */ /* 0x000fe20000400000 */
[----:B------:R-:W-:Y:S01]  /*1a4b0*/  FMUL R21, R21, 1.4426950216293334961 ;  /* 0x3fb8aa3b15157820 */ /* 0x000fe20000400000 */
[----:B------:R0:W5:Y:S01]  /*1a4c0*/  LDL.LU R8, [R1+0x153c] ;  /* 0x00153c0001087983 */ /* 0x0001620000300800 */
[----:B------:R-:W-:Y:S01]  /*1a4d0*/  WARPGROUP.ARRIVE ;  /* 0x00000000000079c5 */ /* 0x000fe20000000000 */
[----:B------:R-:W-:Y:S08]  /*1a4e0*/  MUFU.EX2 R185, R185 ;  /* 0x000000b900b97308 */ /* 0x000ff00000000800 */
[----:B------:R-:W-:Y:S01]  /*1a4f0*/  MUFU.EX2 R184, R184 ;  /* 0x000000b800b87308 */ /* 0x000fe20000000800 */
[----:B------:R-:W-:Y:S07]  /*1a500*/  HGMMA.64x256x16.F32 R24, R164, gdesc[UR4], R24, gsb0 ;  /* 0x03e00004a4187df0 */ /* 0x000fee0008000818 */
[----:B------:R-:W-:Y:S08]  /*1a510*/  MUFU.EX2 R181, R181 ;  /* 0x000000b500b57308 */ /* 0x000ff00000000800 */
[----:B------:R-:W-:Y:S08]  /*1a520*/  MUFU.EX2 R187, R187 ;  /* 0x000000bb00bb7308 */ /* 0x000ff00000000800 */
[----:B------:R-:W1:Y:S08]  /*1a530*/  MUFU.EX2 R186, R186 ;  /* 0x000000ba00ba7308 */ /* 0x000e700000000800 */
[----:B------:R-:W-:Y:S08]  /*1a540*/  MUFU.EX2 R183, R183 ;  /* 0x000000b700b77308 */ /* 0x000ff00000000800 */
[----:B------:R-:W2:Y:S08]  /*1a550*/  MUFU.EX2 R182, R182 ;  /* 0x000000b600b67308 */ /* 0x000eb00000000800 */
[----:B------:R-:W3:Y:S01]  /*1a560*/  MUFU.EX2 R180, R180 ;  /* 0x000000b400b47308 */ /* 0x000ee20000000800 */
[----:B-1----:R-:W-:-:S07]  /*1a570*/  F2FP.F16.F32.PACK_AB R160, R186, R187 ;  /* 0x000000bbbaa0723e */ /* 0x002fce00000000ff */
[----:B------:R-:W-:Y:S01]  /*1a580*/  MUFU.EX2 R179, R179 ;  /* 0x000000b300b37308 */ /* 0x000fe20000000800 */
[----:B------:R-:W-:-:S07]  /*1a590*/  F2FP.F16.F32.PACK_AB R161, R184, R185 ;  /* 0x000000b9b8a1723e */ /* 0x000fce00000000ff */
[----:B------:R-:W-:Y:S01]  /*1a5a0*/  MUFU.EX2 R178, R178 ;  /* 0x000000b200b27308 */ /* 0x000fe20000000800 */
[----:B--2---:R-:W-:-:S07]  /*1a5b0*/  F2FP.F16.F32.PACK_AB R162, R182, R183 ;  /* 0x000000b7b6a2723e */ /* 0x004fce00000000ff */
[----:B------:R-:W-:Y:S01]  /*1a5c0*/  MUFU.EX2 R176, R176 ;  /* 0x000000b000b07308 */ /* 0x000fe20000000800 */
[----:B---3--:R-:W-:Y:S01]  /*1a5d0*/  F2FP.F16.F32.PACK_AB R163, R180, R181 ;  /* 0x000000b5b4a3723e */ /* 0x008fe200000000ff */
[----:B------:R-:W-:Y:S01]  /*1a5e0*/  UMOV UR6, UR10 ;  /* 0x0000000a00067c82 */ /* 0x000fe20008000000 */
[----:B------:R-:W-:-:S05]  /*1a5f0*/  UMOV UR7, UR11 ;  /* 0x0000000b00077c82 */ /* 0x000fca0008000000 */
[----:B------:R-:W-:Y:S08]  /*1a600*/  MUFU.EX2 R177, R177 ;  /* 0x000000b100b17308 */ /* 0x000ff00000000800 */
[----:B------:R-:W1:Y:S08]  /*1a610*/  MUFU.EX2 R175, R175 ;  /* 0x000000af00af7308 */ /* 0x000e700000000800 */
[----:B------:R-:W-:Y:S08]  /*1a620*/  MUFU.EX2 R174, R174 ;  /* 0x000000ae00ae7308 */ /* 0x000ff00000000800 */
[----:B------:R-:W2:Y:S08]  /*1a630*/  MUFU.EX2 R173, R173 ;  /* 0x000000ad00ad7308 */ /* 0x000eb00000000800 */
[----:B------:R-:W3:Y:S01]  /*1a640*/  MUFU.EX2 R172, R172 ;  /* 0x000000ac00ac7308 */ /* 0x000ee20000000800 */
[----:B------:R-:W-:Y:S01]  /*1a650*/  FADD R20, R248, -R17 ;  /* 0x80000011f8147221 */ /* 0x000fe20000000000 */
[----:B------:R-:W-:Y:S01]  /*1a660*/  FMUL R23, R23, 1.4426950216293334961 ;  /* 0x3fb8aa3b17177820 */ /* 0x000fe20000400000 */
[----:B------:R-:W-:Y:S01]  /*1a670*/  FMUL R22, R22, 1.4426950216293334961 ;  /* 0x3fb8aa3b16167820 */ /* 0x000fe20000400000 */
[----:B------:R0:W5:Y:S01]  /*1a680*/  LDL.LU R9, [R1+0x1538] ;  /* 0x0015380001097983 */ /* 0x0001620000300800 */
[----:B------:R-:W-:-:S02]  /*1a690*/  WARPGROUP.DEPBAR.LE gsb0, 0x0 ;  /* 0x00008000000079c5 */ /* 0x000fc40000010000 */
[----:B------:R-:W-:Y:S01]  /*1a6a0*/  WARPGROUP.ARRIVE ;  /* 0x00000000000079c5 */ /* 0x000fe20000000000 */
[----:B-1----:R-:W-:Y:S02]  /*1a6b0*/  F2FP.F16.F32.PACK_AB R156, R175, R177 ;  /* 0x000000b1af9c723e */ /* 0x002fe400000000ff */
[----:B------:R-:W-:Y:S02]  /*1a6c0*/  F2FP.F16.F32.PACK_AB R157, R178, R179 ;  /* 0x000000b3b29d723e */ /* 0x000fe400000000ff */
[----:B--2---:R-:W-:Y:S01]  /*1a6d0*/  F2FP.F16.F32.PACK_AB R158, R173, R174 ;  /* 0x000000aead9e723e */ /* 0x004fe200000000ff */
[----:B------:R-:W-:Y:S01]  /*1a6e0*/  HGMMA.64x256x16.F32 R24, R160, gdesc[UR4], R24, gsb0 ;  /* 0x03e00004a0187df0 */ /* 0x000fe20008000818 */
[----:B---3--:R-:W-:Y:S01]  /*1a6f0*/  F2FP.F16.F32.PACK_AB R159, R172, R176 ;  /* 0x000000b0ac9f723e */ /* 0x008fe200000000ff */
[----:B------:R-:W-:Y:S01]  /*1a700*/  UMOV UR6, UR14 ;  /* 0x0000000e00067c82 */ /* 0x000fe20008000000 */
[----:B------:R-:W-:Y:S01]  /*1a710*/  UMOV UR7, UR15 ;  /* 0x0000000f00077c82 */ /* 0x000fe20008000000 */
[----:B------:R-:W-:Y:S01]  /*1a720*/  FMUL R20, R20, 1.4426950216293334961 ;  /* 0x3fb8aa3b14147820 */ /* 0x000fe20000400000 */
[----:B------:R-:W-:Y:S01]  /*1a730*/  MUFU.EX2 R171, R171 ;  /* 0x000000ab00ab7308 */ /* 0x000fe20000000800 */
[----:B------:R0:W5:Y:S04]  /*1a740*/  LDL.LU R10, [R1+0x1534] ;  /* 0x00153400010a7983 */ /* 0x0001680000300800 */
[----:B------:R0:W5:Y:S03]  /*1a750*/  LDL.LU R11, [R1+0x1530] ;  /* 0x00153000010b7983 */ /* 0x0001660000300800 */
[----:B------:R-:W-:Y:S01]  /*1a760*/  MUFU.EX2 R170, R170 ;  /* 0x000000aa00aa7308 */ /* 0x000fe20000000800 */
[----:B------:R0:W5:Y:S04]  /*1a770*/  LDL.LU R12, [R1+0x152c] ;  /* 0x00152c00010c7983 */ /* 0x0001680000300800 */
[----:B------:R0:W5:Y:S03]  /*1a780*/  LDL.LU R13, [R1+0x1528] ;  /* 0x00152800010d7983 */ /* 0x0001660000300800 */
[----:B------:R-:W-:Y:S01]  /*1a790*/  MUFU.EX2 R169, R169 ;  /* 0x000000a900a97308 */ /* 0x000fe20000000800 */
[----:B------:R0:W5:Y:S04]  /*1a7a0*/  LDL.LU R14, [R1+0x1524] ;  /* 0x00152400010e7983 */ /* 0x0001680000300800 */
[----:B------:R-:W2:Y:S03]  /*1a7b0*/  LDL.LU R2, [R1+0x1520] ;  /* 0x0015200001027983 */ /* 0x000ea60000300800 */
[----:B------:R-:W-:Y:S08]  /*1a7c0*/  MUFU.EX2 R168, R168 ;  /* 0x000000a800a87308 */ /* 0x000ff00000000800 */
[----:B------:R-:W1:Y:S08]  /*1a7d0*/  MUFU.EX2 R23, R23 ;  /* 0x0000001700177308 */ /* 0x000e700000000800 */
[----:B------:R-:W-:Y:S08]  /*1a7e0*/  MUFU.EX2 R21, R21 ;  /* 0x0000001500157308 */ /* 0x000ff00000000800 */
[----:B------:R-:W3:Y:S08]  /*1a7f0*/  MUFU.EX2 R22, R22 ;  /* 0x0000001600167308 */ /* 0x000ef00000000800 */
[----:B------:R-:W4:Y:S01]  /*1a800*/  MUFU.EX2 R20, R20 ;  /* 0x0000001400147308 */ /* 0x000f220000000800 */
[----:B-1----:R-:W-:-:S02]  /*1a810*/  F2FP.F16.F32.PACK_AB R152, R23, R168 ;  /* 0x000000a81798723e */ /* 0x002fc400000000ff */
[----:B------:R-:W-:Y:S02]  /*1a820*/  F2FP.F16.F32.PACK_AB R153, R170, R171 ;  /* 0x000000abaa99723e */ /* 0x000fe400000000ff */
[----:B---3--:R-:W-:Y:S02]  /*1a830*/  F2FP.F16.F32.PACK_AB R154, R22, R21 ;  /* 0x00000015169a723e */ /* 0x008fe400000000ff */
[----:B----4-:R-:W-:Y:S01]  /*1a840*/  F2FP.F16.F32.PACK_AB R155, R20, R169 ;  /* 0x000000a9149b723e */ /* 0x010fe200000000ff */
[----:B------:R-:W-:Y:S02]  /*1a850*/  WARPGROUP.DEPBAR.LE gsb0, 0x0 ;  /* 0x00008000000079c5 */ /* 0x000fe40000010000 */
[----:B------:R-:W-:-:S06]  /*1a860*/  WARPGROUP.ARRIVE ;  /* 0x00000000000079c5 */ /* 0x000fcc0000000000 */
[----:B------:R-:W-:Y:S01]  /*1a870*/  HGMMA.64x256x16.F32 R24, R156, gdesc[UR4], R24, gsb0 ;  /* 0x03e000049c187df0 */ /* 0x000fe20008000818 */
[----:B------:R-:W-:Y:S01]  /*1a880*/  UMOV UR6, UR18 ;  /* 0x0000001200067c82 */ /* 0x000fe20008000000 */
[----:B------:R-:W-:Y:S01]  /*1a890*/  UMOV UR7, UR19 ;  /* 0x0000001300077c82 */ /* 0x000fe20008000000 */
[----:B------:R-:W-:Y:S02]  /*1a8a0*/  WARPGROUP.DEPBAR.LE gsb0, 0x0 ;  /* 0x00008000000079c5 */ /* 0x000fe40000010000 */
[----:B------:R-:W-:-:S15]  /*1a8b0*/  WARPGROUP.ARRIVE ;  /* 0x00000000000079c5 */ /* 0x000fde0000000000 */
[----:B------:R-:W-:-:S08]  /*1a8c0*/  NOP ;  /* 0x0000000000007918 */ /* 0x000fd00000000000 */
[----:B------:R-:W-:Y:S03]  /*1a8d0*/  HGMMA.64x256x16.F32 R24, R152, gdesc[UR4], R24, gsb0 ;  /* 0x03e0000498187df0 */ /* 0x000fe60008000818 */
[----:B------:R-:W-:Y:S02]  /*1a8e0*/  WARPGROUP.DEPBAR.LE gsb0, 0x0 ;  /* 0x00008000000079c5 */ /* 0x000fe40000010000 */
[----:B------:R-:W-:Y:S04]  /*1a8f0*/  STL.64 [R1], R24 ;  /* 0x0000001801007387 */ /* 0x000fe80000100a00 */
        /* <DEDUP_REMOVED lines=62> */
[----:B------:R1:W-:Y:S04]  /*1ace0*/  STL.64 [R1+0x1f8], R150 ;  /* 0x0001f89601007387 */ /* 0x0003e80000100a00 */
[----:B-1----:R-:W3:Y:S04]  /*1acf0*/  LDL.LU.64 R150, [R1+0x1518] ;  /* 0x0015180001967983 */ /* 0x002ee80000300a00 */
[----:B------:R-:W4:Y:S04]  /*1ad00*/  LDL.LU.64 R148, [R1+0x1510] ;  /* 0x0015100001947983 */ /* 0x000f280000300a00 */
[----:B------:R-:W2:Y:S04]  /*1ad10*/  LDL.LU.64 R146, [R1+0x1508] ;  /* 0x0015080001927983 */ /* 0x000ea80000300a00 */
        /* <DEDUP_REMOVED lines=60> */
[----:B------:R-:W2:Y:S01]  /*1b0e0*/  LDL.LU.64 R24, [R1+0x1320] ;  /* 0x0013200001187983 */ /* 0x000ea20000300a00 */
[----:B------:R-:W-:Y:S01]  /*1b0f0*/  UMOV UR6, UR22 ;  /* 0x0000001600067c82 */ /* 0x000fe20008000000 */
[----:B------:R-:W-:-:S02]  /*1b100*/  UMOV UR7, UR23 ;  /* 0x0000001700077c82 */ /* 0x000fc40008000000 */
[----:B------:R-:W2:Y:S04]  /*1b110*/  LDL.LU R198, [R1+0x31c] ;  /* 0x00031c0001c67983 */ /* 0x000ea80000300800 */
[----:B------:R-:W2:Y:S04]  /*1b120*/  LDL.LU R197, [R1+0x318] ;  /* 0x0003180001c57983 */ /* 0x000ea80000300800 */
[----:B------:R-:W2:Y:S01]  /*1b130*/  LDL R196, [R1+0x130c] ;  /* 0x00130c0001c47983 */ /* 0x000ea20000100800 */
[-C--:B---3--:R-:W-:Y:S01]  /*1b140*/  FMUL R150, R150, R15.reuse ;  /* 0x0000000f96967220 */ /* 0x088fe20000400000 */
[-C--:B------:R-:W-:Y:S01]  /*1b150*/  FMUL R151, R151, R15.reuse ;  /* 0x0000000f97977220 */ /* 0x080fe20000400000 */
[-C--:B----4-:R-:W-:Y:S01]  /*1b160*/  FMUL R148, R148, R16.reuse ;  /* 0x0000001094947220 */ /* 0x090fe20000400000 */
[-C--:B------:R-:W-:Y:S01]  /*1b170*/  FMUL R149, R149, R16.reuse ;  /* 0x0000001095957220 */ /* 0x080fe20000400000 */
[-C--:B--2---:R-:W-:Y:S01]  /*1b180*/  FMUL R146, R146, R15.reuse ;  /* 0x0000000f92927220 */ /* 0x084fe20000400000 */
        /* <DEDUP_REMOVED lines=122> */
[----:B------:R-:W-:-:S06]  /*1b930*/  FMUL R25, R25, R16 ;  /* 0x0000001019197220 */ /* 0x000fcc0000400000 */
[----:B------:R-:W-:-:S06]  /*1b940*/  WARPGROUP.ARRIVE ;  /* 0x00000000000079c5 */ /* 0x000fcc0000000000 */
[----:B------:R-:W-:Y:S01]  /*1b950*/  HGMMA.64x256x16.F32 R24, R164, gdesc[UR4], R24, gsb0 ;  /* 0x03e00004a4187df0 */ /* 0x000fe20008000818 */
[----:B------:R-:W-:Y:S01]  /*1b960*/  UMOV UR6, UR26 ;  /* 0x0000001a00067c82 */ /* 0x000fe20008000000 */
[----:B------:R-:W-:Y:S01]  /*1b970*/  UMOV UR7, UR27 ;  /* 0x0000001b00077c82 */ /* 0x000fe20008000000 */
[----:B------:R-:W-:Y:S02]  /*1b980*/  WARPGROUP.DEPBAR.LE gsb0, 0x0 ;  /* 0x00008000000079c5 */ /* 0x000fe40000010000 */
[----:B------:R-:W-:-:S15]  /*1b990*/  WARPGROUP.ARRIVE ;  /* 0x00000000000079c5 */ /* 0x000fde0000000000 */
[----:B------:R-:W-:-:S08]  /*1b9a0*/  NOP ;  /* 0x0000000000007918 */ /* 0x000fd00000000000 */
[----:B------:R-:W-:Y:S01]  /*1b9b0*/  HGMMA.64x256x16.F32 R24, R160, gdesc[UR4], R24, gsb0 ;  /* 0x03e00004a0187df0 */ /* 0x000fe20008000818 */
[----:B------:R-:W-:Y:S01]  /*1b9c0*/  UMOV UR6, UR30 ;  /* 0x0000001e00067c82 */ /* 0x000fe20008000000 */
[----:B------:R-:W-:Y:S01]  /*1b9d0*/  UMOV UR7, UR31 ;  /* 0x0000001f00077c82 */ /* 0x000fe20008000000 */
[----:B------:R-:W-:Y:S01]  /*1b9e0*/  FADD R194, R195, R194 ;  /* 0x000000c2c3c27221 */ /* 0x000fe20000000000 */
[----:B------:R-:W-:-:S03]  /*1b9f0*/  FADD R191, R192, R191 ;  /* 0x000000bfc0bf7221 */ /* 0x000fc60000000000 */
        /* <DEDUP_REMOVED lines=11> */
[----:B------:R-:W-:Y:S01]  /*1bab0*/  FADD R182, R182, R183 ;  /* 0x000000b7b6b67221 */ /* 0x000fe20000000000 */
[----:B------:R-:W-:Y:S02]  /*1bac0*/  WARPGROUP.DEPBAR.LE gsb0, 0x0 ;  /* 0x00008000000079c5 */ /* 0x000fe40000010000 */
[----:B------:R-:W-:-:S06]  /*1bad0*/  WARPGROUP.ARRIVE ;  /* 0x00000000000079c5 */ /* 0x000fcc0000000000 */
        /* <DEDUP_REMOVED lines=18> */
[----:B------:R-:W-:-:S04]  /*1bc00*/  FADD R21, R22, R21 ;  /* 0x0000001516157221 */ /* 0x000fc80000000000 */
[----:B------:R-:W1:Y:S04]  /*1bc10*/  SHFL.BFLY PT, R22, R20, 0x2, 0x1f ;  /* 0x0c401f0014167f89 */ /* 0x000e6800000e0000 */
[----:B------:R-:W2:Y:S01]  /*1bc20*/  SHFL.BFLY PT, R23, R21, 0x2, 0x1f ;  /* 0x0c401f0015177f89 */ /* 0x000ea200000e0000 */
[----:B------:R-:W3:Y:S01]  /*1bc30*/  S2R R248, SR_CTAID.X ;  /* 0x0000000000f87919 */ /* 0x000ee20000002500 */
[----:B-1----:R-:W-:Y:S01]  /*1bc40*/  FADD R20, R20, R22 ;  /* 0x0000001614147221 */ /* 0x002fe20000000000 */
[----:B--2---:R-:W-:-:S04]  /*1bc50*/  FADD R21, R21, R23 ;  /* 0x0000001715157221 */ /* 0x004fc80000000000 */
[----:B------:R-:W1:Y:S04]  /*1bc60*/  SHFL.BFLY PT, R22, R20, 0x1, 0x1f ;  /* 0x0c201f0014167f89 */ /* 0x000e6800000e0000 */
[----:B------:R-:W2:Y:S01]  /*1bc70*/  SHFL.BFLY PT, R23, R21, 0x1, 0x1f ;  /* 0x0c201f0015177f89 */ /* 0x000ea200000e0000 */
[----:B------:R-:W-:-:S05]  /*1bc80*/  IADD3 R250, P0, R250, 0x40, RZ ;  /* 0x00000040fafa7810 */ /* 0x000fca0007f1e0ff */
[----:B------:R-:W-:Y:S02]  /*1bc90*/  IMAD.X R252, RZ, RZ, R252, P0 ;  /* 0x000000fffffc7224 */ /* 0x000fe400000e06fc */
[----:B---3--:R-:W-:Y:S01]  /*1bca0*/  IMAD.SHL.U32 R248, R248, 0x40, RZ ;  /* 0x00000040f8f87824 */ /* 0x008fe200078e00ff */
[----:B------:R0:W-:Y:S01]  /*1bcb0*/  STL [R1+0x2c0], R250 ;  /* 0x0002c0fa01007387 */ /* 0x0001e20000100800 */
[----:B-1----:R-:W-:Y:S01]  /*1bcc0*/  FADD R20, R20, R22 ;  /* 0x0000001614147221 */ /* 0x002fe20000000000 */
[----:B--2---:R-:W-:-:S03]  /*1bcd0*/  FADD R21, R21, R23 ;  /* 0x0000001715157221 */ /* 0x004fc60000000000 */
[----:B------:R-:W-:Y:S01]  /*1bce0*/  FFMA R198, R15, R198, R20 ;  /* 0x000000c60fc67223 */ /* 0x000fe20000000014 */
[----:B------:R-:W-:Y:S01]  /*1bcf0*/  FFMA R197, R16, R197, R21 ;  /* 0x000000c510c57223 */ /* 0x000fe20000000015 */
[----:B------:R0:W-:Y:S01]  /*1bd00*/  STL [R1+0x2e8], R252 ;  /* 0x0002e8fc01007387 */ /* 0x0001e20000100800 */
[----:B------:R-:W-:Y:S01]  /*1bd10*/  IADD3 R199, R248, 0x40, RZ ;  /* 0x00000040f8c77810 */ /* 0x000fe20007ffe0ff */
[----:B------:R-:W-:Y:S02]  /*1bd20*/  WARPGROUP.DEPBAR.LE gsb0, 0x0 ;  /* 0x00008000000079c5 */ /* 0x000fe40000010000 */
[----:B------:R-:W-:-:S06]  /*1bd30*/  WARPGROUP.ARRIVE ;  /* 0x00000000000079c5 */ /* 0x000fcc0000000000 */
[----:B------:R-:W-:Y:S01]  /*1bd40*/  HGMMA.64x256x16.F32 R24, R152, gdesc[UR4], R24, gsb0 ;  /* 0x03e0000498187df0 */ /* 0x000fe20008000818 */
[----:B------:R0:W-:Y:S01]  /*1bd50*/  STL [R1+0x31c], R198 ;  /* 0x00031cc601007387 */ /* 0x0001e20000100800 */
[----:B------:R-:W-:-:S03]  /*1bd60*/  ISETP.GE.U32.AND P0, PT, R250, R199, PT ;  /* 0x000000c7fa00720c */ /* 0x000fc60003f06070 */
[----:B------:R0:W-:Y:S04]  /*1bd70*/  STL [R1+0x318], R197 ;  /* 0x000318c501007387 */ /* 0x0001e80000100800 */
[----:B------:R0:W-:Y:S04]  /*1bd80*/  STL [R1+0x314], R18 ;  /* 0x0003141201007387 */ /* 0x0001e80000100800 */
[----:B------:R0:W-:Y:S01]  /*1bd90*/  STL [R1+0x310], R17 ;  /* 0x0003101101007387 */ /* 0x0001e20000100800 */
[----:B------:R-:W-:Y:S01]  /*1bda0*/  ISETP.GE.U32.AND.EX P0, PT, R252, RZ, PT, P0 ;  /* 0x000000fffc00720c */ /* 0x000fe20003f06100 */
[----:B------:R-:W-:Y:S01]  /*1bdb0*/  IMAD R0, R196, 0x40, R0 ;  /* 0x00000040c4007824 */ /* 0x000fe200078e0200 */
[----:B------:R-:W-:Y:S01]  /*1bdc0*/  MOV R16, R18 ;  /* 0x0000001200107202 */ /* 0x000fe20000000f00 */
[----:B------:R-:W-:Y:S01]  /*1bdd0*/  IMAD.MOV.U32 R15, RZ, RZ, R17 ;  /* 0x000000ffff0f7224 */ /* 0x000fe200078e0011 */
[----:B------:R-:W-:-:S02]  /*1bde0*/  WARPGROUP.DEPBAR.LE gsb0, 0x0 ;  /* 0x00008000000079c5 */ /* 0x000fc40000010000 */
[----:B------:R-:W1:Y:S02]  /*1bdf0*/  LDC R152, c[0x0][0x254] ;  /* 0x00009500ff987b82 */ /* 0x000e640000000800 */
[----:B-1----:R-:W-:-:S05]  /*1be00*/  IMAD R2, R152, 0x40, R2 ;  /* 0x0000004098027824 */ /* 0x002fca00078e0202 */
[----:B0-----:R-:W-:Y:S05]  /*1be10*/  @!P0 BRA `(.L_x_1) ;  /* 0xffffff2800e08947 */ /* 0x001fea000383ffff */
.L_x_0:
[----:B------:R0:W-:Y:S04]  /*1be20*/  STL [R1+0x1324], R16 ;  /* 0x0013241001007387 */ /* 0x0001e80000100800 */
[----:B------:R1:W-:Y:S04]  /*1be30*/  STL [R1+0x1320], R15 ;  /* 0x0013200f01007387 */ /* 0x0003e80000100800 */
[----:B------:R-:W2:Y:S04]  /*1be40*/  LDL.LU R3, [R1+0x318] ;  /* 0x0003180001037983 */ /* 0x000ea80000300800 */
[----:B------:R-:W3:Y:S04]  /*1be50*/  LDL.LU R176, [R1+0x31c] ;  /* 0x00031c0001b07983 */ /* 0x000ee80000300800 */
[----:B------:R-:W4:Y:S04]  /*1be60*/  LDL.LU R178, [R1] ;  /* 0x0000000001b27983 */ /* 0x000f280000300800 */
[----:B------:R-:W3:Y:S04]  /*1be70*/  LDL.LU R177, [R1+0x10] ;  /* 0x0000100001b17983 */ /* 0x000ee80000300800 */
        /* <DEDUP_REMOVED lines=22> */
[----:B------:R-:W3:Y:S01]  /*1bfe0*/  LDL.LU R155, [R1+0x90] ;  /* 0x00009000019b7983 */ /* 0x000ee20000300800 */
[----:B0-----:R-:W0:Y:S01]  /*1bff0*/  S2R R16, SR_TID.X ;  /* 0x0000000000107919 */ /* 0x001e220000002100 */
[----:B-1----:R-:W1:Y:S01]  /*1c000*/  S2R R15, SR_CgaCtaId ;  /* 0x00000000000f7919 */ /* 0x002e620000008800 */
[----:B-----5:R-:W-:Y:S01]  /*1c010*/  MOV R14, 0x400 ;  /* 0x00000400000e7802 */ /* 0x020fe20000000f00 */
[----:B------:R-:W3:Y:S04]  /*1c020*/  LDL.LU R20, [R1+0x80] ;  /* 0x0000800001147983 */ /* 0x000ee80000300800 */
[----:B------:R-:W3:Y:S04]  /*1c030*/  LDL.LU R22, [R1+0x94] ;  /* 0x0000940001167983 */ /* 0x000ee80000300800 */
[----:B------:R-:W3:Y:S04]  /*1c040*/  LDL.LU R21, [R1+0x84] ;  /* 0x0000840001157983 */ /* 0x000ee80000300800 */
[----:B------:R-:W3:Y:S04]  /*1c050*/  LDL.LU R152, [R1+0xb0] ;  /* 0x0000b00001987983 */ /* 0x000ee80000300800 */
[----:B------:R-:W3:Y:S04]  /*1c060*/  LDL.LU R23, [R1+0xa0] ;  /* 0x0000a00001177983 */ /* 0x000ee80000300800 */
[----:B------:R-:W3:Y:S04]  /*1c070*/  LDL.LU R154, [R1+0xb4] ;  /* 0x0000b400019a7983 */ /* 0x000ee80000300800 */
[----:B------:R-:W3:Y:S01]  /*1c080*/  LDL.LU R153, [R1+0xa4] ;  /* 0x0000a40001997983 */ /* 0x000ee20000300800 */
[----:B-1----:R-:W-:-:S02]  /*1c090*/  LEA R14, R15, R14, 0x18 ;  /* 0x0000000e0f0e7211 */ /* 0x002fc400078ec0ff */
[C---:B--2---:R-:W-:Y:S01]  /*1c0a0*/  FSETP.GT.AND P3, PT, |R3|.reuse, 8.50705917302346158658e+37, PT ;  /* 0x7e8000000300780b */ /* 0x044fe20003f64200 */
[C---:B------:R-:W-:Y:S01]  /*1c0b0*/  FMUL R9, R3.reuse, 8388608 ;  /* 0x4b00000003097820 */ /* 0x040fe20000400000 */
[C---:B------:R-:W-:Y:S01]  /*1c0c0*/  FSETP.GEU.AND P2, PT, |R3|.reuse, 1.175494350822287508e-38, PT ;  /* 0x008000000300780b */ /* 0x040fe20003f4e200 */
[----:B------:R-:W-:Y:S01]  /*1c0d0*/  BAR.SYNC.DEFER_BLOCKING 0x0 ;  /* 0x0000000000007b1d */ /* 0x000fe20000010000 */
[----:B------:R-:W-:-:S04]  /*1c0e0*/  FSETP.GEU.AND P5, PT, R3, 1.175494350822287508e-38, PT ;  /* 0x008000000300780b */ /* 0x000fc80003fae000 */
[----:B------:R-:W-:Y:S01]  /*1c0f0*/  FSEL R9, R9, R3, !P5 ;  /* 0x0000000309097208 */ /* 0x000fe20006800000 */
[----:B----4-:R-:W-:Y:S01]  /*1c100*/  FMUL R2, R178, 0.25 ;  /* 0x3e800000b2027820 */ /* 0x010fe20000400000 */
[----:B---3--:R-:W-:-:S03]  /*1c110*/  FMUL R0, R177, 0.25 ;  /* 0x3e800000b1007820 */ /* 0x008fc60000400000 */
[----:B------:R-:W-:Y:S01]  /*1c120*/  @P3 FMUL R3, R3, 0.25 ;  /* 0x3e80000003033820 */ /* 0x000fe20000400000 */
[----:B------:R-:W-:Y:S01]  /*1c130*/  FSEL R2, R2, R178, P3 ;  /* 0x000000b202027208 */ /* 0x000fe20001800000 */
[----:B------:R-:W-:Y:S02]  /*1c140*/  IMAD.MOV.U32 R181, RZ, RZ, R175 ;  /* 0x000000ffffb57224 */ /* 0x000fe400078e00af */
[----:B------:R-:W-:Y:S01]  /*1c150*/  @!P2 FMUL R3, R3, 16777216 ;  /* 0x4b8000000303a820 */ /* 0x000fe20000400000 */
[----:B------:R-:W-:Y:S01]  /*1c160*/  FSEL R0, R0, R177, P3 ;  /* 0x000000b100007208 */ /* 0x000fe20001800000 */
[----:B------:R-:W-:Y:S01]  /*1c170*/  @!P2 FMUL R2, R2, 16777216 ;  /* 0x4b8000000202a820 */ /* 0x000fe20000400000 */
[----:B------:R-:W-:-:S03]  /*1c180*/  MOV R180, R174 ;  /* 0x000000ae00b47202 */ /* 0x000fc60000000f00 */
[----:B------:R-:W1:Y:S01]  /*1c190*/  MUFU.RCP R3, R3 ;  /* 0x0000000300037308 */ /* 0x000e620000001000 */
[----:B------:R-:W-:Y:S01]  /*1c1a0*/  @!P2 FMUL R0, R0, 16777216 ;  /* 0x4b8000000000a820 */ /* 0x000fe20000400000 */
[----:B------:R-:W-:Y:S02]  /*1c1b0*/  IMAD.MOV.U32 R179, RZ, RZ, R173 ;  /* 0x000000ffffb37224 */ /* 0x000fe400078e00ad */
[----:B------:R-:W-:Y:S01]  /*1c1c0*/  FMUL R11, R181, 0.25 ;  /* 0x3e800000b50b7820 */ /* 0x000fe20000400000 */
[----:B------:R-:W-:Y:S02]  /*1c1d0*/  IMAD.MOV.U32 R178, RZ, RZ, R172 ;  /* 0x000000ffffb27224 */ /* 0x000fe400078e00ac */
[----:B------:R-:W-:Y:S02]  /*1c1e0*/  IMAD.MOV.U32 R177, RZ, RZ, R171 ;  /* 0x000000ffffb17224 */ /* 0x000fe400078e00ab */
[C---:B-1----:R-:W-:Y:S01]  /*1c1f0*/  FMUL R5, R3.reuse, R2 ;  /* 0x0000000203057220 */ /* 0x042fe20000400000 */
[----:B------:R-:W-:Y:S01]  /*1c200*/  IMAD.MOV.U32 R2, RZ, RZ, R176 ;  /* 0x000000ffff027224 */ /* 0x000fe200078e00b0 */
[----:B------:R-:W-:Y:S01]  /*1c210*/  MOV R176, R170 ;  /* 0x000000aa00b07202 */ /* 0x000fe20000000f00 */
[----:B------:R-:W-:-:S03]  /*1c220*/  FMUL R4, R3, R0 ;  /* 0x0000000003047220 */ /* 0x000fc60000400000 */
[C---:B------:R-:W-:Y:S02]  /*1c230*/  FSETP.GT.AND P1, PT, |R2|.reuse, 8.50705917302346158658e+37, PT ;  /* 0x7e8000000200780b */ /* 0x040fe40003f24200 */
[C---:B------:R-:W-:Y:S01]  /*1c240*/  FSETP.GEU.AND P0, PT, |R2|.reuse, 1.175494350822287508e-38, PT ;  /* 0x008000000200780b */ /* 0x040fe20003f0e200 */
[C---:B------:R-:W-:Y:S01]  /*1c250*/  FMUL R8, R2.reuse, 8388608 ;  /* 0x4b00000002087820 */ /* 0x040fe20000400000 */
[----:B------:R-:W-:Y:S01]  /*1c260*/  FSETP.GEU.AND P4, PT, R2, 1.175494350822287508e-38, PT ;  /* 0x008000000200780b */ /* 0x000fe20003f8e000 */
[----:B------:R-:W-:-:S03]  /*1c270*/  IMAD.MOV.U32 R175, RZ, RZ, R169 ;  /* 0x000000ffffaf7224 */ /* 0x000fc600078e00a9 */
[----:B------:R-:W-:Y:S01]  /*1c280*/  FSEL R8, R8, R2, !P4 ;  /* 0x0000000208087208 */ /* 0x000fe20006000000 */
[----:B------:R-:W-:-:S04]  /*1c290*/  IMAD.MOV.U32 R174, RZ, RZ, R168 ;  /* 0x000000ffffae7224 */ /* 0x000fc800078e00a8 */
[----:B------:R-:W-:Y:S01]  /*1c2a0*/  @P1 FMUL R2, R2, 0.25 ;  /* 0x3e80000002021820 */ /* 0x000fe20000400000 */
[----:B------:R-:W-:Y:S01]  /*1c2b0*/  FMUL R0, R176, 0.25 ;  /* 0x3e800000b0007820 */ /* 0x000fe20000400000 */
[----:B------:R-:W-:Y:S01]  /*1c2c0*/  FMUL R10, R180, 0.25 ;  /* 0x3e800000b40a7820 */ /* 0x000fe20000400000 */
[----:B------:R-:W-:Y:S02]  /*1c2d0*/  IMAD.MOV.U32 R173, RZ, RZ, R167 ;  /* 0x000000ffffad7224 */ /* 0x000fe400078e00a7 */
[----:B------:R-:W-:Y:S01]  /*1c2e0*/  @!P0 FMUL R2, R2, 16777216 ;  /* 0x4b80000002028820 */ /* 0x000fe20000400000 */
[----:B------:R-:W-:Y:S01]  /*1c2f0*/  FMUL R7, R179, 0.25 ;  /* 0x3e800000b3077820 */ /* 0x000fe20000400000 */
[----:B------:R-:W-:Y:S01]  /*1c300*/  FSEL R0, R0, R176, P1 ;  /* 0x000000b000007208 */ /* 0x000fe20000800000 */
[----:B------:R-:W-:Y:S01]  /*1c310*/  FMUL R6, R178, 0.25 ;  /* 0x3e800000b2067820 */ /* 0x000fe20000400000 */
[----:B------:R-:W-:Y:S01]  /*1c320*/  MOV R172, R166 ;  /* 0x000000a600ac7202 */ /* 0x000fe20000000f00 */
[----:B------:R-:W-:Y:S01]  /*1c330*/  IMAD.MOV.U32 R171, RZ, RZ, R165 ;  /* 0x000000ffffab7224 */ /* 0x000fe200078e00a5 */
[----:B------:R-:W1:Y:S01]  /*1c340*/  MUFU.RCP R2, R2 ;  /* 0x0000000200027308 */ /* 0x000e620000001000 */
[----:B------:R-:W-:Y:S01]  /*1c350*/  F2FP.F16.F32.PACK_AB R4, R4, R5 ;  /* 0x000000050404723e */ /* 0x000fe200000000ff */
[----:B------:R-:W2:Y:S01]  /*1c360*/  S2R R176, SR_TID.X ;  /* 0x0000000000b07919 */ /* 0x000ea20000002100 */
[----:B------:R-:W-:Y:S01]  /*1c370*/  FSEL R10, R10, R180, P3 ;  /* 0x000000b40a0a7208 */ /* 0x000fe20001800000 */
[----:B------:R-:W-:Y:S01]  /*1c380*/  FMUL R5, R177, 0.25 ;  /* 0x3e800000b1057820 */ /* 0x000fe20000400000 */
[----:B------:R-:W-:Y:S01]  /*1c390*/  FSEL R7, R7, R179, P3 ;  /* 0x000000b307077208 */ /* 0x000fe20001800000 */
[----:B------:R-:W-:Y:S01]  /*1c3a0*/  IMAD.MOV.U32 R170, RZ, RZ, R164 ;  /* 0x000000ffffaa7224 */ /* 0x000fe200078e00a4 */
[----:B------:R-:W-:Y:S01]  /*1c3b0*/  FSEL R11, R11, R181, P1 ;  /* 0x000000b50b0b7208 */ /* 0x000fe20000800000 */
[----:B------:R-:W-:Y:S01]  /*1c3c0*/  @!P2 FMUL R10, R10, 16777216 ;  /* 0x4b8000000a0aa820 */ /* 0x000fe20000400000 */
[----:B------:R-:W-:Y:S01]  /*1c3d0*/  FSEL R5, R5, R177, P1 ;  /* 0x000000b105057208 */ /* 0x000fe20000800000 */
[----:B------:R-:W-:Y:S01]  /*1c3e0*/  @!P2 FMUL R7, R7, 16777216 ;  /* 0x4b8000000707a820 */ /* 0x000fe20000400000 */
[----:B------:R-:W-:Y:S01]  /*1c3f0*/  FSEL R6, R6, R178, P1 ;  /* 0x000000b206067208 */ /* 0x000fe20000800000 */
[----:B------:R-:W-:Y:S01]  /*1c400*/  @!P0 FMUL R11, R11, 16777216 ;  /* 0x4b8000000b0b8820 */ /* 0x000fe20000400000 */
[----:B------:R-:W-:Y:S01]  /*1c410*/  FMUL R12, R3, R10 ;  /* 0x0000000a030c7220 */ /* 0x000fe20000400000 */
[----:B------:R-:W-:Y:S01]  /*1c420*/  @!P0 FMUL R5, R5, 16777216 ;  /* 0x4b80000005058820 */ /* 0x000fe20000400000 */
[----:B------:R-:W-:Y:S01]  /*1c430*/  @!P0 FMUL R0, R0, 16777216 ;  /* 0x4b80000000008820 */ /* 0x000fe20000400000 */
[----:B------:R-:W-:Y:S01]  /*1c440*/  FMUL R10, R3, R7 ;  /* 0x00000007030a7220 */ /* 0x000fe20000400000 */
[----:B------:R-:W-:Y:S01]  /*1c450*/  @!P0 FMUL R6, R6, 16777216 ;  /* 0x4b80000006068820 */ /* 0x000fe20000400000 */
[C---:B-1----:R-:W-:Y:S01]  /*1c460*/  FMUL R13, R2.reuse, R11 ;  /* 0x0000000b020d7220 */ /* 0x042fe20000400000 */
[C---:B------:R-:W-:Y:S01]  /*1c470*/  FMUL R11, R2.reuse, R5 ;  /* 0x00000005020b7220 */ /* 0x040fe20000400000 */
[C---:B------:R-:W-:Y:S01]  /*1c480*/  FMUL R7, R2.reuse, R0 ;  /* 0x0000000002077220 */ /* 0x040fe20000400000 */
[----:B------:R-:W-:Y:S01]  /*1c490*/  FMUL R6, R2, R6 ;  /* 0x0000000602067220 */ /* 0x000fe20000400000 */
[----:B------:R-:W-:Y:S01]  /*1c4a0*/  F2FP.F16.F32.PACK_AB R5, R12, R10 ;  /* 0x0000000a0c05723e */ /* 0x000fe200000000ff */
[----:B------:R-:W-:Y:S01]  /*1c4b0*/  IMAD.MOV.U32 R165, RZ, RZ, R156 ;  /* 0x000000ffffa57224 */ /* 0x000fe200078e009c */
[----:B0-----:R-:W-:Y:S01]  /*1c4c0*/  LOP3.LUT R12, R16, 0x7, RZ, 0xc0, !PT ;  /* 0x00000007100c7812 */ /* 0x001fe200078ec0ff */
[----:B------:R-:W3:Y:S01]  /*1c4d0*/  LDL.LU R156, [R1+0xd0] ;  /* 0x0000d000019c7983 */ /* 0x000ee20000300800 */
[----:B------:R-:W-:Y:S01]  /*1c4e0*/  F2FP.F16.F32.PACK_AB R7, R11, R7 ;  /* 0x000000070b07723e */ /* 0x000fe200000000ff */
[----:B------:R-:W-:Y:S01]  /*1c4f0*/  IMAD.MOV.U32 R167, RZ, RZ, R158 ;  /* 0x000000ffffa77224 */ /* 0x000fe200078e009e */
[----:B------:R-:W-:Y:S01]  /*1c500*/  F2FP.F16.F32.PACK_AB R6, R6, R13 ;  /* 0x0000000d0606723e */ /* 0x000fe200000000ff */
[C---:B------:R-:W-:Y:S01]  /*1c510*/  IMAD.SHL.U32 R13, R16.reuse, 0x8, RZ ;  /* 0x00000008100d7824 */ /* 0x040fe200078e00ff */
[----:B------:R-:W-:Y:S01]  /*1c520*/  LOP3.LUT R11, R16, 0x8, RZ, 0xc0, !PT ;  /* 0x00000008100b7812 */ /* 0x000fe200078ec0ff */
[----:B------:R-:W-:Y:S01]  /*1c530*/  IMAD R10, R12, 0x10, R14 ;  /* 0x000000100c0a7824 */ /* 0x000fe200078e020e */
[----:B------:R-:W-:Y:S01]  /*1c540*/  MOV R168, R159 ;  /* 0x0000009f00a87202 */ /* 0x000fe20000000f00 */
[----:B------:R-:W-:Y:S01]  /*1c550*/  IMAD.MOV.U32 R166, RZ, RZ, R157 ;  /* 0x000000ffffa67224 */ /* 0x000fe200078e009d */
[----:B------:R-:W-:Y:S01]  /*1c560*/  LOP3.LUT R13, R13, 0x380, RZ, 0xc0, !PT ;  /* 0x000003800d0d7812 */ /* 0x000fe200078ec0ff */
[----:B------:R-:W-:Y:S01]  /*1c570*/  IMAD R0, R11, 0x80, R10 ;  /* 0x000000800b007824 */ /* 0x000fe200078e020a */
[----:B--2---:R-:W-:Y:S01]  /*1c580*/  LOP3.LUT R176, R176, 0x7f, RZ, 0xc0, !PT ;  /* 0x0000007fb0b07812 */ /* 0x004fe200078ec0ff */
[----:B------:R-:W-:Y:S01]  /*1c590*/  IMAD.MOV.U32 R169, RZ, RZ, R160 ;  /* 0x000000ffffa97224 */ /* 0x000fe200078e00a0 */
[----:B------:R-:W-:-:S02]  /*1c5a0*/  MOV R164, R155 ;  /* 0x0000009b00a47202 */ /* 0x000fc40000000f00 */
[----:B------:R-:W-:Y:S01]  /*1c5b0*/  IADD3 R0, R13, R0, RZ ;  /* 0x000000000d007210 */ /* 0x000fe20007ffe0ff */
[----:B------:R-:W2:Y:S04]  /*1c5c0*/  LDL.LU R155, [R1+0xc0] ;  /* 0x0000c000019b7983 */ /* 0x000ea80000300800 */
[----:B------:R0:W-:Y:S04]  /*1c5d0*/  STSM.16.M88.4 [R0], R4 ;  /* 0x0000000400007844 */ /* 0x0001e80000000200 */
[----:B------:R-:W4:Y:S04]  /*1c5e0*/  LDL.LU R158, [R1+0xd4] ;  /* 0x0000d400019e7983 */ /* 0x000f280000300800 */
[----:B------:R-:W4:Y:S04]  /*1c5f0*/  LDL.LU R157, [R1+0xc4] ;  /* 0x0000c400019d7983 */ /* 0x000f280000300800 */
[----:B------:R-:W4:Y:S01]  /*1c600*/  LDL.LU R160, [R1+0xf0] ;  /* 0x0000f00001a07983 */ /* 0x000f220000300800 */
[----:B0-----:R-:W-:-:S03]  /*1c610*/  IMAD R7, R176, 0x10, R14 ;  /* 0x00000010b0077824 */ /* 0x001fc600078e020e */
[----:B------:R-:W4:Y:S01]  /*1c620*/  LDL.LU R159, [R1+0xe0] ;  /* 0x0000e000019f7983 */ /* 0x000f220000300800 */
[C---:B------:R-:W-:Y:S02]  /*1c630*/  IMAD.SHL.U32 R5, R16.reuse, 0x2, RZ ;  /* 0x0000000210057824 */ /* 0x040fe400078e00ff */
[----:B------:R-:W-:Y:S01]  /*1c640*/  IMAD.SHL.U32 R6, R16, 0x4, RZ ;  /* 0x0000000410067824 */ /* 0x000fe200078e00ff */
[----:B------:R0:W-:Y:S02]  /*1c650*/  STL [R1+0x208], R7 ;  /* 0x0002080701007387 */ /* 0x0001e40000100800 */
[----:B------:R-:W-:Y:S01]  /*1c660*/  LOP3.LUT R5, R5, 0xf8, RZ, 0xc0, !PT ;  /* 0x000000f805057812 */ /* 0x000fe200078ec0ff */
[----:B------:R-:W-:Y:S01]  /*1c670*/  IMAD R4, R12, -0x8, R10 ;  /* 0xfffffff80c047824 */ /* 0x000fe200078e020a */
[----:B------:R-:W-:Y:S02]  /*1c680*/  LOP3.LUT R6, R6, 0xc0, RZ, 0xc0, !PT ;  /* 0x000000c006067812 */ /* 0x000fe400078ec0ff */
[----:B------:R-:W-:Y:S01]  /*1c690*/  IADD3 R5, R14, R5, RZ ;  /* 0x000000050e057210 */ /* 0x000fe20007ffe0ff */
[----:B0-----:R-:W-:-:S02]  /*1c6a0*/  VIADD R7, R9, 0xc0cafb0d ;  /* 0xc0cafb0d09077836 */ /* 0x001fc40000000000 */
[----:B------:R-:W-:-:S03]  /*1c6b0*/  IMAD.IADD R4, R6, 0x1, R4 ;  /* 0x0000000106047824 */ /* 0x000fc600078e0204 */
[----:B------:R-:W-:Y:S01]  /*1c6c0*/  LOP3.LUT R7, R7, 0xff800000, RZ, 0xc0, !PT ;  /* 0xff80000007077812 */ /* 0x000fe200078ec0ff */
[----:B------:R0:W-:Y:S01]  /*1c6d0*/  STL [R1+0x210], R5 ;  /* 0x0002100501007387 */ /* 0x0001e20000100800 */
[----:B------:R-:W-:Y:S01]  /*1c6e0*/  LEA.HI R4, R11, R4, RZ, 0x1f ;  /* 0x000000040b047211 */ /* 0x000fe200078ff8ff */
[----:B------:R-:W-:Y:S01]  /*1c6f0*/  VIADD R6, R8, 0xc0cafb0d ;  /* 0xc0cafb0d08067836 */ /* 0x000fe20000000000 */
[----:B------:R-:W-:Y:S01]  /*1c700*/  MOV R12, 0x3dc6b27f ;  /* 0x3dc6b27f000c7802 */ /* 0x000fe20000000f00 */
[----:B0-----:R-:W-:Y:S02]  /*1c710*/  IMAD.IADD R5, R9, 0x1, -R7 ;  /* 0x0000000109057824 */ /* 0x001fe400078e0a07 */
[----:B------:R0:W-:Y:S02]  /*1c720*/  STL [R1+0x20c], R4 ;  /* 0x00020c0401007387 */ /* 0x0001e40000100800 */
[----:B------:R-:W-:Y:S01]  /*1c730*/  FADD R5, R5, -1 ;  /* 0xbf80000005057421 */ /* 0x000fe20000000000 */
[----:B------:R-:W-:-:S03]  /*1c740*/  LOP3.LUT R6, R6, 0xff800000, RZ, 0xc0, !PT ;  /* 0xff80000006067812 */ /* 0x000fc600078ec0ff */
[----:B0-----:R-:W-:-:S04]  /*1c750*/  FFMA.FTZ R4, R5, R12, -0.16845393180847167969 ;  /* 0xbe2c7f3005047423 */ /* 0x001fc8000001000c */
[----:B------:R-:W-:Y:S01]  /*1c760*/  FFMA.FTZ R10, R5, R4, 0.1716887056827545166 ;  /* 0x3e2fcf2a050a7423 */ /* 0x000fe20000010004 */
[----:B------:R-:W-:-:S03]  /*1c770*/  IMAD.IADD R4, R8, 0x1, -R6 ;  /* 0x0000000108047824 */ /* 0x000fc600078e0a06 */
[----:B------:R-:W-:Y:S01]  /*1c780*/  FFMA.FTZ R10, R5, R10, -0.17900948226451873779 ;  /* 0xbe374e43050a7423 */ /* 0x000fe2000001000a */
[----:B------:R-:W-:-:S03]  /*1c790*/  FADD R4, R4, -1 ;  /* 0xbf80000004047421 */ /* 0x000fc60000000000 */
[----:B------:R-:W-:Y:S01]  /*1c7a0*/  FFMA.FTZ R11, R5, R10, 0.20512372255325317383 ;  /* 0x3e520bf4050b7423 */ /* 0x000fe2000001000a */
[----:B------:R-:W-:-:S03]  /*1c7b0*/  FFMA.FTZ R10, R4, R12, -0.16845393180847167969 ;  /* 0xbe2c7f30040a7423 */ /* 0x000fc6000001000c */
[----:B------:R-:W-:Y:S01]  /*1c7c0*/  FFMA.FTZ R11, R5, R11, -0.24046532809734344482 ;  /* 0xbe763c8b050b7423 */ /* 0x000fe2000001000b */
[----:B------:R-:W-:-:S03]  /*1c7d0*/  FFMA.FTZ R10, R4, R10, 0.1716887056827545166 ;  /* 0x3e2fcf2a040a7423 */ /* 0x000fc6000001000a */
[----:B------:R-:W-:Y:S01]  /*1c7e0*/  FFMA.FTZ R11, R5, R11, 0.28857114911079406738 ;  /* 0x3e93bf99050b7423 */ /* 0x000fe2000001000b */
[----:B------:R-:W-:-:S03]  /*1c7f0*/  FFMA.FTZ R10, R4, R10, -0.17900948226451873779 ;  /* 0xbe374e43040a7423 */ /* 0x000fc6000001000a */
[----:B------:R-:W-:Y:S01]  /*1c800*/  FFMA.FTZ R11, R5, R11, -0.36067417263984680176 ;  /* 0xbeb8aa49050b7423 */ /* 0x000fe2000001000b */
[----:B------:R-:W-:-:S03]  /*1c810*/  FFMA.FTZ R10, R4, R10, 0.20512372255325317383 ;  /* 0x3e520bf4040a7423 */ /* 0x000fc6000001000a */
[----:B------:R-:W-:Y:S01]  /*1c820*/  FFMA.FTZ R11, R5, R11, 0.48089820146560668945 ;  /* 0x3ef6384a050b7423 */ /* 0x000fe2000001000b */
[----:B------:R-:W-:-:S03]  /*1c830*/  FFMA.FTZ R10, R4, R10, -0.24046532809734344482 ;  /* 0xbe763c8b040a7423 */ /* 0x000fc6000001000a */
[----:B------:R-:W-:Y:S01]  /*1c840*/  FFMA.FTZ R11, R5, R11, -0.72134751081466674805 ;  /* 0xbf38aa3b050b7423 */ /* 0x000fe2000001000b */
[----:B------:R-:W-:-:S03]  /*1c850*/  FFMA.FTZ R10, R4, R10, 0.28857114911079406738 ;  /* 0x3e93bf99040a7423 */ /* 0x000fc6000001000a */
[----:B------:R-:W-:Y:S01]  /*1c860*/  FMUL R11, R5, R11 ;  /* 0x0000000b050b7220 */ /* 0x000fe20000400000 */
[----:B------:R-:W-:-:S03]  /*1c870*/  FFMA.FTZ R10, R4, R10, -0.36067417263984680176 ;  /* 0xbeb8aa49040a7423 */ /* 0x000fc6000001000a */
[----:B------:R-:W-:Y:S01]  /*1c880*/  FMUL R11, R5, R11 ;  /* 0x0000000b050b7220 */ /* 0x000fe20000400000 */
[----:B------:R-:W-:-:S03]  /*1c890*/  FFMA.FTZ R10, R4, R10, 0.48089820146560668945 ;  /* 0x3ef6384a040a7423 */ /* 0x000fc6000001000a */
[----:B------:R-:W-:Y:S01]  /*1c8a0*/  FFMA.FTZ R11, R5, 1.4426950216293334961, R11 ;  /* 0x3fb8aa3b050b7823 */ /* 0x000fe2000001000b */
[----:B------:R-:W-:Y:S01]  /*1c8b0*/  FFMA.FTZ R5, R4, R10, -0.72134751081466674805 ;  /* 0xbf38aa3b04057423 */ /* 0x000fe2000001000a */
[----:B------:R-:W-:-:S03]  /*1c8c0*/  ISETP.GE.U32.AND P6, PT, R9, 0x7f800000, PT ;  /* 0x7f8000000900780c */ /* 0x000fc60003fc6070 */
[----:B------:R-:W-:Y:S01]  /*1c8d0*/  FMUL R5, R4, R5 ;  /* 0x0000000504057220 */ /* 0x000fe20000400000 */
[----:B------:R-:W-:-:S03]  /*1c8e0*/  FSEL R10, RZ, -23, P5 ;  /* 0xc1b80000ff0a7808 */ /* 0x000fc60002800000 */
[----:B------:R-:W-:Y:S01]  /*1c8f0*/  FMUL R5, R4, R5 ;  /* 0x0000000504057220 */ /* 0x000fe20000400000 */
[----:B------:R-:W-:Y:S02]  /*1c900*/  ISETP.GE.U32.AND P5, PT, R8, 0x7f800000, PT ;  /* 0x7f8000000800780c */ /* 0x000fe40003fa6070 */
[----:B------:R-:W-:Y:S01]  /*1c910*/  I2FP.F32.S32 R7, R7 ;  /* 0x0000000700077245 */ /* 0x000fe20000201400 */
[----:B------:R-:W-:Y:S01]  /*1c920*/  FFMA.FTZ R5, R4, 1.4426950216293334961, R5 ;  /* 0x3fb8aa3b04057823 */ /* 0x000fe20000010005 */
[----:B------:R-:W-:Y:S02]  /*1c930*/  I2FP.F32.S32 R6, R6 ;  /* 0x0000000600067245 */ /* 0x000fe40000201400 */
[----:B------:R-:W-:Y:S01]  /*1c940*/  FSEL R4, RZ, -23, P4 ;  /* 0xc1b80000ff047808 */ /* 0x000fe20002000000 */
[----:B------:R-:W-:-:S04]  /*1c950*/  FFMA.FTZ R7, R7, 1.1920928955078125e-07, R10 ;  /* 0x3400000007077823 */ /* 0x000fc8000001000a */
[----:B------:R-:W-:Y:S01]  /*1c960*/  FFMA.FTZ R6, R6, 1.1920928955078125e-07, R4 ;  /* 0x3400000006067823 */ /* 0x000fe20000010004 */
[----:B------:R-:W-:Y:S02]  /*1c970*/  @P6 IMAD.MOV.U32 R4, RZ, RZ, 0x7f800000 ;  /* 0x7f800000ff046424 */ /* 0x000fe400078e00ff */
[----:B------:R-:W-:Y:S02]  /*1c980*/  FADD R13, R7, R11 ;  /* 0x0000000b070d7221 */ /* 0x000fe40000000000 */
[----:B------:R-:W-:Y:S01]  /*1c990*/  @P6 FFMA.FTZ R13, R9, R4, +INF ;  /* 0x7f800000090d6423 */ /* 0x000fe20000010004 */
[----:B------:R-:W-:Y:S01]  /*1c9a0*/  @P5 MOV R4, 0x7f800000 ;  /* 0x7f80000000045802 */ /* 0x000fe20000000f00 */
[----:B------:R-:W-:-:S04]  /*1c9b0*/  FADD R5, R6, R5 ;  /* 0x0000000506057221 */ /* 0x000fc80000000000 */
[----:B------:R-:W-:Y:S01]  /*1c9c0*/  @P5 FFMA.FTZ R5, R8, R4, +INF ;  /* 0x7f80000008055423 */ /* 0x000fe20000010004 */
[----:B------:R0:W-:Y:S01]  /*1c9d0*/  STL [R1+0x204], R13 ;  /* 0x0002040d01007387 */ /* 0x0001e20000100800 */
[----:B------:R-:W-:Y:S01]  /*1c9e0*/  MOV R196, R164 ;  /* 0x000000a400c47202 */ /* 0x000fe20000000f00 */
[----:B------:R-:W-:Y:S02]  /*1c9f0*/  IMAD.MOV.U32 R164, RZ, RZ, R163 ;  /* 0x000000ffffa47224 */ /* 0x000fe400078e00a3 */
[----:B------:R1:W-:Y:S04]  /*1ca00*/  STL [R1+0x200], R5 ;  /* 0x0002000501007387 */ /* 0x0003e80000100800 */
[----:B------:R-:W4:Y:S01]  /*1ca10*/  LDL.LU R163, [R1+0x100] ;  /* 0x0001000001a37983 */ /* 0x000f220000300800 */
[----:B------:R-:W-:-:S02]  /*1ca20*/  IMAD.MOV.U32 R198, RZ, RZ, R166 ;  /* 0x000000ffffc67224 */ /* 0x000fc400078e00a6 */
[----:B------:R-:W-:Y:S01]  /*1ca30*/  IMAD.MOV.U32 R197, RZ, RZ, R165 ;  /* 0x000000ffffc57224 */ /* 0x000fe200078e00a5 */
[----:B------:R-:W4:Y:S01]  /*1ca40*/  LDL.LU R166, [R1+0x114] ;  /* 0x0001140001a67983 */ /* 0x000f220000300800 */
[----:B------:R-:W-:-:S03]  /*1ca50*/  MOV R200, R168 ;  /* 0x000000a800c87202 */ /* 0x000fc60000000f00 */
[----:B------:R-:W4:Y:S01]  /*1ca60*/  LDL.LU R165, [R1+0x104] ;  /* 0x0001040001a57983 */ /* 0x000f220000300800 */
[----:B------:R-:W-:-:S03]  /*1ca70*/  IMAD.MOV.U32 R199, RZ, RZ, R167 ;  /* 0x000000ffffc77224 */ /* 0x000fc600078e00a7 */
[----:B------:R-:W4:Y:S04]  /*1ca80*/  LDL.LU R168, [R1+0x130] ;  /* 0x0001300001a87983 */ /* 0x000f280000300800 */
[----:B------:R-:W4:Y:S01]  /*1ca90*/  LDL.LU R167, [R1+0x120] ;  /* 0x0001200001a77983 */ /* 0x000f220000300800 */
[----:B------:R-:W-:Y:S02]  /*1caa0*/  IMAD.MOV.U32 R202, RZ, RZ, R170 ;  /* 0x000000ffffca7224 */ /* 0x000fe400078e00aa */
        /* <DEDUP_REMOVED lines=10> */
[----:B------:R-:W-:-:S03]  /*1cb50*/  IMAD.MOV.U32 R189, RZ, RZ, R175 ;  /* 0x000000ffffbd7224 */ /* 0x000fc600078e00af */
[----:B------:R-:W4:Y:S04]  /*1cb60*/  LDL.LU R173, [R1+0x144] ;  /* 0x0001440001ad7983 */ /* 0x000f280000300800 */
        /* <DEDUP_REMOVED lines=18> */
[----:B------:R-:W4:Y:S01]  /*1cc90*/  LDL.LU R194, [R1+0x1e4] ;  /* 0x0001e40001c27983 */ /* 0x000f220000300800 */
[----:B0-----:R-:W-:-:S05]  /*1cca0*/  FMUL R13, R18, 0.25 ;  /* 0x3e800000120d7820 */ /* 0x001fca0000400000 */
[----:B------:R-:W-:Y:S01]  /*1ccb0*/  FSEL R13, R13, R18, P3 ;  /* 0x000000120d0d7208 */ /* 0x000fe20001800000 */
[----:B------:R-:W-:Y:S01]  /*1ccc0*/  FMUL R18, R20, 0.25 ;  /* 0x3e80000014127820 */ /* 0x000fe20000400000 */
[----:B------:R-:W-:-:S04]  /*1ccd0*/  FMUL R19, R22, 0.25 ;  /* 0x3e80000016137820 */ /* 0x000fc80000400000 */
[----:B------:R-:W-:Y:S01]  /*1cce0*/  FSEL R18, R18, R20, P3 ;  /* 0x0000001412127208 */ /* 0x000fe20001800000 */
[----:B------:R-:W-:Y:S01]  /*1ccf0*/  FMUL R20, R21, 0.25 ;  /* 0x3e80000015147820 */ /* 0x000fe20000400000 */
[----:B------:R-:W-:Y:S01]  /*1cd00*/  FSEL R19, R19, R22, P3 ;  /* 0x0000001613137208 */ /* 0x000fe20001800000 */
[----:B------:R-:W-:-:S03]  /*1cd10*/  FMUL R22, R23, 0.25 ;  /* 0x3e80000017167820 */ /* 0x000fc60000400000 */
[----:B------:R-:W-:Y:S01]  /*1cd20*/  FSEL R20, R20, R21, P3 ;  /* 0x0000001514147208 */ /* 0x000fe20001800000 */
[----:B------:R-:W-:Y:S01]  /*1cd30*/  FMUL R21, R152, 0.25 ;  /* 0x3e80000098157820 */ /* 0x000fe20000400000 */
[----:B------:R-:W-:Y:S01]  /*1cd40*/  FSEL R22, R22, R23, P3 ;  /* 0x0000001716167208 */ /* 0x000fe20001800000 */
[----:B------:R-:W-:-:S03]  /*1cd50*/  FMUL R23, R154, 0.25 ;  /* 0x3e8000009a177820 */ /* 0x000fc60000400000 */
[----:B------:R-:W-:Y:S01]  /*1cd60*/  FSEL R21, R21, R152, P3 ;  /* 0x0000009815157208 */ /* 0x000fe20001800000 */
[----:B------:R-:W-:Y:S01]  /*1cd70*/  FMUL R152, R153, 0.25 ;  /* 0x3e80000099987820 */ /* 0x000fe20000400000 */
[----:B------:R-:W-:-:S04]  /*1cd80*/  FSEL R23, R23, R154, P3 ;  /* 0x0000009a17177208 */ /* 0x000fc80001800000 */
[----:B------:R-:W-:Y:S01]  /*1cd90*/  FSEL R152, R152, R153, P3 ;  /* 0x0000009998987208 */ /* 0x000fe20001800000 */
[----:B---3--:R-:W-:Y:S01]  /*1cda0*/  FMUL R153, R156, 0.25 ;  /* 0x3e8000009c997820 */ /* 0x008fe20000400000 */
[----:B--2---:R-:W-:-:S04]  /*1cdb0*/  FMUL R154, R155, 0.25 ;  /* 0x3e8000009b9a7820 */ /* 0x004fc80000400000 */
[----:B------:R-:W-:Y:S02]  /*1cdc0*/  FSEL R153, R153, R156, P3 ;  /* 0x0000009c99997208 */ /* 0x000fe40001800000 */
[----:B------:R-:W-:Y:S01]  /*1cdd0*/  FSEL R154, R154, R155, P3 ;  /* 0x0000009b9a9a7208 */ /* 0x000fe20001800000 */
[----:B----4-:R-:W-:Y:S01]  /*1cde0*/  FMUL R155, R158, 0.25 ;  /* 0x3e8000009e9b7820 */ /* 0x010fe20000400000 */
[----:B------:R-:W-:-:S04]  /*1cdf0*/  FMUL R156, R157, 0.25 ;  /* 0x3e8000009d9c7820 */ /* 0x000fc80000400000 */
[----:B------:R-:W-:Y:S02]  /*1ce00*/  FSEL R155, R155, R158, P3 ;  /* 0x0000009e9b9b7208 */ /* 0x000fe40001800000 */
[----:B------:R-:W-:Y:S01]  /*1ce10*/  FSEL R156, R156, R157, P3 ;  /* 0x0000009d9c9c7208 */ /* 0x000fe20001800000 */
[----:B------:R-:W-:Y:S01]  /*1ce20*/  FMUL R157, R160, 0.25 ;  /* 0x3e800000a09d7820 */ /* 0x000fe20000400000 */
[----:B------:R-:W-:-:S04]  /*1ce30*/  FMUL R158, R159, 0.25 ;  /* 0x3e8000009f9e7820 */ /* 0x000fc80000400000 */
[----:B------:R-:W-:Y:S02]  /*1ce40*/  FSEL R157, R157, R160, P3 ;  /* 0x000000a09d9d7208 */ /* 0x000fe40001800000 */
[----:B------:R-:W-:Y:S01]  /*1ce50*/  FSEL R158, R158, R159, P3 ;  /* 0x0000009f9e9e7208 */ /* 0x000fe20001800000 */
[----:B------:R-:W-:Y:S01]  /*1ce60*/  FMUL R159, R162, 0.25 ;  /* 0x3e800000a29f7820 */ /* 0x000fe20000400000 */
[----:B------:R-:W-:-:S04]  /*1ce70*/  FMUL R160, R161, 0.25 ;  /* 0x3e800000a1a07820 */ /* 0x000fc80000400000 */
[----:B------:R-:W-:Y:S02]  /*1ce80*/  FSEL R159, R159, R162, P3 ;  /* 0x000000a29f9f7208 */ /* 0x000fe40001800000 */
[----:B------:R-:W-:Y:S01]  /*1ce90*/  FSEL R160, R160, R161, P3 ;  /* 0x000000a1a0a07208 */ /* 0x000fe20001800000 */
[----:B------:R-:W-:-:S05]  /*1cea0*/  FMUL R161, R164, 0.25 ;  /* 0x3e800000a4a17820 */ /* 0x000fca0000400000 */
[----:B------:R-:W-:Y:S01]  /*1ceb0*/  FSEL R161, R161, R164, P3 ;  /* 0x000000a4a1a17208 */ /* 0x000fe20001800000 */
[----:B------:R-:W-:-:S05]  /*1cec0*/  FMUL R162, R163, 0.25 ;  /* 0x3e800000a3a27820 */ /* 0x000fca0000400000 */
        /* <DEDUP_REMOVED lines=178> */
[----:B------:R-:W-:Y:S01]  /*1d9f0*/  FMUL R194, R141, 0.25 ;  /* 0x3e8000008dc27820 */ /* 0x000fe20000400000 */
[----:B-1----:R-:W-:Y:S01]  /*1da00*/  FMUL R5, R204, 0.25 ;  /* 0x3e800000cc057820 */ /* 0x002fe20000400000 */
[----:B------:R-:W-:Y:S01]  /*1da10*/  FMUL R4, R205, 0.25 ;  /* 0x3e800000cd047820 */ /* 0x000fe20000400000 */
[----:B------:R-:W-:Y:S01]  /*1da20*/  FSEL R137, R195, R137, P3 ;  /* 0x00000089c3897208 */ /* 0x000fe20001800000 */
[----:B------:R-:W-:Y:S01]  /*1da30*/  FMUL R195, R144, 0.25 ;  /* 0x3e80000090c37820 */ /* 0x000fe20000400000 */
[----:B------:R-:W-:Y:S01]  /*1da40*/  FSEL R141, R194, R141, P3 ;  /* 0x0000008dc28d7208 */ /* 0x000fe20001800000 */
[----:B------:R-:W-:Y:S01]  /*1da50*/  FMUL R194, R148, 0.25 ;  /* 0x3e80000094c27820 */ /* 0x000fe20000400000 */
[----:B------:R-:W-:Y:S01]  /*1da60*/  FSEL R5, R5, R204, P3 ;  /* 0x000000cc05057208 */ /* 0x000fe20001800000 */
[----:B------:R-:W-:Y:S01]  /*1da70*/  FMUL R7, R202, 0.25 ;  /* 0x3e800000ca077820 */ /* 0x000fe20000400000 */
[----:B------:R-:W-:-:S02]  /*1da80*/  FSEL R4, R4, R205, P3 ;  /* 0x000000cd04047208 */ /* 0x000fc40001800000 */
[----:B------:R-:W-:Y:S01]  /*1da90*/  FSEL R144, R195, R144, P3 ;  /* 0x00000090c3907208 */ /* 0x000fe20001800000 */
[----:B------:R-:W-:Y:S01]  /*1daa0*/  FMUL R195, R145, 0.25 ;  /* 0x3e80000091c37820 */ /* 0x000fe20000400000 */
[----:B------:R-:W-:Y:S01]  /*1dab0*/  FSEL R148, R194, R148, P3 ;  /* 0x00000094c2947208 */ /* 0x000fe20001800000 */
[----:B------:R-:W-:Y:S01]  /*1dac0*/  FMUL R194, R149, 0.25 ;  /* 0x3e80000095c27820 */ /* 0x000fe20000400000 */
[----:B------:R-:W-:Y:S01]  /*1dad0*/  FSEL R7, R7, R202, P3 ;  /* 0x000000ca07077208 */ /* 0x000fe20001800000 */
[----:B------:R-:W-:Y:S01]  /*1dae0*/  @!P2 FMUL R5, R5, 16777216 ;  /* 0x4b8000000505a820 */ /* 0x000fe20000400000 */
[----:B------:R-:W-:Y:S01]  /*1daf0*/  @!P2 FMUL R36, R36, 16777216 ;  /* 0x4b8000002424a820 */ /* 0x000fe20000400000 */
[----:B------:R-:W-:Y:S01]  /*1db00*/  @!P2 FMUL R4, R4, 16777216 ;  /* 0x4b8000000404a820 */ /* 0x000fe20000400000 */
[----:B------:R-:W-:Y:S01]  /*1db10*/  FMUL R10, R199, 0.25 ;  /* 0x3e800000c70a7820 */ /* 0x000fe20000400000 */
[----:B------:R-:W-:Y:S01]  /*1db20*/  FSEL R145, R195, R145, P3 ;  /* 0x00000091c3917208 */ /* 0x000fe20001800000 */
[----:B------:R-:W-:Y:S01]  /*1db30*/  @!P2 FMUL R37, R37, 16777216 ;  /* 0x4b8000002525a820 */ /* 0x000fe20000400000 */
[----:B------:R-:W-:Y:S01]  /*1db40*/  FMUL R195, R3, R5 ;  /* 0x0000000503c37220 */ /* 0x000fe20000400000 */
[----:B------:R-:W-:Y:S01]  /*1db50*/  FSEL R149, R194, R149, P3 ;  /* 0x00000095c2957208 */ /* 0x000fe20001800000 */
[----:B------:R-:W-:Y:S01]  /*1db60*/  @!P2 FMUL R7, R7, 16777216 ;  /* 0x4b8000000707a820 */ /* 0x000fe20000400000 */
[C---:B------:R-:W-:Y:S01]  /*1db70*/  FMUL R5, R3.reuse, R36 ;  /* 0x0000002403057220 */ /* 0x040fe20000400000 */
[----:B------:R-:W-:Y:S01]  /*1db80*/  @!P2 FMUL R44, R44, 16777216 ;  /* 0x4b8000002c2ca820 */ /* 0x000fe20000400000 */
[C---:B------:R-:W-:Y:S01]  /*1db90*/  FMUL R194, R3.reuse, R4 ;  /* 0x0000000403c27220 */ /* 0x040fe20000400000 */
[----:B------:R-:W-:Y:S01]  /*1dba0*/  @!P2 FMUL R40, R40, 16777216 ;  /* 0x4b8000002828a820 */ /* 0x000fe20000400000 */
[----:B------:R-:W-:Y:S01]  /*1dbb0*/  FMUL R4, R3, R37 ;  /* 0x0000002503047220 */ /* 0x000fe20000400000 */
[----:B------:R-:W-:Y:S01]  /*1dbc0*/  FSEL R10, R10, R199, P3 ;  /* 0x000000c70a0a7208 */ /* 0x000fe20001800000 */
[----:B------:R-:W-:Y:S01]  /*1dbd0*/  @!P2 FMUL R45, R45, 16777216 ;  /* 0x4b8000002d2da820 */ /* 0x000fe20000400000 */
[C---:B------:R-:W-:Y:S01]  /*1dbe0*/  FMUL R199, R3.reuse, R7 ;  /* 0x0000000703c77220 */ /* 0x040fe20000400000 */
[----:B------:R0:W-:Y:S01]  /*1dbf0*/  STL [R1+0xc], R5 ;  /* 0x00000c0501007387 */ /* 0x0001e20000100800 */
[----:B------:R-:W-:Y:S01]  /*1dc00*/  FMUL R7, R3, R44 ;  /* 0x0000002c03077220 */ /* 0x000fe20000400000 */
[----:B------:R-:W-:-:S02]  /*1dc10*/  @!P2 FMUL R52, R52, 16777216 ;  /* 0x4b8000003434a820 */ /* 0x000fc40000400000 */
[----:B------:R1:W-:Y:S01]  /*1dc20*/  STL [R1], R4 ;  /* 0x0000000401007387 */ /* 0x0003e20000100800 */
[----:B------:R-:W-:Y:S01]  /*1dc30*/  @!P2 FMUL R48, R48, 16777216 ;  /* 0x4b8000003030a820 */ /* 0x000fe20000400000 */
[C---:B0-----:R-:W-:Y:S02]  /*1dc40*/  FMUL R5, R3.reuse, R40 ;  /* 0x0000002803057220 */ /* 0x041fe40000400000 */
[----:B------:R0:W-:Y:S01]  /*1dc50*/  STL [R1+0x10], R7 ;  /* 0x0000100701007387 */ /* 0x0001e20000100800 */
[----:B-1----:R-:W-:Y:S01]  /*1dc60*/  FMUL R4, R3, R45 ;  /* 0x0000002d03047220 */ /* 0x002fe20000400000 */
[----:B------:R-:W-:Y:S02]  /*1dc70*/  @!P2 FMUL R53, R53, 16777216 ;  /* 0x4b8000003535a820 */ /* 0x000fe40000400000 */
[----:B------:R1:W-:Y:S01]  /*1dc80*/  STL [R1+0x4], R5 ;  /* 0x0000040501007387 */ /* 0x0003e20000100800 */
[----:B------:R-:W-:-:S03]  /*1dc90*/  @!P2 FMUL R49, R49, 16777216 ;  /* 0x4b8000003131a820 */ /* 0x000fc60000400000 */
[----:B------:R2:W-:Y:S01]  /*1dca0*/  STL [R1+0x8], R4 ;  /* 0x0000080401007387 */ /* 0x0005e20000100800 */
[C---:B0-----:R-:W-:Y:S01]  /*1dcb0*/  FMUL R7, R3.reuse, R53 ;  /* 0x0000003503077220 */ /* 0x041fe20000400000 */
[----:B------:R-:W-:Y:S01]  /*1dcc0*/  @!P2 FMUL R60, R60, 16777216 ;  /* 0x4b8000003c3ca820 */ /* 0x000fe20000400000 */
[C---:B-1----:R-:W-:Y:S01]  /*1dcd0*/  FMUL R5, R3.reuse, R52 ;  /* 0x0000003403057220 */ /* 0x042fe20000400000 */
[----:B------:R-:W-:Y:S01]  /*1dce0*/  @!P2 FMUL R56, R56, 16777216 ;  /* 0x4b8000003838a820 */ /* 0x000fe20000400000 */
[----:B--2---:R-:W-:-:S03]  /*1dcf0*/  FMUL R4, R3, R48 ;  /* 0x0000003003047220 */ /* 0x004fc60000400000 */
[----:B------:R0:W-:Y:S01]  /*1dd00*/  STL [R1+0x44], R5 ;  /* 0x0000440501007387 */ /* 0x0001e20000100800 */
[----:B------:R-:W-:-:S03]  /*1dd10*/  @!P2 FMUL R61, R61, 16777216 ;  /* 0x4b8000003d3da820 */ /* 0x000fc60000400000 */
[----:B------:R1:W-:Y:S01]  /*1dd20*/  STL [R1+0x24], R4 ;  /* 0x0000240401007387 */ /* 0x0003e20000100800 */
[----:B------:R-:W-:-:S03]  /*1dd30*/  @!P2 FMUL R57, R57, 16777216 ;  /* 0x4b8000003939a820 */ /* 0x000fc60000400000 */
[----:B------:R2:W-:Y:S01]  /*1dd40*/  STL [R1+0x30], R7 ;  /* 0x0000300701007387 */ /* 0x0005e20000100800 */
[C---:B0-----:R-:W-:Y:S01]  /*1dd50*/  FMUL R5, R3.reuse, R49 ;  /* 0x0000003103057220 */ /* 0x041fe20000400000 */
[----:B------:R-:W-:Y:S01]  /*1dd60*/  @!P2 FMUL R68, R68, 16777216 ;  /* 0x4b8000004444a820 */ /* 0x000fe20000400000 */
[----:B-1----:R-:W-:-:S03]  /*1dd70*/  FMUL R4, R3, R60 ;  /* 0x0000003c03047220 */ /* 0x002fc60000400000 */
[----:B------:R0:W-:Y:S01]  /*1dd80*/  STL [R1+0x1c], R5 ;  /* 0x00001c0501007387 */ /* 0x0001e20000100800 */
[----:B--2---:R-:W-:-:S03]  /*1dd90*/  FMUL R7, R3, R56 ;  /* 0x0000003803077220 */ /* 0x004fc60000400000 */
[----:B------:R1:W-:Y:S01]  /*1dda0*/  STL [R1+0x50], R4 ;  /* 0x0000500401007387 */ /* 0x0003e20000100800 */
[----:B------:R-:W-:Y:S01]  /*1ddb0*/  @!P2 FMUL R64, R64, 16777216 ;  /* 0x4b8000004040a820 */ /* 0x000fe20000400000 */
[----:B------:R-:W-:Y:S02]  /*1ddc0*/  @!P2 FMUL R69, R69, 16777216 ;  /* 0x4b8000004545a820 */ /* 0x000fe40000400000 */
[----:B------:R2:W-:Y:S01]  /*1ddd0*/  STL [R1+0x34], R7 ;  /* 0x0000340701007387 */ /* 0x0005e20000100800 */
[----:B0-----:R-:W-:Y:S01]  /*1dde0*/  FMUL R5, R3, R61 ;  /* 0x0000003d03057220 */ /* 0x001fe20000400000 */
        /* <DEDUP_REMOVED lines=96> */
[----:B------:R-:W-:Y:S02]  /*1e3f0*/  FSETP.NEU.AND P5, PT, R8, RZ, PT ;  /* 0x000000ff0800720b */ /* 0x000fe40003fad000 */
[----:B------:R2:W-:Y:S01]  /*1e400*/  STL [R1+0x150], R7 ;  /* 0x0001500701007387 */ /* 0x0005e20000100800 */
[----:B0-----:R-:W-:Y:S01]  /*1e410*/  FMUL R5, R3, R121 ;  /* 0x0000007903057220 */ /* 0x001fe20000400000 */
[----:B------:R-:W-:Y:S01]  /*1e420*/  @!P2 FMUL R129, R129, 16777216 ;  /* 0x4b8000008181a820 */ /* 0x000fe20000400000 */
[----:B-1----:R-:W-:Y:S01]  /*1e430*/  FMUL R4, R3, R132 ;  /* 0x0000008403047220 */ /* 0x002fe20000400000 */
[----:B------:R-:W-:Y:S01]  /*1e440*/  FMUL R8, R201, 0.25 ;  /* 0x3e800000c9087820 */ /* 0x000fe20000400000 */
[----:B------:R-:W-:Y:S01]  /*1e450*/  @!P2 FMUL R140, R140, 16777216 ;  /* 0x4b8000008c8ca820 */ /* 0x000fe20000400000 */
[----:B--2---:R-:W-:Y:S01]  /*1e460*/  FMUL R7, R3, R128 ;  /* 0x0000008003077220 */ /* 0x004fe20000400000 */
[----:B------:R0:W-:Y:S01]  /*1e470*/  STL [R1+0x100], R5 ;  /* 0x0001000501007387 */ /* 0x0001e20000100800 */
[----:B------:R-:W-:Y:S01]  /*1e480*/  FMUL R14, R17, 0.25 ;  /* 0x3e800000110e7820 */ /* 0x000fe20000400000 */
[----:B------:R-:W-:-:S02]  /*1e490*/  @!P2 FMUL R136, R136, 16777216 ;  /* 0x4b8000008888a820 */ /* 0x000fc40000400000 */
[----:B------:R1:W-:Y:S01]  /*1e4a0*/  STL [R1+0x184], R4 ;  /* 0x0001840401007387 */ /* 0x0003e20000100800 */
[----:B------:R-:W-:Y:S01]  /*1e4b0*/  FSEL R8, R8, R201, P3 ;  /* 0x000000c908087208 */ /* 0x000fe20001800000 */
[----:B------:R-:W-:Y:S02]  /*1e4c0*/  @!P2 FMUL R141, R141, 16777216 ;  /* 0x4b8000008d8da820 */ /* 0x000fe40000400000 */
[----:B------:R2:W-:Y:S01]  /*1e4d0*/  STL [R1+0x174], R7 ;  /* 0x0001740701007387 */ /* 0x0005e20000100800 */
[C---:B0-----:R-:W-:Y:S01]  /*1e4e0*/  FMUL R5, R3.reuse, R133 ;  /* 0x0000008503057220 */ /* 0x041fe20000400000 */
[----:B------:R-:W-:Y:S01]  /*1e4f0*/  FMUL R193, R206, 0.25 ;  /* 0x3e800000cec17820 */ /* 0x000fe20000400000 */
[----:B-1----:R-:W-:-:S03]  /*1e500*/  FMUL R4, R3, R129 ;  /* 0x0000008103047220 */ /* 0x002fc60000400000 */
[----:B------:R0:W-:Y:S01]  /*1e510*/  STL [R1+0xc4], R5 ;  /* 0x0000c40501007387 */ /* 0x0001e20000100800 */
[----:B--2---:R-:W-:Y:S01]  /*1e520*/  FMUL R7, R3, R140 ;  /* 0x0000008c03077220 */ /* 0x004fe20000400000 */
[----:B------:R-:W-:Y:S02]  /*1e530*/  FSEL R14, R14, R17, P3 ;  /* 0x000000110e0e7208 */ /* 0x000fe40001800000 */
[----:B------:R1:W-:Y:S01]  /*1e540*/  STL [R1+0xb0], R4 ;  /* 0x0000b00401007387 */ /* 0x0003e20000100800 */
[----:B------:R-:W-:Y:S01]  /*1e550*/  FSETP.NEU.AND P4, PT, R9, RZ, PT ;  /* 0x000000ff0900720b */ /* 0x000fe20003f8d000 */
[----:B------:R-:W-:Y:S01]  /*1e560*/  FMUL R17, R196, 0.25 ;  /* 0x3e800000c4117820 */ /* 0x000fe20000400000 */
[C---:B0-----:R-:W-:Y:S01]  /*1e570*/  FMUL R5, R3.reuse, R136 ;  /* 0x0000008803057220 */ /* 0x041fe20000400000 */
[----:B------:R0:W-:Y:S01]  /*1e580*/  STL [R1+0xa4], R7 ;  /* 0x0000a40701007387 */ /* 0x0001e20000100800 */
[----:B------:R-:W-:Y:S01]  /*1e590*/  FMUL R9, R200, 0.25 ;  /* 0x3e800000c8097820 */ /* 0x000fe20000400000 */
[----:B------:R-:W-:Y:S01]  /*1e5a0*/  @!P2 FMUL R8, R8, 16777216 ;  /* 0x4b8000000808a820 */ /* 0x000fe20000400000 */
[----:B-1----:R-:W-:Y:S01]  /*1e5b0*/  FMUL R4, R3, R141 ;  /* 0x0000008d03047220 */ /* 0x002fe20000400000 */
[----:B------:R-:W-:Y:S01]  /*1e5c0*/  FSEL R193, R193, R206, P3 ;  /* 0x000000cec1c17208 */ /* 0x000fe20001800000 */
[----:B------:R-:W-:Y:S01]  /*1e5d0*/  FMUL R11, R198, 0.25 ;  /* 0x3e800000c60b7820 */ /* 0x000fe20000400000 */
[----:B0-----:R-:W2:Y:S01]  /*1e5e0*/  LDL.LU R7, [R1+0x38] ;  /* 0x0000380001077983 */ /* 0x001ea20000300800 */
[----:B------:R-:W-:-:S03]  /*1e5f0*/  FSEL R17, R17, R196, P3 ;  /* 0x000000c411117208 */ /* 0x000fc60001800000 */
[----:B------:R0:W-:Y:S01]  /*1e600*/  STL [R1+0x90], R5 ;  /* 0x0000900501007387 */ /* 0x0001e20000100800 */
[----:B------:R-:W-:Y:S01]  /*1e610*/  FSEL R9, R9, R200, P3 ;  /* 0x000000c809097208 */ /* 0x000fe20001800000 */
[----:B------:R-:W-:Y:S01]  /*1e620*/  FMUL R196, R3, R8 ;  /* 0x0000000803c47220 */ /* 0x000fe20000400000 */
[----:B------:R-:W-:Y:S01]  /*1e630*/  @!P2 FMUL R193, R193, 16777216 ;  /* 0x4b800000c1c1a820 */ /* 0x000fe20000400000 */
[----:B------:R-:W-:Y:S01]  /*1e640*/  @!P2 FMUL R10, R10, 16777216 ;  /* 0x4b8000000a0aa820 */ /* 0x000fe20000400000 */
[----:B------:R-:W-:Y:S01]  /*1e650*/  FSEL R11, R11, R198, P3 ;  /* 0x000000c60b0b7208 */ /* 0x000fe20001800000 */
[----:B0-----:R-:W3:Y:S04]  /*1e660*/  LDL.LU R5, [R1+0x28] ;  /* 0x0000280001057983 */ /* 0x001ee80000300800 */
[----:B------:R3:W-:Y:S04]  /*1e670*/  STL [R1+0x64], R4 ;  /* 0x0000640401007387 */ /* 0x0007e80000100800 */
[----:B------:R-:W4:Y:S01]  /*1e680*/  LDL.LU R44, [R1+0x3c] ;  /* 0x00003c00012c7983 */ /* 0x000f220000300800 */
[----:B------:R-:W-:-:S03]  /*1e690*/  FMUL R12, R197, 0.25 ;  /* 0x3e800000c50c7820 */ /* 0x000fc60000400000 */
[----:B------:R-:W3:Y:S01]  /*1e6a0*/  LDL.LU R8, [R1+0x2c] ;  /* 0x00002c0001087983 */ /* 0x000ee20000300800 */
[----:B------:R-:W-:Y:S01]  /*1e6b0*/  @!P2 FMUL R9, R9, 16777216 ;  /* 0x4b8000000909a820 */ /* 0x000fe20000400000 */
[----:B------:R-:W-:Y:S01]  /*1e6c0*/  FMUL R198, R3, R193 ;  /* 0x000000c103c67220 */ /* 0x000fe20000400000 */
[----:B------:R-:W-:Y:S01]  /*1e6d0*/  @!P2 FMUL R41, R41, 16777216 ;  /* 0x4b8000002929a820 */ /* 0x000fe20000400000 */
[----:B------:R-:W-:Y:S01]  /*1e6e0*/  FMUL R193, R3, R10 ;  /* 0x0000000a03c17220 */ /* 0x000fe20000400000 */
[----:B------:R-:W-:Y:S01]  /*1e6f0*/  @!P2 FMUL R11, R11, 16777216 ;  /* 0x4b8000000b0ba820 */ /* 0x000fe20000400000 */
[----:B------:R-:W4:Y:S01]  /*1e700*/  LDL.LU R10, [R1+0x58] ;  /* 0x00005800010a7983 */ /* 0x000f220000300800 */
[----:B------:R-:W-:Y:S01]  /*1e710*/  FSEL R12, R12, R197, P3 ;  /* 0x000000c50c0c7208 */ /* 0x000fe20001800000 */
[C---:B------:R-:W-:Y:S01]  /*1e720*/  FMUL R197, R3.reuse, R9 ;  /* 0x0000000903c57220 */ /* 0x040fe20000400000 */
[C---:B------:R-:W-:Y:S01]  /*1e730*/  FMUL R251, R3.reuse, R41 ;  /* 0x0000002903fb7220 */ /* 0x040fe20000400000 */
[----:B------:R-:W4:Y:S01]  /*1e740*/  LDL.LU R9, [R1+0x48] ;  /* 0x0000480001097983 */ /* 0x000f220000300800 */
[----:B------:R-:W-:-:S03]  /*1e750*/  FMUL R206, R3, R11 ;  /* 0x0000000b03ce7220 */ /* 0x000fc60000400000 */
[----:B------:R-:W4:Y:S04]  /*1e760*/  LDL.LU R41, [R1+0x5c] ;  /* 0x00005c0001297983 */ /* 0x000f280000300800 */
[----:B------:R-:W4:Y:S01]  /*1e770*/  LDL.LU R11, [R1+0x4c] ;  /* 0x00004c00010b7983 */ /* 0x000f220000300800 */
[----:B------:R-:W-:Y:S01]  /*1e780*/  @!P2 FMUL R12, R12, 16777216 ;  /* 0x4b8000000c0ca820 */ /* 0x000fe20000400000 */
[----:B------:R-:W-:Y:S02]  /*1e790*/  FMUL R6, R203, 0.25 ;  /* 0x3e800000cb067820 */ /* 0x000fe40000400000 */
[----:B------:R-:W4:Y:S01]  /*1e7a0*/  LDL.LU R45, [R1+0x78] ;  /* 0x00007800012d7983 */ /* 0x000f220000300800 */
[----:B------:R-:W-:Y:S01]  /*1e7b0*/  @!P2 FMUL R13, R13, 16777216 ;  /* 0x4b8000000d0da820 */ /* 0x000fe20000400000 */
[----:B------:R-:W-:Y:S01]  /*1e7c0*/  @!P2 FMUL R33, R33, 16777216 ;  /* 0x4b8000002121a820 */ /* 0x000fe20000400000 */
[----:B------:R-:W-:Y:S01]  /*1e7d0*/  @!P2 FMUL R14, R14, 16777216 ;  /* 0x4b8000000e0ea820 */ /* 0x000fe20000400000 */
[----:B------:R-:W-:Y:S01]  /*1e7e0*/  FMUL R202, R3, R12 ;  /* 0x0000000c03ca7220 */ /* 0x000fe20000400000 */
[----:B------:R-:W-:Y:S01]  /*1e7f0*/  FSEL R6, R6, R203, P3 ;  /* 0x000000cb06067208 */ /* 0x000fe20001800000 */
[----:B------:R-:W-:Y:S01]  /*1e800*/  @!P2 FMUL R17, R17, 16777216 ;  /* 0x4b8000001111a820 */ /* 0x000fe20000400000 */
[----:B------:R-:W4:Y:S01]  /*1e810*/  LDL.LU R12, [R1+0x68] ;  /* 0x00006800010c7983 */ /* 0x000f220000300800 */
[----:B------:R-:W-:Y:S01]  /*1e820*/  @!P2 FMUL R32, R32, 16777216 ;  /* 0x4b8000002020a820 */ /* 0x000fe20000400000 */
[C---:B------:R-:W-:Y:S01]  /*1e830*/  FMUL R203, R3.reuse, R13 ;  /* 0x0000000d03cb7220 */ /* 0x040fe20000400000 */
[----:B------:R-:W-:Y:S01]  /*1e840*/  @!P2 FMUL R18, R18, 16777216 ;  /* 0x4b8000001212a820 */ /* 0x000fe20000400000 */
[----:B------:R-:W4:Y:S01]  /*1e850*/  LDL.LU R40, [R1+0x7c] ;  /* 0x00007c0001287983 */ /* 0x000f220000300800 */
[C---:B------:R-:W-:Y:S01]  /*1e860*/  FMUL R250, R3.reuse, R33 ;  /* 0x0000002103fa7220 */ /* 0x040fe20000400000 */
[----:B------:R-:W-:-:S02]  /*1e870*/  FMUL R200, R3, R14 ;  /* 0x0000000e03c87220 */ /* 0x000fc40000400000 */
[----:B------:R-:W4:Y:S01]  /*1e880*/  LDL.LU R13, [R1+0x6c] ;  /* 0x00006c00010d7983 */ /* 0x000f220000300800 */
[----:B------:R-:W-:Y:S01]  /*1e890*/  @!P2 FMUL R19, R19, 16777216 ;  /* 0x4b8000001313a820 */ /* 0x000fe20000400000 */
[----:B------:R-:W-:Y:S02]  /*1e8a0*/  @!P2 FMUL R189, R189, 16777216 ;  /* 0x4b800000bdbda820 */ /* 0x000fe40000400000 */
[----:B------:R-:W4:Y:S01]  /*1e8b0*/  LDL.LU R33, [R1+0x98] ;  /* 0x0000980001217983 */ /* 0x000f220000300800 */
[----:B------:R-:W-:Y:S01]  /*1e8c0*/  @!P2 FMUL R25, R25, 16777216 ;  /* 0x4b8000001919a820 */ /* 0x000fe20000400000 */
[C---:B------:R-:W-:Y:S02]  /*1e8d0*/  FMUL R207, R3.reuse, R17 ;  /* 0x0000001103cf7220 */ /* 0x040fe40000400000 */
[----:B------:R-:W4:Y:S01]  /*1e8e0*/  LDL.LU R14, [R1+0x88] ;  /* 0x00008800010e7983 */ /* 0x000f220000300800 */
[----:B------:R-:W-:Y:S01]  /*1e8f0*/  @!P2 FMUL R20, R20, 16777216 ;  /* 0x4b8000001414a820 */ /* 0x000fe20000400000 */
[----:B------:R-:W-:-:S02]  /*1e900*/  FMUL R252, R3, R32 ;  /* 0x0000002003fc7220 */ /* 0x000fc40000400000 */
[----:B------:R-:W4:Y:S01]  /*1e910*/  LDL.LU R37, [R1+0x9c] ;  /* 0x00009c0001257983 */ /* 0x000f220000300800 */
[----:B------:R-:W-:Y:S01]  /*1e920*/  @!P2 FMUL R29, R29, 16777216 ;  /* 0x4b8000001d1da820 */ /* 0x000fe20000400000 */
[----:B------:R-:W-:Y:S02]  /*1e930*/  FMUL R204, R3, R18 ;  /* 0x0000001203cc7220 */ /* 0x000fe40000400000 */
[----:B------:R-:W4:Y:S01]  /*1e940*/  LDL.LU R17, [R1+0x8c] ;  /* 0x00008c0001117983 */ /* 0x000f220000300800 */
[----:B------:R-:W-:Y:S01]  /*1e950*/  @!P2 FMUL R21, R21, 16777216 ;  /* 0x4b8000001515a820 */ /* 0x000fe20000400000 */
[----:B------:R-:W-:Y:S02]  /*1e960*/  @!P2 FMUL R24, R24, 16777216 ;  /* 0x4b8000001818a820 */ /* 0x000fe40000400000 */
[----:B------:R-:W4:Y:S01]  /*1e970*/  LDL.LU R32, [R1+0xb8] ;  /* 0x0000b80001207983 */ /* 0x000f220000300800 */
[C---:B------:R-:W-:Y:S01]  /*1e980*/  FMUL R205, R3.reuse, R19 ;  /* 0x0000001303cd7220 */ /* 0x040fe20000400000 */
[----:B------:R-:W-:-:S02]  /*1e990*/  FMUL R245, R3, R189 ;  /* 0x000000bd03f57220 */ /* 0x000fc40000400000 */
[----:B------:R-:W4:Y:S01]  /*1e9a0*/  LDL.LU R18, [R1+0xa8] ;  /* 0x0000a80001127983 */ /* 0x000f220000300800 */
[----:B------:R-:W-:Y:S01]  /*1e9b0*/  @!P2 FMUL R22, R22, 16777216 ;  /* 0x4b8000001616a820 */ /* 0x000fe20000400000 */
[C---:B------:R-:W-:Y:S02]  /*1e9c0*/  FMUL R189, R3.reuse, R25 ;  /* 0x0000001903bd7220 */ /* 0x040fe40000400000 */
[----:B------:R-:W4:Y:S01]  /*1e9d0*/  LDL.LU R36, [R1+0xbc] ;  /* 0x0000bc0001247983 */ /* 0x000f220000300800 */
[----:B------:R-:W-:Y:S01]  /*1e9e0*/  @!P2 FMUL R28, R28, 16777216 ;  /* 0x4b8000001c1ca820 */ /* 0x000fe20000400000 */
[----:B------:R-:W-:Y:S02]  /*1e9f0*/  FMUL R201, R3, R20 ;  /* 0x0000001403c97220 */ /* 0x000fe40000400000 */
[----:B------:R-:W4:Y:S01]  /*1ea00*/  LDL.LU R19, [R1+0xac] ;  /* 0x0000ac0001137983 */ /* 0x000f220000300800 */
[----:B------:R-:W-:Y:S01]  /*1ea10*/  @!P2 FMUL R23, R23, 16777216 ;  /* 0x4b8000001717a820 */ /* 0x000fe20000400000 */
        /* <DEDUP_REMOVED lines=96> */
[C---:B------:R-:W-:Y:S02]  /*1f020*/  FMUL R222, R3.reuse, R157 ;  /* 0x0000009d03de7220 */ /* 0x040fe40000400000 */
[----:B------:R-:W4:Y:S01]  /*1f030*/  LDL.LU R159, [R1+0x1d8] ;  /* 0x0001d800019f7983 */ /* 0x000f220000300800 */
[C---:B------:R-:W-:Y:S01]  /*1f040*/  FMUL R209, R3.reuse, R156 ;  /* 0x0000009c03d17220 */ /* 0x040fe20000400000 */
[----:B------:R-:W-:-:S02]  /*1f050*/  FMUL R213, R3, R155 ;  /* 0x0000009b03d57220 */ /* 0x000fc40000400000 */
[----:B------:R-:W4:Y:S01]  /*1f060*/  LDL.LU R158, [R1+0x1c8] ;  /* 0x0001c800019e7983 */ /* 0x000f220000300800 */
[----:B------:R-:W-:-:S03]  /*1f070*/  FMUL R212, R3, R154 ;  /* 0x0000009a03d47220 */ /* 0x000fc60000400000 */
[----:B------:R-:W4:Y:S01]  /*1f080*/  LDL.LU R157, [R1+0x1dc] ;  /* 0x0001dc00019d7983 */ /* 0x000f220000300800 */
[----:B------:R-:W-:-:S03]  /*1f090*/  FMUL R215, R3, R153 ;  /* 0x0000009903d77220 */ /* 0x000fc60000400000 */
[----:B------:R-:W4:Y:S01]  /*1f0a0*/  LDL.LU R156, [R1+0x1cc] ;  /* 0x0001cc00019c7983 */ /* 0x000f220000300800 */
[----:B------:R-:W-:-:S03]  /*1f0b0*/  FMUL R208, R3, R152 ;  /* 0x0000009803d07220 */ /* 0x000fc60000400000 */
[----:B------:R-:W4:Y:S04]  /*1f0c0*/  LDL.LU R155, [R1+0x1f8] ;  /* 0x0001f800019b7983 */ /* 0x000f280000300800 */
[----:B------:R-:W4:Y:S04]  /*1f0d0*/  LDL.LU R154, [R1+0x1e8] ;  /* 0x0001e800019a7983 */ /* 0x000f280000300800 */
[----:B------:R-:W4:Y:S04]  /*1f0e0*/  LDL.LU R153, [R1+0x1fc] ;  /* 0x0001fc0001997983 */ /* 0x000f280000300800 */
[----:B------:R-:W4:Y:S01]  /*1f0f0*/  LDL.LU R152, [R1+0x1ec] ;  /* 0x0001ec0001987983 */ /* 0x000f220000300800 */
[----:B------:R-:W-:Y:S01]  /*1f100*/  @!P2 FMUL R6, R6, 16777216 ;  /* 0x4b8000000606a820 */ /* 0x000fe20000400000 */
        /* <DEDUP_REMOVED lines=13> */
[C---:B------:R-:W-:Y:S01]  /*1f1e0*/  FMUL R6, R3.reuse, R6 ;  /* 0x0000000603067220 */ /* 0x040fe20000400000 */
        /* <DEDUP_REMOVED lines=12> */
[----:B------:R-:W-:Y:S01]  /*1f2b0*/  FMUL R247, R3, R145 ;  /* 0x0000009103f77220 */ /* 0x000fe20000400000 */
[----:B--2---:R-:W-:-:S05]  /*1f2c0*/  FMUL R3, R7, 0.25 ;  /* 0x3e80000007037820 */ /* 0x004fca0000400000 */
[----:B------:R-:W-:Y:S01]  /*1f2d0*/  FSEL R3, R3, R7, P1 ;  /* 0x0000000703037208 */ /* 0x000fe20000800000 */
[----:B---3--:R-:W-:-:S05]  /*1f2e0*/  FMUL R7, R8, 0.25 ;  /* 0x3e80000008077820 */ /* 0x008fca0000400000 */
[----:B------:R-:W-:Y:S01]  /*1f2f0*/  FSEL R7, R7, R8, P1 ;  /* 0x0000000807077208 */ /* 0x000fe20000800000 */
[----:B----4-:R-:W-:-:S05]  /*1f300*/  FMUL R8, R10, 0.25 ;  /* 0x3e8000000a087820 */ /* 0x010fca0000400000 */
[----:B------:R-:W-:Y:S01]  /*1f310*/  FSEL R8, R8, R10, P1 ;  /* 0x0000000a08087208 */ /* 0x000fe20000800000 */
[----:B------:R-:W-:-:S05]  /*1f320*/  FMUL R10, R11, 0.25 ;  /* 0x3e8000000b0a7820 */ /* 0x000fca0000400000 */
[----:B------:R-:W-:Y:S01]  /*1f330*/  FSEL R10, R10, R11, P1 ;  /* 0x0000000b0a0a7208 */ /* 0x000fe20000800000 */
[----:B------:R-:W-:-:S05]  /*1f340*/  FMUL R11, R45, 0.25 ;  /* 0x3e8000002d0b7820 */ /* 0x000fca0000400000 */
[----:B------:R-:W-:Y:S01]  /*1f350*/  FSEL R11, R11, R45, P1 ;  /* 0x0000002d0b0b7208 */ /* 0x000fe20000800000 */
[----:B------:R-:W-:-:S05]  /*1f360*/  FMUL R45, R26, 0.25 ;  /* 0x3e8000001a2d7820 */ /* 0x000fca0000400000 */
[----:B------:R-:W-:Y:S01]  /*1f370*/  FSEL R26, R45, R26, P1 ;  /* 0x0000001a2d1a7208 */ /* 0x000fe20000800000 */
[----:B------:R-:W-:-:S05]  /*1f380*/  FMUL R45, R27, 0.25 ;  /* 0x3e8000001b2d7820 */ /* 0x000fca0000400000 */
        /* <DEDUP_REMOVED lines=13> */
[----:B------:R-:W-:Y:S01]  /*1f460*/  FMUL R4, R5, 0.25 ;  /* 0x3e80000005047820 */ /* 0x000fe20000400000 */
[----:B------:R-:W-:Y:S01]  /*1f470*/  FSEL R38, R57, R38, P1 ;  /* 0x0000002639267208 */ /* 0x000fe20000800000 */
[----:B------:R-:W-:Y:S02]  /*1f480*/  FMUL R57, R39, 0.25 ;  /* 0x3e80000027397820 */ /* 0x000fe40000400000 */
[----:B------:R-:W-:Y:S01]  /*1f490*/  FSEL R43, R45, R43, P1 ;  /* 0x0000002b2d2b7208 */ /* 0x000fe20000800000 */
[----:B------:R-:W-:Y:S01]  /*1f4a0*/  FMUL R45, R50, 0.25 ;  /* 0x3e800000322d7820 */ /* 0x000fe20000400000 */
        /* <DEDUP_REMOVED lines=14> */
[----:B------:R-:W-:Y:S01]  /*1f590*/  FMUL R129, R70, 0.25 ;  /* 0x3e80000046817820 */ /* 0x000fe20000400000 */
[----:B------:R-:W-:Y:S01]  /*1f5a0*/  FMUL R137, R66, 0.25 ;  /* 0x3e80000042897820 */ /* 0x000fe20000400000 */
[----:B------:R-:W-:Y:S01]  /*1f5b0*/  FSEL R47, R57, R47, P1 ;  /* 0x0000002f392f7208 */ /* 0x000fe20000800000 */
[----:B------:R-:W-:Y:S01]  /*1f5c0*/  FMUL R124, R63, 0.25 ;  /* 0x3e8000003f7c7820 */ /* 0x000fe20000400000 */
[----:B------:R-:W-:Y:S01]  /*1f5d0*/  FMUL R140, R71, 0.25 ;  /* 0x3e800000478c7820 */ /* 0x000fe20000400000 */
[----:B------:R-:W-:Y:S01]  /*1f5e0*/  FMUL R81, R22, 0.25 ;  /* 0x3e80000016517820 */ /* 0x000fe20000400000 */
[----:B------:R-:W-:Y:S01]  /*1f5f0*/  FMUL R57, R54, 0.25 ;  /* 0x3e80000036397820 */ /* 0x000fe20000400000 */
[----:B------:R-:W-:-:S03]  /*1f600*/  FMUL R128, R59, 0.25 ;  /* 0x3e8000003b807820 */ /* 0x000fc60000400000 */
[----:B------:R-:W-:Y:S01]  /*1f610*/  FSEL R81, R81, R22, P1 ;  /* 0x0000001651517208 */ /* 0x000fe20000800000 */
[----:B------:R-:W-:Y:S01]  /*1f620*/  FMUL R22, R28, 0.25 ;  /* 0x3e8000001c167820 */ /* 0x000fe20000400000 */
[----:B------:R-:W-:Y:S01]  /*1f630*/  FMUL R141, R67, 0.25 ;  /* 0x3e800000438d7820 */ /* 0x000fe20000400000 */
[----:B------:R-:W-:Y:S01]  /*1f640*/  FSEL R142, R45, R142, P1 ;  /* 0x0000008e2d8e7208 */ /* 0x000fe20000800000 */
[----:B------:R-:W-:Y:S01]  /*1f650*/  FMUL R144, R78, 0.25 ;  /* 0x3e8000004e907820 */ /* 0x000fe20000400000 */
[----:B------:R-:W-:Y:S01]  /*1f660*/  FMUL R45, R143, 0.25 ;  /* 0x3e8000008f2d7820 */ /* 0x000fe20000400000 */
[----:B------:R-:W-:Y:S01]  /*1f670*/  FSEL R9, R9, R41, P1 ;  /* 0x0000002909097208 */ /* 0x000fe20000800000 */
[----:B------:R-:W-:Y:S01]  /*1f680*/  FMUL R145, R74, 0.25 ;  /* 0x3e8000004a917820 */ /* 0x000fe20000400000 */
[----:B------:R-:W-:Y:S01]  /*1f690*/  FSEL R22, R22, R28, P1 ;  /* 0x0000001c16167208 */ /* 0x000fe20000800000 */
[----:B------:R-:W-:Y:S01]  /*1f6a0*/  FMUL R148, R79, 0.25 ;  /* 0x3e8000004f947820 */ /* 0x000fe20000400000 */
[----:B------:R-:W-:-:S02]  /*1f6b0*/  FSEL R129, R129, R70, P1 ;  /* 0x0000004681817208 */ /* 0x000fc40000800000 */
[----:B------:R-:W-:Y:S02]  /*1f6c0*/  FSEL R137, R137, R66, P1 ;  /* 0x0000004289897208 */ /* 0x000fe40000800000 */
[----:B------:R-:W-:Y:S02]  /*1f6d0*/  FSEL R124, R124, R63, P1 ;  /* 0x0000003f7c7c7208 */ /* 0x000fe40000800000 */
[----:B------:R-:W-:Y:S02]  /*1f6e0*/  FSEL R140, R140, R71, P1 ;  /* 0x000000478c8c7208 */ /* 0x000fe40000800000 */
[----:B------:R-:W-:Y:S01]  /*1f6f0*/  FSEL R57, R57, R54, P1 ;  /* 0x0000003639397208 */ /* 0x000fe20000800000 */
[----:B------:R-:W-:Y:S01]  /*1f700*/  FMUL R54, R150, 0.25 ;  /* 0x3e80000096367820 */ /* 0x000fe20000400000 */
[----:B------:R-:W-:Y:S02]  /*1f710*/  FSEL R128, R128, R59, P1 ;  /* 0x0000003b80807208 */ /* 0x000fe40000800000 */
        /* <DEDUP_REMOVED lines=8> */
[----:B------:R-:W-:Y:S01]  /*1f7a0*/  FSEL R145, R145, R74, P1 ;  /* 0x0000004a91917208 */ /* 0x000fe20000800000 */
[----:B------:R-:W-:Y:S01]  /*1f7b0*/  @!P0 FMUL R129, R129, 16777216 ;  /* 0x4b80000081818820 */ /* 0x000fe20000400000 */
[----:B------:R-:W-:Y:S01]  /*1f7c0*/  FMUL R93, R174, 0.25 ;  /* 0x3e800000ae5d7820 */ /* 0x000fe20000400000 */
[----:B------:R-:W-:-:S04]  /*1f7d0*/  FMUL R92, R172, 0.25 ;  /* 0x3e800000ac5c7820 */ /* 0x000fc80000400000 */
[----:B------:R-:W-:Y:S01]  /*1f7e0*/  FSEL R93, R93, R174, P1 ;  /* 0x000000ae5d5d7208 */ /* 0x000fe20000800000 */
[----:B------:R-:W-:Y:S01]  /*1f7f0*/  FMUL R174, R127, 0.25 ;  /* 0x3e8000007fae7820 */ /* 0x000fe20000400000 */
[----:B------:R-:W-:Y:S01]  /*1f800*/  FSEL R92, R92, R172, P1 ;  /* 0x000000ac5c5c7208 */ /* 0x000fe20000800000 */
[----:B------:R-:W-:Y:S01]  /*1f810*/  FMUL R172, R126, 0.25 ;  /* 0x3e8000007eac7820 */ /* 0x000fe20000400000 */
[----:B------:R-:W-:Y:S01]  /*1f820*/  FSEL R148, R148, R79, P1 ;  /* 0x0000004f94947208 */ /* 0x000fe20000800000 */
[----:B------:R-:W-:Y:S01]  /*1f830*/  @!P0 FMUL R137, R137, 16777216 ;  /* 0x4b80000089898820 */ /* 0x000fe20000400000 */
[----:B------:R-:W-:Y:S01]  /*1f840*/  FSEL R28, R28, R177, P1 ;  /* 0x000000b11c1c7208 */ /* 0x000fe20000800000 */
[----:B------:R-:W-:Y:S01]  /*1f850*/  @!P0 FMUL R124, R124, 16777216 ;  /* 0x4b8000007c7c8820 */ /* 0x000fe20000400000 */
[----:B------:R-:W-:Y:S01]  /*1f860*/  @!P0 FMUL R140, R140, 16777216 ;  /* 0x4b8000008c8c8820 */ /* 0x000fe20000400000 */
[----:B------:R-:W-:Y:S01]  /*1f870*/  FMUL R177, R130, 0.25 ;  /* 0x3e80000082b17820 */ /* 0x000fe20000400000 */
[----:B------:R-:W-:Y:S01]  /*1f880*/  @!P0 FMUL R128, R128, 16777216 ;  /* 0x4b80000080808820 */ /* 0x000fe20000400000 */
[----:B------:R-:W-:Y:S01]  /*1f890*/  @!P0 FMUL R141, R141, 16777216 ;  /* 0x4b8000008d8d8820 */ /* 0x000fe20000400000 */
[----:B------:R-:W-:Y:S01]  /*1f8a0*/  FSEL R172, R172, R126, P1 ;  /* 0x0000007eacac7208 */ /* 0x000fe20000800000 */
[----:B------:R-:W-:Y:S01]  /*1f8b0*/  @!P0 FMUL R144, R144, 16777216 ;  /* 0x4b80000090908820 */ /* 0x000fe20000400000 */
[----:B------:R-:W-:Y:S01]  /*1f8c0*/  FSEL R150, R54, R150, P1 ;  /* 0x0000009636967208 */ /* 0x000fe20000800000 */
[----:B------:R-:W-:Y:S01]  /*1f8d0*/  FMUL R54, R151, 0.25 ;  /* 0x3e80000097367820 */ /* 0x000fe20000400000 */
[----:B------:R-:W-:Y:S01]  /*1f8e0*/  FSEL R178, R178, R135, P1 ;  /* 0x00000087b2b27208 */ /* 0x000fe20000800000 */
[----:B------:R-:W-:Y:S01]  /*1f8f0*/  @!P0 FMUL R43, R43, 16777216 ;  /* 0x4b8000002b2b8820 */ /* 0x000fe20000400000 */
[----:B------:R-:W-:Y:S01]  /*1f900*/  FSEL R146, R45, R146, P1 ;  /* 0x000000922d927208 */ /* 0x000fe20000800000 */
[----:B------:R-:W-:Y:S01]  /*1f910*/  @!P0 FMUL R145, R145, 16777216 ;  /* 0x4b80000091918820 */ /* 0x000fe20000400000 */
[----:B------:R-:W-:Y:S01]  /*1f920*/  FMUL R126, R2, R129 ;  /* 0x00000081027e7220 */ /* 0x000fe20000400000 */
[----:B------:R-:W-:Y:S01]  /*1f930*/  FSEL R174, R174, R127, P1 ;  /* 0x0000007faeae7208 */ /* 0x000fe20000800000 */
[----:B------:R-:W-:Y:S01]  /*1f940*/  FMUL R45, R147, 0.25 ;  /* 0x3e800000932d7820 */ /* 0x000fe20000400000 */
[----:B------:R-:W-:Y:S01]  /*1f950*/  @!P0 FMUL R148, R148, 16777216 ;  /* 0x4b80000094948820 */ /* 0x000fe20000400000 */
[----:B------:R-:W-:-:S05]  /*1f960*/  FMUL R41, R163, 0.25 ;  /* 0x3e800000a3297820 */ /* 0x000fca0000400000 */
[----:B------:R-:W-:Y:S01]  /*1f970*/  FSEL R41, R41, R163, P1 ;  /* 0x000000a329297208 */ /* 0x000fe20000800000 */
[----:B------:R-:W-:-:S04]  /*1f980*/  FMUL R104, R160, 0.25 ;  /* 0x3e800000a0687820 */ /* 0x000fc80000400000 */
[----:B------:R-:W-:Y:S01]  /*1f990*/  @!P0 FMUL R41, R41, 16777216 ;  /* 0x4b80000029298820 */ /* 0x000fe20000400000 */
[----:B------:R-:W-:Y:S01]  /*1f9a0*/  FMUL R135, R2, R124 ;  /* 0x0000007c02877220 */ /* 0x000fe20000400000 */
[----:B------:R-:W-:Y:S01]  /*1f9b0*/  FSEL R104, R104, R160, P1 ;  /* 0x000000a068687208 */ /* 0x000fe20000800000 */
[----:B------:R-:W-:Y:S01]  /*1f9c0*/  FMUL R160, R102, 0.25 ;  /* 0x3e80000066a07820 */ /* 0x000fe20000400000 */
[C---:B------:R-:W-:Y:S01]  /*1f9d0*/  FMUL R129, R2.reuse, R137 ;  /* 0x0000008902817220 */ /* 0x040fe20000400000 */
[----:B------:R-:W-:Y:S01]  /*1f9e0*/  @!P0 FMUL R3, R3, 16777216 ;  /* 0x4b80000003038820 */ /* 0x000fe20000400000 */
[C---:B------:R-:W-:Y:S01]  /*1f9f0*/  FMUL R124, R2.reuse, R128 ;  /* 0x00000080027c7220 */ /* 0x040fe20000400000 */
[----:B------:R-:W2:Y:S01]  /*1fa00*/  LDL.LU R137, [R1+0x1c] ;  /* 0x00001c0001897983 */ /* 0x000ea20000300800 */
[----:B------:R-:W-:Y:S01]  /*1fa10*/  FMUL R127, R2, R140 ;  /* 0x0000008c027f7220 */ /* 0x000fe20000400000 */
[----:B------:R-:W-:Y:S01]  /*1fa20*/  FSEL R177, R177, R130, P1 ;  /* 0x00000082b1b17208 */ /* 0x000fe20000800000 */
[----:B------:R-:W-:Y:S01]  /*1fa30*/  FMUL R56, R153, 0.25 ;  /* 0x3e80000099387820 */ /* 0x000fe20000400000 */
[----:B------:R-:W-:-:S04]  /*1fa40*/  FMUL R112, R152, 0.25 ;  /* 0x3e80000098707820 */ /* 0x000fc80000400000 */
[----:B------:R-:W-:Y:S01]  /*1fa50*/  FSEL R56, R56, R153, P1 ;  /* 0x0000009938387208 */ /* 0x000fe20000800000 */
[----:B------:R-:W-:Y:S01]  /*1fa60*/  FMUL R153, R82, 0.25 ;  /* 0x3e80000052997820 */ /* 0x000fe20000400000 */
[----:B------:R-:W-:Y:S01]  /*1fa70*/  @!P0 FMUL R4, R4, 16777216 ;  /* 0x4b80000004048820 */ /* 0x000fe20000400000 */
[----:B------:R-:W3:Y:S01]  /*1fa80*/  LDL.LU R140, [R1+0x8] ;  /* 0x00000800018c7983 */ /* 0x000ee20000300800 */
[----:B------:R-:W-:Y:S01]  /*1fa90*/  FSEL R112, R112, R152, P1 ;  /* 0x0000009870707208 */ /* 0x000fe20000800000 */
[----:B------:R-:W-:Y:S01]  /*1faa0*/  FMUL R152, R86, 0.25 ;  /* 0x3e80000056987820 */ /* 0x000fe20000400000 */
[----:B------:R-:W-:-:S04]  /*1fab0*/  FSEL R153, R153, R82, P1 ;  /* 0x0000005299997208 */ /* 0x000fc80000800000 */
[----:B------:R-:W-:Y:S01]  /*1fac0*/  FSEL R152, R152, R86, P1 ;  /* 0x0000005698987208 */ /* 0x000fe20000800000 */
[----:B------:R-:W-:Y:S01]  /*1fad0*/  @!P0 FMUL R153, R153, 16777216 ;  /* 0x4b80000099998820 */ /* 0x000fe20000400000 */
[----:B------:R-:W-:Y:S01]  /*1fae0*/  FMUL R128, R2, R141 ;  /* 0x0000008d02807220 */ /* 0x000fe20000400000 */
[----:B------:R-:W-:Y:S01]  /*1faf0*/  FSEL R160, R160, R102, P1 ;  /* 0x00000066a0a07208 */ /* 0x000fe20000800000 */
[----:B------:R-:W-:Y:S01]  /*1fb00*/  FMUL R133, R2, R43 ;  /* 0x0000002b02857220 */ /* 0x000fe20000400000 */
[----:B------:R-:W-:Y:S01]  /*1fb10*/  @!P0 FMUL R152, R152, 16777216 ;  /* 0x4b80000098988820 */ /* 0x000fe20000400000 */
[----:B------:R-:W4:Y:S01]  /*1fb20*/  LDL.LU R141, [R1+0x4] ;  /* 0x00000400018d7983 */ /* 0x000f220000300800 */
[----:B------:R-:W-:Y:S01]  /*1fb30*/  FMUL R130, R2, R144 ;  /* 0x0000009002827220 */ /* 0x000fe20000400000 */
[----:B------:R-:W-:Y:S01]  /*1fb40*/  FSEL R151, R54, R151, P1 ;  /* 0x0000009736977208 */ /* 0x000fe20000800000 */
[C---:B------:R-:W-:Y:S01]  /*1fb50*/  FMUL R102, R2.reuse, R41 ;  /* 0x0000002902667220 */ /* 0x040fe20000400000 */
[----:B------:R-:W4:Y:S01]  /*1fb60*/  LDL.LU R144, [R1+0x10] ;  /* 0x0000100001907983 */ /* 0x000f220000300800 */
[C---:B------:R-:W-:Y:S01]  /*1fb70*/  FMUL R43, R2.reuse, R145 ;  /* 0x00000091022b7220 */ /* 0x040fe20000400000 */
[----:B------:R-:W-:Y:S01]  /*1fb80*/  FSEL R147, R45, R147, P1 ;  /* 0x000000932d937208 */ /* 0x000fe20000800000 */
[C---:B------:R-:W-:Y:S01]  /*1fb90*/  FMUL R54, R2.reuse, R3 ;  /* 0x0000000302367220 */ /* 0x040fe20000400000 */
[----:B------:R-:W2:Y:S01]  /*1fba0*/  LDL.LU R145, [R1] ;  /* 0x0000000001917983 */ /* 0x000ea20000300800 */
[C---:B------:R-:W-:Y:S01]  /*1fbb0*/  FMUL R41, R2.reuse, R148 ;  /* 0x0000009402297220 */ /* 0x040fe20000400000 */
[C---:B------:R-:W-:Y:S01]  /*1fbc0*/  FMUL R45, R2.reuse, R4 ;  /* 0x00000004022d7220 */ /* 0x040fe20000400000 */
[C---:B------:R-:W-:Y:S01]  /*1fbd0*/  FMUL R3, R2.reuse, R152 ;  /* 0x0000009802037220 */ /* 0x040fe20000400000 */
[----:B------:R-:W3:Y:S01]  /*1fbe0*/  LDL.LU R148, [R1+0xc] ;  /* 0x00000c0001947983 */ /* 0x000ee20000300800 */
[----:B------:R-:W-:-:S03]  /*1fbf0*/  FMUL R4, R2, R153 ;  /* 0x0000009902047220 */ /* 0x000fc60000400000 */
[----:B------:R-:W4:Y:S04]  /*1fc00*/  LDL.LU R152, [R1+0x20] ;  /* 0x0000200001987983 */ /* 0x000f280000300800 */
[----:B------:R-:W2:Y:S01]  /*1fc10*/  LDL.LU R153, [R1+0x208] ;  /* 0x0002080001997983 */ /* 0x000ea20000300800 */
[----:B------:R-:W-:Y:S01]  /*1fc20*/  FMUL R68, R17, 0.25 ;  /* 0x3e80000011447820 */ /* 0x000fe20000400000 */
[----:B------:R-:W-:-:S04]  /*1fc30*/  FMUL R77, R20, 0.25 ;  /* 0x3e800000144d7820 */ /* 0x000fc80000400000 */
[----:B------:R-:W-:Y:S01]  /*1fc40*/  FSEL R68, R68, R17, P1 ;  /* 0x0000001144447208 */ /* 0x000fe20000800000 */
[----:B------:R-:W-:Y:S01]  /*1fc50*/  FMUL R17, R32, 0.25 ;  /* 0x3e80000020117820 */ /* 0x000fe20000400000 */
[----:B------:R-:W-:Y:S01]  /*1fc60*/  FSEL R77, R77, R20, P1 ;  /* 0x000000144d4d7208 */ /* 0x000fe20000800000 */
[----:B------:R-:W-:Y:S01]  /*1fc70*/  FMUL R20, R29, 0.25 ;  /* 0x3e8000001d147820 */ /* 0x000fe20000400000 */
[----:B------:R-:W-:Y:S02]  /*1fc80*/  FMUL R125, R58, 0.25 ;  /* 0x3e8000003a7d7820 */ /* 0x000fe40000400000 */
[----:B------:R-:W-:Y:S01]  /*1fc90*/  FSEL R17, R17, R32, P1 ;  /* 0x0000002011117208 */ /* 0x000fe20000800000 */
[----:B------:R-:W-:Y:S01]  /*1fca0*/  FMUL R32, R173, 0.25 ;  /* 0x3e800000ad207820 */ /* 0x000fe20000400000 */
[----:B------:R-:W-:Y:S01]  /*1fcb0*/  FSEL R20, R20, R29, P1 ;  /* 0x0000001d14147208 */ /* 0x000fe20000800000 */
[----:B------:R-:W-:Y:S01]  /*1fcc0*/  FMUL R29, R175, 0.25 ;  /* 0x3e800000af1d7820 */ /* 0x000fe20000400000 */
[----:B------:R-:W-:Y:S01]  /*1fcd0*/  @!P0 FMUL R8, R8, 16777216 ;  /* 0x4b80000008088820 */ /* 0x000fe20000400000 */
[----:B------:R-:W-:Y:S01]  /*1fce0*/  @!P0 FMUL R44, R44, 16777216 ;  /* 0x4b8000002c2c8820 */ /* 0x000fe20000400000 */
[----:B------:R-:W-:Y:S01]  /*1fcf0*/  FSEL R32, R32, R173, P1 ;  /* 0x000000ad20207208 */ /* 0x000fe20000800000 */
[----:B------:R-:W-:Y:S01]  /*1fd00*/  FMUL R173, R122, 0.25 ;  /* 0x3e8000007aad7820 */ /* 0x000fe20000400000 */
[----:B------:R-:W-:Y:S01]  /*1fd10*/  FSEL R29, R29, R175, P1 ;  /* 0x000000af1d1d7208 */ /* 0x000fe20000800000 */
[----:B------:R-:W-:Y:S01]  /*1fd20*/  FMUL R175, R123, 0.25 ;  /* 0x3e8000007baf7820 */ /* 0x000fe20000400000 */
[----:B------:R-:W-:Y:S01]  /*1fd30*/  FSEL R125, R125, R58, P1 ;  /* 0x0000003a7d7d7208 */ /* 0x000fe20000800000 */
[----:B------:R-:W-:Y:S01]  /*1fd40*/  @!P0 FMUL R46, R46, 16777216 ;  /* 0x4b8000002e2e8820 */ /* 0x000fe20000400000 */
[----:B------:R-:W-:Y:S01]  /*1fd50*/  @!P0 FMUL R47, R47, 16777216 ;  /* 0x4b8000002f2f8820 */ /* 0x000fe20000400000 */
[C---:B------:R-:W-:Y:S01]  /*1fd60*/  FMUL R58, R2.reuse, R8 ;  /* 0x00000008023a7220 */ /* 0x040fe20000400000 */
[----:B------:R-:W-:Y:S01]  /*1fd70*/  FMUL R44, R2, R44 ;  /* 0x0000002c022c7220 */ /* 0x000fe20000400000 */
[----:B------:R-:W-:Y:S01]  /*1fd80*/  FMUL R69, R14, 0.25 ;  /* 0x3e8000000e457820 */ /* 0x000fe20000400000 */
[----:B------:R-:W-:Y:S01]  /*1fd90*/  FSEL R173, R173, R122, P1 ;  /* 0x0000007aadad7208 */ /* 0x000fe20000800000 */
[C---:B------:R-:W-:Y:S01]  /*1fda0*/  FMUL R122, R2.reuse, R46 ;  /* 0x0000002e027a7220 */ /* 0x040fe20000400000 */
[----:B------:R-:W-:Y:S01]  /*1fdb0*/  FSEL R175, R175, R123, P1 ;  /* 0x0000007bafaf7208 */ /* 0x000fe20000800000 */
[----:B------:R-:W-:Y:S01]  /*1fdc0*/  FMUL R123, R2, R47 ;  /* 0x0000002f027b7220 */ /* 0x000fe20000400000 */
[----:B------:R-:W-:-:S02]  /*1fdd0*/  F2FP.F16.F32.PACK_AB R54, R54, R45 ;  /* 0x0000002d3636723e */ /* 0x000fc400000000ff */
[----:B------:R-:W-:Y:S01]  /*1fde0*/  F2FP.F16.F32.PACK_AB R58, R58, R44 ;  /* 0x0000002c3a3a723e */ /* 0x000fe200000000ff */
[----:B------:R-:W-:Y:S01]  /*1fdf0*/  BAR.SYNC.DEFER_BLOCKING 0x0 ;  /* 0x0000000000007b1d */ /* 0x000fe20000010000 */
[----:B------:R-:W-:Y:S01]  /*1fe00*/  FSEL R69, R69, R14, P1 ;  /* 0x0000000e45457208 */ /* 0x000fe20000800000 */
[----:B------:R-:W-:Y:S01]  /*1fe10*/  FMUL R14, R37, 0.25 ;  /* 0x3e800000250e7820 */ /* 0x000fe20000400000 */
[----:B------:R-:W-:Y:S01]  /*1fe20*/  FMUL R52, R157, 0.25 ;  /* 0x3e8000009d347820 */ /* 0x000fe20000400000 */
[----:B------:R-:W-:Y:S01]  /*1fe30*/  FMUL R53, R155, 0.25 ;  /* 0x3e8000009b357820 */ /* 0x000fe20000400000 */
[----:B------:R-:W-:Y:S02]  /*1fe40*/  FMUL R100, R164, 0.25 ;  /* 0x3e800000a4647820 */ /* 0x000fe40000400000 */
[----:B------:R-:W-:Y:S01]  /*1fe50*/  FSEL R14, R14, R37, P1 ;  /* 0x000000250e0e7208 */ /* 0x000fe20000800000 */
[----:B------:R-:W-:Y:S01]  /*1fe60*/  FMUL R37, R167, 0.25 ;  /* 0x3e800000a7257820 */ /* 0x000fe20000400000 */
[----:B------:R-:W-:Y:S01]  /*1fe70*/  FMUL R85, R182, 0.25 ;  /* 0x3e800000b6557820 */ /* 0x000fe20000400000 */
[----:B------:R-:W-:Y:S01]  /*1fe80*/  FMUL R60, R55, 0.25 ;  /* 0x3e800000373c7820 */ /* 0x000fe20000400000 */
[----:B------:R-:W-:Y:S01]  /*1fe90*/  FSEL R52, R52, R157, P1 ;  /* 0x0000009d34347208 */ /* 0x000fe20000800000 */
[----:B------:R-:W-:Y:S01]  /*1fea0*/  @!P0 FMUL R5, R5, 16777216 ;  /* 0x4b80000005058820 */ /* 0x000fe20000400000 */
[----:B------:R-:W-:Y:S01]  /*1feb0*/  FSEL R53, R53, R155, P1 ;  /* 0x0000009b35357208 */ /* 0x000fe20000800000 */
[----:B------:R-:W-:Y:S01]  /*1fec0*/  @!P0 FMUL R7, R7, 16777216 ;  /* 0x4b80000007078820 */ /* 0x000fe20000400000 */
        /* <DEDUP_REMOVED lines=8> */
[C---:B------:R-:W-:Y:S01]  /*1ff50*/  FMUL R55, R2.reuse, R5 ;  /* 0x0000000502377220 */ /* 0x040fe20000400000 */
[----:B------:R-:W-:Y:S01]  /*1ff60*/  FMUL R182, R2, R7 ;  /* 0x0000000702b67220 */ /* 0x000fe20000400000 */
[----:B------:R-:W-:Y:S01]  /*1ff70*/  FSEL R164, R164, R110, P1 ;  /* 0x0000006ea4a47208 */ /* 0x000fe20000800000 */
[C---:B------:R-:W-:Y:S01]  /*1ff80*/  FMUL R110, R2.reuse, R53 ;  /* 0x00000035026e7220 */ /* 0x040fe20000400000 */
[----:B------:R-:W-:Y:S01]  /*1ff90*/  FSEL R167, R167, R107, P1 ;  /* 0x0000006ba7a77208 */ /* 0x000fe20000800000 */
[----:B------:R-:W-:Y:S01]  /*1ffa0*/  FMUL R107, R2, R52 ;  /* 0x00000034026b7220 */ /* 0x000fe20000400000 */
[----:B------:R-:W-:-:S02]  /*1ffb0*/  F2FP.F16.F32.PACK_AB R52, R198, R194 ;  /* 0x000000c2c634723e */ /* 0x000fc400000000ff */
[----:B------:R-:W-:Y:S02]  /*1ffc0*/  F2FP.F16.F32.PACK_AB R53, R195, R6 ;  /* 0x00000006c335723e */ /* 0x000fe400000000ff */
[----:B------:R-:W-:Y:S01]  /*1ffd0*/  F2FP.F16.F32.PACK_AB R55, R55, R182 ;  /* 0x000000b63737723e */ /* 0x000fe200000000ff */
[----:B------:R-:W-:Y:S01]  /*1ffe0*/  FMUL R65, R12, 0.25 ;  /* 0x3e8000000c417820 */ /* 0x000fe20000400000 */
[----:B------:R-:W-:-:S04]  /*1fff0*/  FMUL R72, R19, 0.25 ;  /* 0x3e80000013487820 */ /* 0x000fc80000400000 */
        /* <DEDUP_REMOVED lines=8> */
[----:B------:R-:W-:Y:S01]  /*20080*/  FSEL R19, R19, R25, P1 ;  /* 0x0000001913137208 */ /* 0x000fe20000800000 */
[----:B------:R-:W-:Y:S01]  /*20090*/  FMUL R25, R179, 0.25 ;  /* 0x3e800000b3197820 */ /* 0x000fe20000400000 */
[----:B------:R-:W-:Y:S01]  /*200a0*/  FMUL R105, R162, 0.25 ;  /* 0x3e800000a2697820 */ /* 0x000fe20000400000 */
[----:B------:R-:W-:-:S02]  /*200b0*/  FSEL R48, R48, R161, P1 ;  /* 0x000000a130307208 */ /* 0x000fc40000800000 */
[----:B------:R-:W-:Y:S02]  /*200c0*/  FSEL R49, R49, R159, P1 ;  /* 0x0000009f31317208 */ /* 0x000fe40000800000 */
[----:B------:R-:W-:Y:S01]  /*200d0*/  FSEL R25, R25, R179, P1 ;  /* 0x000000b319197208 */ /* 0x000fe20000800000 */
[----:B------:R-:W-:Y:S01]  /*200e0*/  FMUL R179, R131, 0.25 ;  /* 0x3e80000083b37820 */ /* 0x000fe20000400000 */
[----:B------:R-:W-:Y:S01]  /*200f0*/  FSEL R40, R40, R165, P1 ;  /* 0x000000a528287208 */ /* 0x000fe20000800000 */
[----:B------:R-:W-:Y:S01]  /*20100*/  FMUL R165, R106, 0.25 ;  /* 0x3e8000006aa57820 */ /* 0x000fe20000400000 */
[----:B------:R-:W-:Y:S01]  /*20110*/  FSEL R105, R105, R162, P1 ;  /* 0x000000a269697208 */ /* 0x000fe20000800000 */
[----:B------:R-:W-:Y:S01]  /*20120*/  FMUL R162, R103, 0.25 ;  /* 0x3e80000067a27820 */ /* 0x000fe20000400000 */
[----:B------:R-:W-:Y:S01]  /*20130*/  @!P0 FMUL R48, R48, 16777216 ;  /* 0x4b80000030308820 */ /* 0x000fe20000400000 */
[----:B------:R-:W-:Y:S01]  /*20140*/  @!P0 FMUL R49, R49, 16777216 ;  /* 0x4b80000031318820 */ /* 0x000fe20000400000 */
[----:B------:R-:W-:Y:S01]  /*20150*/  @!P0 FMUL R50, R50, 16777216 ;  /* 0x4b80000032328820 */ /* 0x000fe20000400000 */
[----:B------:R-:W-:Y:S01]  /*20160*/  @!P0 FMUL R51, R51, 16777216 ;  /* 0x4b80000033338820 */ /* 0x000fe20000400000 */
[----:B------:R-:W-:Y:S01]  /*20170*/  FSEL R162, R162, R103, P1 ;  /* 0x00000067a2a27208 */ /* 0x000fe20000800000 */
[C---:B------:R-:W-:Y:S01]  /*20180*/  FMUL R103, R2.reuse, R48 ;  /* 0x0000003002677220 */ /* 0x040fe20000400000 */
[----:B------:R-:W-:Y:S01]  /*20190*/  FSEL R165, R165, R106, P1 ;  /* 0x0000006aa5a57208 */ /* 0x000fe20000800000 */
[C---:B------:R-:W-:Y:S01]  /*201a0*/  FMUL R106, R2.reuse, R49 ;  /* 0x00000031026a7220 */ /* 0x040fe20000400000 */
[----:B------:R-:W-:Y:S01]  /*201b0*/  FSEL R179, R179, R131, P1 ;  /* 0x00000083b3b37208 */ /* 0x000fe20000800000 */
[C---:B------:R-:W-:Y:S01]  /*201c0*/  FMUL R132, R2.reuse, R50 ;  /* 0x0000003202847220 */ /* 0x040fe20000400000 */
[----:B------:R-:W-:Y:S01]  /*201d0*/  FMUL R131, R2, R51 ;  /* 0x0000003302837220 */ /* 0x000fe20000400000 */
[----:B------:R-:W-:Y:S01]  /*201e0*/  FMUL R80, R23, 0.25 ;  /* 0x3e80000017507820 */ /* 0x000fe20000400000 */
[----:B------:R-:W-:Y:S01]  /*201f0*/  FMUL R84, R180, 0.25 ;  /* 0x3e800000b4547820 */ /* 0x000fe20000400000 */
[----:B------:R-:W-:-:S03]  /*20200*/  FMUL R101, R166, 0.25 ;  /* 0x3e800000a6657820 */ /* 0x000fc60000400000 */
        /* <DEDUP_REMOVED lines=13> */
[----:B------:R-:W-:Y:S01]  /*202e0*/  FSEL R166, R166, R111, P1 ;  /* 0x0000006fa6a67208 */ /* 0x000fe20000800000 */
[----:B------:R-:W-:Y:S01]  /*202f0*/  FMUL R111, R2, R56 ;  /* 0x00000038026f7220 */ /* 0x000fe20000400000 */
        /* <DEDUP_REMOVED lines=15> */
[----:B------:R-:W-:Y:S01]  /*203f0*/  @!P0 FMUL R11, R11, 16777216 ;  /* 0x4b8000000b0b8820 */ /* 0x000fe20000400000 */
[----:B------:R-:W-:Y:S01]  /*20400*/  @!P0 FMUL R65, R65, 16777216 ;  /* 0x4b80000041418820 */ /* 0x000fe20000400000 */
[----:B------:R-:W-:Y:S01]  /*20410*/  @!P0 FMUL R12, R12, 16777216 ;  /* 0x4b8000000c0c8820 */ /* 0x000fe20000400000 */
[----:B------:R-:W-:Y:S01]  /*20420*/  @!P0 FMUL R64, R64, 16777216 ;  /* 0x4b80000040408820 */ /* 0x000fe20000400000 */
[----:B------:R-:W-:Y:S01]  /*20430*/  FSEL R24, R24, R181, P1 ;  /* 0x000000b518187208 */ /* 0x000fe20000800000 */
[----:B------:R-:W-:Y:S01]  /*20440*/  FMUL R181, R139, 0.25 ;  /* 0x3e8000008bb57820 */ /* 0x000fe20000400000 */
[----:B------:R-:W-:Y:S01]  /*20450*/  FSEL R88, R88, R176, P1 ;  /* 0x000000b058587208 */ /* 0x000fe20000800000 */
[----:B------:R-:W-:Y:S01]  /*20460*/  FMUL R176, R134, 0.25 ;  /* 0x3e80000086b07820 */ /* 0x000fe20000400000 */
[----:B------:R-:W-:Y:S01]  /*20470*/  @!P0 FMUL R60, R60, 16777216 ;  /* 0x4b8000003c3c8820 */ /* 0x000fe20000400000 */
[----:B------:R-:W-:Y:S01]  /*20480*/  @!P0 FMUL R61, R61, 16777216 ;  /* 0x4b8000003d3d8820 */ /* 0x000fe20000400000 */
[C---:B------:R-:W-:Y:S01]  /*20490*/  FMUL R62, R2.reuse, R11 ;  /* 0x0000000b023e7220 */ /* 0x040fe20000400000 */
[C---:B------:R-:W-:Y:S01]  /*204a0*/  FMUL R65, R2.reuse, R65 ;  /* 0x0000004102417220 */ /* 0x040fe20000400000 */
        /* <DEDUP_REMOVED lines=8> */
[----:B------:R-:W-:Y:S02]  /*20530*/  F2FP.F16.F32.PACK_AB R62, R62, R65 ;  /* 0x000000413e3e723e */ /* 0x000fe400000000ff */
[----:B------:R-:W-:Y:S01]  /*20540*/  F2FP.F16.F32.PACK_AB R63, R63, R64 ;  /* 0x000000403f3f723e */ /* 0x000fe200000000ff */
[----:B--2---:R-:W0:Y:S01]  /*20550*/  LDS.128 R44, [R153] ;  /* 0x00000000992c7984 */ /* 0x004e220000000c00 */
[----:B------:R-:W-:Y:S06]  /*20560*/  BAR.SYNC.DEFER_BLOCKING 0x0 ;  /* 0x0000000000007b1d */ /* 0x000fec0000010000 */
[----:B------:R-:W-:Y:S02]  /*20570*/  STSM.16.M88.4 [R0], R52 ;  /* 0x0000003400007844 */ /* 0x000fe40000000200 */
[----:B------:R-:W-:Y:S06]  /*20580*/  BAR.SYNC.DEFER_BLOCKING 0x0 ;  /* 0x0000000000007b1d */ /* 0x000fec0000010000 */
[----:B------:R-:W1:Y:S02]  /*20590*/  LDS.128 R48, [R153] ;  /* 0x0000000099307984 */ /* 0x000e640000000c00 */
[----:B------:R-:W-:Y:S06]  /*205a0*/  BAR.SYNC.DEFER_BLOCKING 0x0 ;  /* 0x0000000000007b1d */ /* 0x000fec0000010000 */
[----:B------:R-:W-:Y:S02]  /*205b0*/  STSM.16.M88.4 [R0], R56 ;  /* 0x0000003800007844 */ /* 0x000fe40000000200 */
[----:B------:R-:W-:Y:S06]  /*205c0*/  BAR.SYNC.DEFER_BLOCKING 0x0 ;  /* 0x0000000000007b1d */ /* 0x000fec0000010000 */
[----:B------:R-:W2:Y:S02]  /*205d0*/  LDS.128 R52, [R153] ;  /* 0x0000000099347984 */ /* 0x000ea40000000c00 */
[----:B------:R-:W-:Y:S06]  /*205e0*/  BAR.SYNC.DEFER_BLOCKING 0x0 ;  /* 0x0000000000007b1d */ /* 0x000fec0000010000 */
[----:B------:R-:W-:Y:S02]  /*205f0*/  STSM.16.M88.4 [R0], R60 ;  /* 0x0000003c00007844 */ /* 0x000fe40000000200 */
[----:B------:R-:W-:Y:S01]  /*20600*/  BAR.SYNC.DEFER_BLOCKING 0x0 ;  /* 0x0000000000007b1d */ /* 0x000fe20000010000 */
[----:B------:R-:W-:-:S05]  /*20610*/  FMUL R13, R33, 0.25 ;  /* 0x3e800000210d7820 */ /* 0x000fca0000400000 */
[----:B------:R-:W-:Y:S01]  /*20620*/  FSEL R13, R13, R33, P1 ;  /* 0x000000210d0d7208 */ /* 0x000fe20000800000 */
[----:B------:R-:W-:Y:S01]  /*20630*/  @!P0 FMUL R69, R69, 16777216 ;  /* 0x4b80000045458820 */ /* 0x000fe20000400000 */
[----:B------:R-:W-:Y:S01]  /*20640*/  @!P0 FMUL R14, R14, 16777216 ;  /* 0x4b8000000e0e8820 */ /* 0x000fe20000400000 */
[----:B------:R-:W-:Y:S02]  /*20650*/  @!P0 FMUL R68, R68, 16777216 ;  /* 0x4b80000044448820 */ /* 0x000fe40000400000 */
[----:B------:R-:W-:Y:S01]  /*20660*/  @!P0 FMUL R13, R13, 16777216 ;  /* 0x4b8000000d0d8820 */ /* 0x000fe20000400000 */
[----:B------:R-:W2:Y:S03]  /*20670*/  LDS.128 R56, [R153] ;  /* 0x0000000099387984 */ /* 0x000ea60000000c00 */
[C---:B------:R-:W-:Y:S01]  /*20680*/  FMUL R66, R2.reuse, R13 ;  /* 0x0000000d02427220 */ /* 0x040fe20000400000 */
[C---:B------:R-:W-:Y:S01]  /*20690*/  FMUL R69, R2.reuse, R69 ;  /* 0x0000004502457220 */ /* 0x040fe20000400000 */
[C---:B------:R-:W-:Y:S01]  /*206a0*/  FMUL R67, R2.reuse, R14 ;  /* 0x0000000e02437220 */ /* 0x040fe20000400000 */
[----:B------:R-:W-:Y:S01]  /*206b0*/  FMUL R68, R2, R68 ;  /* 0x0000004402447220 */ /* 0x000fe20000400000 */
[----:B------:R-:W-:-:S02]  /*206c0*/  F2FP.F16.F32.PACK_AB R64, R207, R204 ;  /* 0x000000cccf40723e */ /* 0x000fc400000000ff */
[----:B------:R-:W-:Y:S02]  /*206d0*/  F2FP.F16.F32.PACK_AB R65, R205, R201 ;  /* 0x000000c9cd41723e */ /* 0x000fe400000000ff */
[----:B------:R-:W-:Y:S02]  /*206e0*/  F2FP.F16.F32.PACK_AB R66, R66, R69 ;  /* 0x000000454242723e */ /* 0x000fe400000000ff */
[----:B------:R-:W-:Y:S01]  /*206f0*/  F2FP.F16.F32.PACK_AB R67, R67, R68 ;  /* 0x000000444343723e */ /* 0x000fe200000000ff */
[----:B------:R-:W-:Y:S01]  /*20700*/  BAR.SYNC.DEFER_BLOCKING 0x0 ;  /* 0x0000000000007b1d */ /* 0x000fe20000010000 */
[----:B------:R-:W-:-:S05]  /*20710*/  FMUL R73, R18, 0.25 ;  /* 0x3e80000012497820 */ /* 0x000fca0000400000 */
[----:B------:R-:W-:Y:S02]  /*20720*/  STSM.16.M88.4 [R0], R64 ;  /* 0x0000004000007844 */ /* 0x000fe40000000200 */
[----:B------:R-:W-:Y:S01]  /*20730*/  BAR.SYNC.DEFER_BLOCKING 0x0 ;  /* 0x0000000000007b1d */ /* 0x000fe20000010000 */
[----:B------:R-:W-:Y:S01]  /*20740*/  FSEL R73, R73, R18, P1 ;  /* 0x0000001249497208 */ /* 0x000fe20000800000 */
[----:B------:R-:W-:-:S05]  /*20750*/  FMUL R18, R36, 0.25 ;  /* 0x3e80000024127820 */ /* 0x000fca0000400000 */
[----:B------:R-:W-:Y:S01]  /*20760*/  FSEL R18, R18, R36, P1 ;  /* 0x0000002412127208 */ /* 0x000fe20000800000 */
[----:B------:R-:W-:Y:S01]  /*20770*/  @!P0 FMUL R17, R17, 16777216 ;  /* 0x4b80000011118820 */ /* 0x000fe20000400000 */
[----:B------:R-:W-:Y:S01]  /*20780*/  @!P0 FMUL R73, R73, 16777216 ;  /* 0x4b80000049498820 */ /* 0x000fe20000400000 */
[----:B------:R-:W-:Y:S02]  /*20790*/  @!P0 FMUL R72, R72, 16777216 ;  /* 0x4b80000048488820 */ /* 0x000fe40000400000 */
[----:B------:R-:W-:Y:S01]  /*207a0*/  @!P0 FMUL R18, R18, 16777216 ;  /* 0x4b80000012128820 */ /* 0x000fe20000400000 */
[----:B------:R-:W2:Y:S01]  /*207b0*/  LDS.128 R60, [R153] ;  /* 0x00000000993c7984 */ /* 0x000ea20000000c00 */
        /* <DEDUP_REMOVED lines=8> */
[----:B------:R-:W-:Y:S06]  /*20840*/  BAR.SYNC.DEFER_BLOCKING 0x0 ;  /* 0x0000000000007b1d */ /* 0x000fec0000010000 */
[----:B------:R-:W-:Y:S02]  /*20850*/  STSM.16.M88.4 [R0], R68 ;  /* 0x0000004400007844 */ /* 0x000fe40000000200 */
[----:B------:R-:W-:Y:S01]  /*20860*/  BAR.SYNC.DEFER_BLOCKING 0x0 ;  /* 0x0000000000007b1d */ /* 0x000fe20000010000 */
[----:B------:R-:W-:Y:S01]  /*20870*/  FMUL R149, R75, 0.25 ;  /* 0x3e8000004b957820 */ /* 0x000fe20000400000 */
[----:B------:R-:W-:Y:S01]  /*20880*/  @!P0 FMUL R19, R19, 16777216 ;  /* 0x4b80000013138820 */ /* 0x000fe20000400000 */
[----:B------:R-:W-:Y:S01]  /*20890*/  @!P0 FMUL R77, R77, 16777216 ;  /* 0x4b8000004d4d8820 */ /* 0x000fe20000400000 */
[----:B------:R-:W-:Y:S01]  /*208a0*/  @!P0 FMUL R20, R20, 16777216 ;  /* 0x4b80000014148820 */ /* 0x000fe20000400000 */
[----:B------:R-:W-:Y:S01]  /*208b0*/  @!P0 FMUL R76, R76, 16777216 ;  /* 0x4b8000004c4c8820 */ /* 0x000fe20000400000 */
[----:B------:R-:W-:Y:S01]  /*208c0*/  FSEL R149, R149, R75, P1 ;  /* 0x0000004b95957208 */ /* 0x000fe20000800000 */
[C---:B------:R-:W-:Y:S01]  /*208d0*/  FMUL R74, R2.reuse, R19 ;  /* 0x00000013024a7220 */ /* 0x040fe20000400000 */
[C---:B------:R-:W-:Y:S01]  /*208e0*/  FMUL R77, R2.reuse, R77 ;  /* 0x0000004d024d7220 */ /* 0x040fe20000400000 */
[C---:B------:R-:W-:Y:S01]  /*208f0*/  FMUL R75, R2.reuse, R20 ;  /* 0x00000014024b7220 */ /* 0x040fe20000400000 */
[----:B------:R-:W2:Y:S01]  /*20900*/  LDS.128 R64, [R153] ;  /* 0x0000000099407984 */ /* 0x000ea20000000c00 */
[----:B------:R-:W-:Y:S01]  /*20910*/  FMUL R76, R2, R76 ;  /* 0x0000004c024c7220 */ /* 0x000fe20000400000 */
[----:B------:R-:W-:-:S02]  /*20920*/  F2FP.F16.F32.PACK_AB R72, R215, R212 ;  /* 0x000000d4d748723e */ /* 0x000fc400000000ff */
[----:B------:R-:W-:Y:S02]  /*20930*/  F2FP.F16.F32.PACK_AB R73, R213, R209 ;  /* 0x000000d1d549723e */ /* 0x000fe400000000ff */
[----:B------:R-:W-:Y:S02]  /*20940*/  F2FP.F16.F32.PACK_AB R74, R74, R77 ;  /* 0x0000004d4a4a723e */ /* 0x000fe400000000ff */
[----:B------:R-:W-:Y:S01]  /*20950*/  F2FP.F16.F32.PACK_AB R75, R75, R76 ;  /* 0x0000004c4b4b723e */ /* 0x000fe200000000ff */
[----:B------:R-:W-:Y:S01]  /*20960*/  BAR.SYNC.DEFER_BLOCKING 0x0 ;  /* 0x0000000000007b1d */ /* 0x000fe20000010000 */
[----:B------:R-:W-:Y:S01]  /*20970*/  FMUL R113, R154, 0.25 ;  /* 0x3e8000009a717820 */ /* 0x000fe20000400000 */
[----:B------:R-:W-:-:S04]  /*20980*/  FMUL R108, R156, 0.25 ;  /* 0x3e8000009c6c7820 */ /* 0x000fc80000400000 */
[----:B------:R-:W-:Y:S02]  /*20990*/  STSM.16.M88.4 [R0], R72 ;  /* 0x0000004800007844 */ /* 0x000fe40000000200 */
[----:B------:R-:W-:Y:S01]  /*209a0*/  BAR.SYNC.DEFER_BLOCKING 0x0 ;  /* 0x0000000000007b1d */ /* 0x000fe20000010000 */
[----:B------:R-:W-:Y:S01]  /*209b0*/  FSEL R113, R113, R154, P1 ;  /* 0x0000009a71717208 */ /* 0x000fe20000800000 */
[----:B------:R-:W-:Y:S01]  /*209c0*/  FMUL R154, R87, 0.25 ;  /* 0x3e800000579a7820 */ /* 0x000fe20000400000 */
[----:B------:R-:W-:Y:S01]  /*209d0*/  FSEL R108, R108, R156, P1 ;  /* 0x0000009c6c6c7208 */ /* 0x000fe20000800000 */
[----:B------:R-:W-:Y:S01]  /*209e0*/  FMUL R155, R83, 0.25 ;  /* 0x3e800000539b7820 */ /* 0x000fe20000400000 */
[----:B------:R-:W-:Y:S01]  /*209f0*/  FMUL R156, R94, 0.25 ;  /* 0x3e8000005e9c7820 */ /* 0x000fe20000400000 */
[----:B------:R-:W-:Y:S01]  /*20a00*/  FMUL R161, R98, 0.25 ;  /* 0x3e80000062a17820 */ /* 0x000fe20000400000 */
[----:B------:R-:W-:Y:S02]  /*20a10*/  FSEL R154, R154, R87, P1 ;  /* 0x000000579a9a7208 */ /* 0x000fe40000800000 */
[----:B------:R-:W-:-:S02]  /*20a20*/  FSEL R155, R155, R83, P1 ;  /* 0x000000539b9b7208 */ /* 0x000fc40000800000 */
[----:B------:R-:W-:Y:S01]  /*20a30*/  FSEL R156, R156, R94, P1 ;  /* 0x0000005e9c9c7208 */ /* 0x000fe20000800000 */
[----:B------:R-:W-:Y:S01]  /*20a40*/  @!P0 FMUL R21, R21, 16777216 ;  /* 0x4b80000015158820 */ /* 0x000fe20000400000 */
[----:B------:R-:W-:Y:S01]  /*20a50*/  FSEL R161, R161, R98, P1 ;  /* 0x00000062a1a17208 */ /* 0x000fe20000800000 */
[----:B------:R-:W2:Y:S01]  /*20a60*/  LDS.128 R68, [R153] ;  /* 0x0000000099447984 */ /* 0x000ea20000000c00 */
        /* <DEDUP_REMOVED lines=11> */
[----:B------:R-:W-:Y:S01]  /*20b20*/  FMUL R80, R2, R80 ;  /* 0x0000005002507220 */ /* 0x000fe20000400000 */
[----:B------:R-:W-:Y:S01]  /*20b30*/  @!P0 FMUL R162, R162, 16777216 ;  /* 0x4b800000a2a28820 */ /* 0x000fe20000400000 */
[C---:B------:R-:W-:Y:S01]  /*20b40*/  FMUL R5, R2.reuse, R154 ;  /* 0x0000009a02057220 */ /* 0x040fe20000400000 */
[C---:B------:R-:W-:Y:S01]  /*20b50*/  FMUL R7, R2.reuse, R155 ;  /* 0x0000009b02077220 */ /* 0x040fe20000400000 */
[----:B------:R-:W2:Y:S01]  /*20b60*/  LDL.LU R154, [R1+0x40] ;  /* 0x00004000019a7983 */ /* 0x000ea20000300800 */
[C---:B------:R-:W-:Y:S01]  /*20b70*/  FMUL R8, R2.reuse, R156 ;  /* 0x0000009c02087220 */ /* 0x040fe20000400000 */
[----:B------:R-:W-:-:S02]  /*20b80*/  FMUL R12, R2, R160 ;  /* 0x000000a0020c7220 */ /* 0x000fc40000400000 */
[----:B------:R-:W2:Y:S01]  /*20b90*/  LDL.LU R155, [R1+0x34] ;  /* 0x00003400019b7983 */ /* 0x000ea20000300800 */
[----:B------:R-:W-:Y:S01]  /*20ba0*/  FMUL R13, R2, R161 ;  /* 0x000000a1020d7220 */ /* 0x000fe20000400000 */
[----:B------:R-:W-:Y:S02]  /*20bb0*/  F2FP.F16.F32.PACK_AB R76, R222, R218 ;  /* 0x000000dade4c723e */ /* 0x000fe400000000ff */
[----:B------:R-:W2:Y:S01]  /*20bc0*/  LDL.LU R156, [R1+0x50] ;  /* 0x00005000019c7983 */ /* 0x000ea20000300800 */
[----:B------:R-:W-:Y:S01]  /*20bd0*/  F2FP.F16.F32.PACK_AB R77, R219, R216 ;  /* 0x000000d8db4d723e */ /* 0x000fe200000000ff */
[----:B------:R-:W-:Y:S01]  /*20be0*/  FMUL R14, R2, R162 ;  /* 0x000000a2020e7220 */ /* 0x000fe20000400000 */
[----:B------:R-:W-:Y:S01]  /*20bf0*/  F2FP.F16.F32.PACK_AB R78, R78, R81 ;  /* 0x000000514e4e723e */ /* 0x000fe200000000ff */
[----:B------:R-:W2:Y:S01]  /*20c00*/  LDL.LU R160, [R1+0x30] ;  /* 0x0000300001a07983 */ /* 0x000ea20000300800 */
[----:B------:R-:W-:Y:S01]  /*20c10*/  F2FP.F16.F32.PACK_AB R79, R79, R80 ;  /* 0x000000504f4f723e */ /* 0x000fe200000000ff */
[----:B------:R-:W-:Y:S06]  /*20c20*/  BAR.SYNC.DEFER_BLOCKING 0x0 ;  /* 0x0000000000007b1d */ /* 0x000fec0000010000 */
[----:B------:R-:W2:Y:S04]  /*20c30*/  LDL.LU R161, [R1+0x24] ;  /* 0x0000240001a17983 */ /* 0x000ea80000300800 */
[----:B------:R-:W2:Y:S04]  /*20c40*/  LDL.LU R162, [R1+0x44] ;  /* 0x0000440001a27983 */ /* 0x000ea80000300800 */
[----:B------:R-:W-:Y:S01]  /*20c50*/  STSM.16.M88.4 [R0], R76 ;  /* 0x0000004c00007844 */ /* 0x000fe20000000200 */
[----:B------:R-:W-:Y:S01]  /*20c60*/  BAR.SYNC.DEFER_BLOCKING 0x0 ;  /* 0x0000000000007b1d */ /* 0x000fe20000010000 */
        /* <DEDUP_REMOVED lines=8> */
[----:B------:R-:W1:Y:S01]  /*20cf0*/  LDS.128 R72, [R153] ;  /* 0x0000000099487984 */ /* 0x000e620000000c00 */
[----:B------:R-:W-:-:S02]  /*20d00*/  F2FP.F16.F32.PACK_AB R80, R223, R220 ;  /* 0x000000dcdf50723e */ /* 0x000fc400000000ff */
[----:B------:R-:W-:Y:S02]  /*20d10*/  F2FP.F16.F32.PACK_AB R81, R221, R217 ;  /* 0x000000d9dd51723e */ /* 0x000fe400000000ff */
[----:B------:R-:W-:Y:S02]  /*20d20*/  F2FP.F16.F32.PACK_AB R82, R82, R85 ;  /* 0x000000555252723e */ /* 0x000fe400000000ff */
[----:B------:R-:W-:Y:S01]  /*20d30*/  F2FP.F16.F32.PACK_AB R83, R83, R84 ;  /* 0x000000545353723e */ /* 0x000fe200000000ff */
[----:B------:R-:W-:Y:S06]  /*20d40*/  BAR.SYNC.DEFER_BLOCKING 0x0 ;  /* 0x0000000000007b1d */ /* 0x000fec0000010000 */
[----:B------:R-:W-:Y:S02]  /*20d50*/  STSM.16.M88.4 [R0], R80 ;  /* 0x0000005000007844 */ /* 0x000fe40000000200 */
        /* <DEDUP_REMOVED lines=26> */
[----:B------:R-:W1:Y:S01]  /*20f00*/  LDS.128 R80, [R153] ;  /* 0x0000000099507984 */ /* 0x000e620000000c00 */
        /* <DEDUP_REMOVED lines=12> */
[----:B------:R-:W-:Y:S01]  /*20fd0*/  FMUL R97, R170, 0.25 ;  /* 0x3e800000aa617820 */ /* 0x000fe20000400000 */
[----:B------:R-:W-:Y:S01]  /*20fe0*/  FMUL R36, R169, 0.25 ;  /* 0x3e800000a9247820 */ /* 0x000fe20000400000 */
[----:B------:R-:W-:Y:S01]  /*20ff0*/  FMUL R96, R168, 0.25 ;  /* 0x3e800000a8607820 */ /* 0x000fe20000400000 */
[----:B------:R-:W-:Y:S01]  /*21000*/  FSEL R109, R109, R158, P1 ;  /* 0x0000009e6d6d7208 */ /* 0x000fe20000800000 */
[----:B------:R-:W-:Y:S01]  /*21010*/  FMUL R158, R95, 0.25 ;  /* 0x3e8000005f9e7820 */ /* 0x000fe20000400000 */
[----:B------:R-:W-:-:S02]  /*21020*/  FSEL R33, R33, R171, P1 ;  /* 0x000000ab21217208 */ /* 0x000fc40000800000 */
[----:B------:R-:W-:Y:S02]  /*21030*/  FSEL R97, R97, R170, P1 ;  /* 0x000000aa61617208 */ /* 0x000fe40000800000 */
[----:B------:R-:W-:Y:S02]  /*21040*/  FSEL R36, R36, R169, P1 ;  /* 0x000000a924247208 */ /* 0x000fe40000800000 */
[----:B------:R-:W-:Y:S01]  /*21050*/  FSEL R96, R96, R168, P1 ;  /* 0x000000a860607208 */ /* 0x000fe20000800000 */
[----:B------:R-:W1:Y:S01]  /*21060*/  LDS.128 R84, [R153] ;  /* 0x0000000099547984 */ /* 0x000e620000000c00 */
[----:B------:R-:W-:Y:S01]  /*21070*/  FSEL R158, R158, R95, P1 ;  /* 0x0000005f9e9e7208 */ /* 0x000fe20000800000 */
[----:B------:R-:W-:Y:S01]  /*21080*/  FMUL R171, R115, 0.25 ;  /* 0x3e80000073ab7820 */ /* 0x000fe20000400000 */
[----:B------:R-:W-:Y:S01]  /*21090*/  @!P0 FMUL R33, R33, 16777216 ;  /* 0x4b80000021218820 */ /* 0x000fe20000400000 */
[----:B------:R-:W-:Y:S01]  /*210a0*/  @!P0 FMUL R97, R97, 16777216 ;  /* 0x4b80000061618820 */ /* 0x000fe20000400000 */
[----:B------:R-:W-:Y:S01]  /*210b0*/  @!P0 FMUL R36, R36, 16777216 ;  /* 0x4b80000024248820 */ /* 0x000fe20000400000 */
[----:B------:R-:W-:Y:S01]  /*210c0*/  @!P0 FMUL R96, R96, 16777216 ;  /* 0x4b80000060608820 */ /* 0x000fe20000400000 */
[----:B------:R-:W-:Y:S01]  /*210d0*/  FMUL R169, R114, 0.25 ;  /* 0x3e80000072a97820 */ /* 0x000fe20000400000 */
[----:B------:R-:W-:Y:S01]  /*210e0*/  FMUL R170, R119, 0.25 ;  /* 0x3e80000077aa7820 */ /* 0x000fe20000400000 */
[----:B------:R-:W-:Y:S01]  /*210f0*/  @!P0 FMUL R31, R31, 16777216 ;  /* 0x4b8000001f1f8820 */ /* 0x000fe20000400000 */
[----:B------:R-:W-:Y:S01]  /*21100*/  @!P0 FMUL R27, R27, 16777216 ;  /* 0x4b8000001b1b8820 */ /* 0x000fe20000400000 */
[----:B------:R-:W-:Y:S01]  /*21110*/  @!P0 FMUL R30, R30, 16777216 ;  /* 0x4b8000001e1e8820 */ /* 0x000fe20000400000 */
[----:B------:R-:W-:Y:S01]  /*21120*/  @!P0 FMUL R26, R26, 16777216 ;  /* 0x4b8000001a1a8820 */ /* 0x000fe20000400000 */
[----:B------:R-:W-:Y:S01]  /*21130*/  FMUL R168, R118, 0.25 ;  /* 0x3e80000076a87820 */ /* 0x000fe20000400000 */
[----:B------:R-:W-:Y:S01]  /*21140*/  @!P0 FMUL R39, R39, 16777216 ;  /* 0x4b80000027278820 */ /* 0x000fe20000400000 */
[----:B------:R-:W-:Y:S01]  /*21150*/  @!P0 FMUL R35, R35, 16777216 ;  /* 0x4b80000023238820 */ /* 0x000fe20000400000 */
[----:B------:R-:W-:Y:S01]  /*21160*/  @!P0 FMUL R159, R159, 16777216 ;  /* 0x4b8000009f9f8820 */ /* 0x000fe20000400000 */
[C---:B------:R-:W-:Y:S01]  /*21170*/  FMUL R94, R2.reuse, R33 ;  /* 0x00000021025e7220 */ /* 0x040fe20000400000 */
[C---:B------:R-:W-:Y:S01]  /*21180*/  FMUL R97, R2.reuse, R97 ;  /* 0x0000006102617220 */ /* 0x040fe20000400000 */
[C---:B------:R-:W-:Y:S01]  /*21190*/  FMUL R95, R2.reuse, R36 ;  /* 0x00000024025f7220 */ /* 0x040fe20000400000 */
[----:B------:R-:W-:Y:S01]  /*211a0*/  FMUL R96, R2, R96 ;  /* 0x0000006002607220 */ /* 0x000fe20000400000 */
[----:B------:R-:W-:Y:S01]  /*211b0*/  FSEL R171, R171, R115, P1 ;  /* 0x00000073abab7208 */ /* 0x000fe20000800000 */
[----:B------:R-:W-:Y:S01]  /*211c0*/  @!P0 FMUL R158, R158, 16777216 ;  /* 0x4b8000009e9e8820 */ /* 0x000fe20000400000 */
[----:B------:R-:W-:Y:S01]  /*211d0*/  FSEL R169, R169, R114, P1 ;  /* 0x00000072a9a97208 */ /* 0x000fe20000800000 */
[----:B------:R-:W-:Y:S01]  /*211e0*/  @!P0 FMUL R38, R38, 16777216 ;  /* 0x4b80000026268820 */ /* 0x000fe20000400000 */
[----:B------:R-:W-:Y:S01]  /*211f0*/  @!P0 FMUL R34, R34, 16777216 ;  /* 0x4b80000022228820 */ /* 0x000fe20000400000 */
[----:B------:R-:W-:Y:S01]  /*21200*/  @!P0 FMUL R42, R42, 16777216 ;  /* 0x4b8000002a2a8820 */ /* 0x000fe20000400000 */
[----:B------:R-:W-:Y:S01]  /*21210*/  @!P0 FMUL R149, R149, 16777216 ;  /* 0x4b80000095958820 */ /* 0x000fe20000400000 */
[C---:B------:R-:W-:Y:S01]  /*21220*/  FMUL R115, R2.reuse, R31 ;  /* 0x0000001f02737220 */ /* 0x040fe20000400000 */
[----:B------:R-:W-:Y:S01]  /*21230*/  FMUL R116, R2, R27 ;  /* 0x0000001b02747220 */ /* 0x000fe20000400000 */
[----:B------:R-:W-:Y:S01]  /*21240*/  FSEL R170, R170, R119, P1 ;  /* 0x00000077aaaa7208 */ /* 0x000fe20000800000 */
[C---:B------:R-:W-:Y:S01]  /*21250*/  FMUL R114, R2.reuse, R30 ;  /* 0x0000001e02727220 */ /* 0x040fe20000400000 */
[C---:B------:R-:W-:Y:S01]  /*21260*/  FMUL R117, R2.reuse, R26 ;  /* 0x0000001a02757220 */ /* 0x040fe20000400000 */
[C---:B------:R-:W-:Y:S01]  /*21270*/  FMUL R119, R2.reuse, R39 ;  /* 0x0000002702777220 */ /* 0x040fe20000400000 */
[----:B------:R-:W-:Y:S01]  /*21280*/  FMUL R120, R2, R35 ;  /* 0x0000002302787220 */ /* 0x000fe20000400000 */
[----:B------:R-:W-:Y:S01]  /*21290*/  FSEL R168, R168, R118, P1 ;  /* 0x00000076a8a87208 */ /* 0x000fe20000800000 */
[----:B------:R-:W-:Y:S01]  /*212a0*/  FMUL R11, R2, R159 ;  /* 0x0000009f020b7220 */ /* 0x000fe20000400000 */
[----:B------:R-:W-:Y:S01]  /*212b0*/  F2FP.F16.F32.PACK_AB R92, R238, R234 ;  /* 0x000000eaee5c723e */ /* 0x000fe200000000ff */
[C---:B------:R-:W-:Y:S01]  /*212c0*/  FMUL R118, R2.reuse, R38 ;  /* 0x0000002602767220 */ /* 0x040fe20000400000 */
[----:B------:R-:W-:Y:S01]  /*212d0*/  F2FP.F16.F32.PACK_AB R93, R235, R232 ;  /* 0x000000e8eb5d723e */ /* 0x000fe200000000ff */
[----:B------:R-:W-:Y:S01]  /*212e0*/  FMUL R121, R2, R34 ;  /* 0x0000002202797220 */ /* 0x000fe20000400000 */
[----:B------:R-:W-:Y:S01]  /*212f0*/  F2FP.F16.F32.PACK_AB R94, R94, R97 ;  /* 0x000000615e5e723e */ /* 0x000fe200000000ff */
[C---:B------:R-:W-:Y:S01]  /*21300*/  FMUL R136, R2.reuse, R42 ;  /* 0x0000002a02887220 */ /* 0x040fe20000400000 */
[----:B------:R-:W-:Y:S01]  /*21310*/  F2FP.F16.F32.PACK_AB R95, R95, R96 ;  /* 0x000000605f5f723e */ /* 0x000fe200000000ff */
[----:B------:R-:W-:Y:S01]  /*21320*/  BAR.SYNC.DEFER_BLOCKING 0x0 ;  /* 0x0000000000007b1d */ /* 0x000fe20000010000 */
[C---:B------:R-:W-:Y:S01]  /*21330*/  FMUL R10, R2.reuse, R158 ;  /* 0x0000009e020a7220 */ /* 0x040fe20000400000 */
[----:B------:R-:W-:Y:S01]  /*21340*/  FMUL R42, R2, R149 ;  /* 0x00000095022a7220 */ /* 0x000fe20000400000 */
[----:B------:R-:W-:-:S02]  /*21350*/  F2FP.F16.F32.PACK_AB R115, R115, R116 ;  /* 0x000000747373723e */ /* 0x000fc400000000ff */
[----:B------:R-:W-:Y:S01]  /*21360*/  F2FP.F16.F32.PACK_AB R114, R114, R117 ;  /* 0x000000757272723e */ /* 0x000fe200000000ff */
[----:B------:R-:W2:Y:S01]  /*21370*/  LDL.LU R159, [R1+0x94] ;  /* 0x00009400019f7983 */ /* 0x000ea20000300800 */
[----:B---3--:R-:W-:-:S03]  /*21380*/  F2FP.F16.F32.PACK_AB R116, R148, R252 ;  /* 0x000000fc9474723e */ /* 0x008fc600000000ff */
[----:B------:R-:W3:Y:S01]  /*21390*/  LDL.LU R158, [R1+0x70] ;  /* 0x00007000019e7983 */ /* 0x000ee20000300800 */
[----:B------:R-:W-:Y:S02]  /*213a0*/  F2FP.F16.F32.PACK_AB R117, R145, R250 ;  /* 0x000000fa9175723e */ /* 0x000fe400000000ff */
[----:B------:R-:W-:Y:S01]  /*213b0*/  F2FP.F16.F32.PACK_AB R119, R119, R120 ;  /* 0x000000787777723e */ /* 0x000fe200000000ff */
[----:B------:R-:W3:Y:S01]  /*213c0*/  LDL.LU R149, [R1+0x74] ;  /* 0x0000740001957983 */ /* 0x000ee20000300800 */
[----:B----4-:R-:W-:-:S03]  /*213d0*/  F2FP.F16.F32.PACK_AB R120, R144, R141 ;  /* 0x0000008d9078723e */ /* 0x010fc600000000ff */
[----:B------:R-:W3:Y:S01]  /*213e0*/  LDL.LU R148, [R1+0x54] ;  /* 0x0000540001947983 */ /* 0x000ee20000300800 */
[----:B------:R-:W-:-:S03]  /*213f0*/  F2FP.F16.F32.PACK_AB R118, R118, R121 ;  /* 0x000000797676723e */ /* 0x000fc600000000ff */
[----:B------:R-:W-:Y:S01]  /*21400*/  STSM.16.M88.4 [R0], R92 ;  /* 0x0000005c00007844 */ /* 0x000fe20000000200 */
[----:B------:R-:W-:-:S03]  /*21410*/  F2FP.F16.F32.PACK_AB R121, R140, R251 ;  /* 0x000000fb8c79723e */ /* 0x000fc600000000ff */
[----:B------:R-:W4:Y:S01]  /*21420*/  LDL.LU R145, [R1+0xa0] ;  /* 0x0000a00001917983 */ /* 0x000f220000300800 */
[----:B------:R-:W-:Y:S06]  /*21430*/  BAR.SYNC.DEFER_BLOCKING 0x0 ;  /* 0x0000000000007b1d */ /* 0x000fec0000010000 */
[----:B------:R-:W4:Y:S04]  /*21440*/  LDL.LU R144, [R1+0x80] ;  /* 0x0000800001907983 */ /* 0x000f280000300800 */
[----:B------:R-:W3:Y:S04]  /*21450*/  LDL.LU R141, [R1+0x84] ;  /* 0x00008400018d7983 */ /* 0x000ee80000300800 */
[----:B------:R-:W3:Y:S04]  /*21460*/  LDL.LU R140, [R1+0x60] ;  /* 0x00006000018c7983 */ /* 0x000ee80000300800 */
[----:B------:R-:W1:Y:S01]  /*21470*/  LDS.128 R88, [R153] ;  /* 0x0000000099587984 */ /* 0x000e620000000c00 */
        /* <DEDUP_REMOVED lines=19> */
[----:B------:R-:W-:-:S02]  /*215b0*/  @!P0 FMUL R163, R163, 16777216 ;  /* 0x4b800000a3a38820 */ /* 0x000fc40000400000 */
[C---:B------:R-:W-:Y:S01]  /*215c0*/  FMUL R105, R2.reuse, R105 ;  /* 0x0000006902697220 */ /* 0x040fe20000400000 */
[----:B------:R-:W-:Y:S01]  /*215d0*/  FMUL R104, R2, R104 ;  /* 0x0000006802687220 */ /* 0x000fe20000400000 */
[----:B------:R-:W1:Y:S01]  /*215e0*/  LDS.128 R92, [R153] ;  /* 0x00000000995c7984 */ /* 0x000e620000000c00 */
[----:B------:R-:W-:Y:S01]  /*215f0*/  F2FP.F16.F32.PACK_AB R100, R242, R240 ;  /* 0x000000f0f264723e */ /* 0x000fe200000000ff */
[----:B------:R-:W-:Y:S01]  /*21600*/  FMUL R17, R2, R163 ;  /* 0x000000a302117220 */ /* 0x000fe20000400000 */
[----:B------:R-:W-:Y:S01]  /*21610*/  F2FP.F16.F32.PACK_AB R101, R241, R184 ;  /* 0x000000b8f165723e */ /* 0x000fe200000000ff */
[----:B------:R-:W4:Y:S01]  /*21620*/  LDL.LU R163, [R1+0xf0] ;  /* 0x0000f00001a37983 */ /* 0x000f220000300800 */
[----:B------:R-:W-:Y:S02]  /*21630*/  F2FP.F16.F32.PACK_AB R102, R102, R105 ;  /* 0x000000696666723e */ /* 0x000fe400000000ff */
[----:B------:R-:W-:Y:S01]  /*21640*/  F2FP.F16.F32.PACK_AB R103, R103, R104 ;  /* 0x000000686767723e */ /* 0x000fe200000000ff */
[----:B------:R-:W-:Y:S01]  /*21650*/  BAR.SYNC.DEFER_BLOCKING 0x0 ;  /* 0x0000000000007b1d */ /* 0x000fe20000010000 */
[----:B------:R-:W-:-:S02]  /*21660*/  F2FP.F16.F32.PACK_AB R122, R122, R136 ;  /* 0x000000887a7a723e */ /* 0x000fc400000000ff */
[----:B--2---:R-:W-:Y:S02]  /*21670*/  F2FP.F16.F32.PACK_AB R136, R162, R161 ;  /* 0x000000a1a288723e */ /* 0x004fe400000000ff */
[----:B------:R-:W-:Y:S02]  /*21680*/  F2FP.F16.F32.PACK_AB R137, R160, R137 ;  /* 0x00000089a089723e */ /* 0x000fe400000000ff */
[----:B------:R-:W-:Y:S01]  /*21690*/  F2FP.F16.F32.PACK_AB R138, R138, R132 ;  /* 0x000000848a8a723e */ /* 0x000fe200000000ff */
[----:B------:R-:W2:Y:S01]  /*216a0*/  LDL.LU R162, [R1+0xd0] ;  /* 0x0000d00001a27983 */ /* 0x000ea20000300800 */
[----:B------:R-:W-:-:S03]  /*216b0*/  F2FP.F16.F32.PACK_AB R132, R156, R155 ;  /* 0x0000009b9c84723e */ /* 0x000fc600000000ff */
[----:B------:R-:W2:Y:S01]  /*216c0*/  LDL.LU R161, [R1+0xd4] ;  /* 0x0000d40001a17983 */ /* 0x000ea20000300800 */
[----:B------:R-:W-:-:S03]  /*216d0*/  F2FP.F16.F32.PACK_AB R123, R123, R133 ;  /* 0x000000857b7b723e */ /* 0x000fc600000000ff */
[----:B------:R-:W2:Y:S01]  /*216e0*/  LDL.LU R160, [R1+0xb4] ;  /* 0x0000b40001a07983 */ /* 0x000ea20000300800 */
[----:B------:R-:W-:-:S03]  /*216f0*/  F2FP.F16.F32.PACK_AB R133, R154, R152 ;  /* 0x000000989a85723e */ /* 0x000fc600000000ff */
[----:B------:R-:W2:Y:S04]  /*21700*/  LDL.LU R156, [R1+0xf4] ;  /* 0x0000f400019c7983 */ /* 0x000ea80000300800 */
[----:B------:R-:W-:Y:S01]  /*21710*/  STSM.16.M88.4 [R0], R100 ;  /* 0x0000006400007844 */ /* 0x000fe20000000200 */
[----:B------:R-:W-:Y:S06]  /*21720*/  BAR.SYNC.DEFER_BLOCKING 0x0 ;  /* 0x0000000000007b1d */ /* 0x000fec0000010000 */
[----:B------:R-:W2:Y:S04]  /*21730*/  LDL.LU R155, [R1+0xe0] ;  /* 0x0000e000019b7983 */ /* 0x000ea80000300800 */
[----:B------:R-:W2:Y:S04]  /*21740*/  LDL.LU R154, [R1+0xe4] ;  /* 0x0000e400019a7983 */ /* 0x000ea80000300800 */
[----:B------:R-:W2:Y:S04]  /*21750*/  LDL.LU R152, [R1+0xc0] ;  /* 0x0000c00001987983 */ /* 0x000ea80000300800 */
[----:B------:R-:W1:Y:S01]  /*21760*/  LDS.128 R96, [R153] ;  /* 0x0000000099607984 */ /* 0x000e620000000c00 */
[----:B------:R-:W-:Y:S01]  /*21770*/  @!P0 FMUL R109, R109, 16777216 ;  /* 0x4b8000006d6d8820 */ /* 0x000fe20000400000 */
[----:B------:R-:W-:-:S03]  /*21780*/  @!P0 FMUL R108, R108, 16777216 ;  /* 0x4b8000006c6c8820 */ /* 0x000fc60000400000 */
[C---:B------:R-:W-:Y:S01]  /*21790*/  FMUL R109, R2.reuse, R109 ;  /* 0x0000006d026d7220 */ /* 0x040fe20000400000 */
[----:B------:R-:W-:Y:S01]  /*217a0*/  FMUL R108, R2, R108 ;  /* 0x0000006c026c7220 */ /* 0x000fe20000400000 */
[----:B------:R-:W-:Y:S02]  /*217b0*/  F2FP.F16.F32.PACK_AB R104, R185, R186 ;  /* 0x000000bab968723e */ /* 0x000fe400000000ff */
[----:B------:R-:W-:Y:S02]  /*217c0*/  F2FP.F16.F32.PACK_AB R105, R187, R188 ;  /* 0x000000bcbb69723e */ /* 0x000fe400000000ff */
[----:B------:R-:W-:Y:S02]  /*217d0*/  F2FP.F16.F32.PACK_AB R106, R106, R109 ;  /* 0x0000006d6a6a723e */ /* 0x000fe400000000ff */
[----:B------:R-:W-:Y:S01]  /*217e0*/  F2FP.F16.F32.PACK_AB R107, R107, R108 ;  /* 0x0000006c6b6b723e */ /* 0x000fe200000000ff */
[----:B------:R-:W-:Y:S06]  /*217f0*/  BAR.SYNC.DEFER_BLOCKING 0x0 ;  /* 0x0000000000007b1d */ /* 0x000fec0000010000 */
[----:B------:R-:W-:Y:S02]  /*21800*/  STSM.16.M88.4 [R0], R104 ;  /* 0x0000006800007844 */ /* 0x000fe40000000200 */
[----:B------:R-:W-:Y:S01]  /*21810*/  BAR.SYNC.DEFER_BLOCKING 0x0 ;  /* 0x0000000000007b1d */ /* 0x000fe20000010000 */
[----:B------:R-:W-:Y:S01]  /*21820*/  @!P0 FMUL R113, R113, 16777216 ;  /* 0x4b80000071718820 */ /* 0x000fe20000400000 */
[----:B------:R-:W-:-:S03]  /*21830*/  @!P0 FMUL R112, R112, 16777216 ;  /* 0x4b80000070708820 */ /* 0x000fc60000400000 */
[C---:B------:R-:W-:Y:S01]  /*21840*/  FMUL R113, R2.reuse, R113 ;  /* 0x0000007102717220 */ /* 0x040fe20000400000 */
[----:B------:R-:W-:Y:S01]  /*21850*/  FMUL R112, R2, R112 ;  /* 0x0000007002707220 */ /* 0x000fe20000400000 */
[----:B------:R-:W1:Y:S01]  /*21860*/  LDS.128 R100, [R153] ;  /* 0x0000000099647984 */ /* 0x000e620000000c00 */
[----:B------:R-:W-:Y:S02]  /*21870*/  F2FP.F16.F32.PACK_AB R108, R245, R190 ;  /* 0x000000bef56c723e */ /* 0x000fe400000000ff */
[----:B------:R-:W-:Y:S02]  /*21880*/  F2FP.F16.F32.PACK_AB R109, R191, R192 ;  /* 0x000000c0bf6d723e */ /* 0x000fe400000000ff */
[----:B------:R-:W-:Y:S02]  /*21890*/  F2FP.F16.F32.PACK_AB R110, R110, R113 ;  /* 0x000000716e6e723e */ /* 0x000fe400000000ff */
[----:B------:R-:W-:Y:S01]  /*218a0*/  F2FP.F16.F32.PACK_AB R111, R111, R112 ;  /* 0x000000706f6f723e */ /* 0x000fe200000000ff */
[----:B------:R-:W-:Y:S06]  /*218b0*/  BAR.SYNC.DEFER_BLOCKING 0x0 ;  /* 0x0000000000007b1d */ /* 0x000fec0000010000 */
[----:B------:R-:W-:Y:S02]  /*218c0*/  STSM.16.M88.4 [R0], R108 ;  /* 0x0000006c00007844 */ /* 0x000fe40000000200 */
[----:B------:R-:W-:Y:S01]  /*218d0*/  BAR.SYNC.DEFER_BLOCKING 0x0 ;  /* 0x0000000000007b1d */ /* 0x000fe20000010000 */
[----:B------:R-:W-:-:S02]  /*218e0*/  F2FP.F16.F32.PACK_AB R112, R246, R243 ;  /* 0x000000f3f670723e */ /* 0x000fc400000000ff */
[----:B------:R-:W-:-:S03]  /*218f0*/  F2FP.F16.F32.PACK_AB R113, R244, R189 ;  /* 0x000000bdf471723e */ /* 0x000fc600000000ff */
[----:B------:R-:W1:Y:S02]  /*21900*/  LDS.128 R104, [R153] ;  /* 0x0000000099687984 */ /* 0x000e640000000c00 */
[----:B------:R-:W-:Y:S06]  /*21910*/  BAR.SYNC.DEFER_BLOCKING 0x0 ;  /* 0x0000000000007b1d */ /* 0x000fec0000010000 */
[----:B------:R-:W-:Y:S02]  /*21920*/  STSM.16.M88.4 [R0], R112 ;  /* 0x0000007000007844 */ /* 0x000fe40000000200 */
[----:B------:R-:W-:Y:S01]  /*21930*/  BAR.SYNC.DEFER_BLOCKING 0x0 ;  /* 0x0000000000007b1d */ /* 0x000fe20000010000 */
[----:B------:R-:W-:-:S05]  /*21940*/  @!P0 FMUL R125, R125, 16777216 ;  /* 0x4b8000007d7d8820 */ /* 0x000fca0000400000 */
[----:B------:R-:W1:Y:S02]  /*21950*/  LDS.128 R108, [R153] ;  /* 0x00000000996c7984 */ /* 0x000e640000000c00 */
[----:B------:R-:W-:Y:S01]  /*21960*/  BAR.SYNC.DEFER_BLOCKING 0x0 ;  /* 0x0000000000007b1d */ /* 0x000fe20000010000 */
[----:B------:R-:W-:Y:S01]  /*21970*/  FMUL R125, R2, R125 ;  /* 0x0000007d027d7220 */ /* 0x000fe20000400000 */
[----:B------:R-:W-:Y:S02]  /*21980*/  F2FP.F16.F32.PACK_AB R126, R126, R129 ;  /* 0x000000817e7e723e */ /* 0x000fe400000000ff */
[----:B---3--:R-:W-:Y:S02]  /*21990*/  F2FP.F16.F32.PACK_AB R129, R141, R140 ;  /* 0x0000008c8d81723e */ /* 0x008fe400000000ff */
[----:B------:R-:W-:Y:S02]  /*219a0*/  F2FP.F16.F32.PACK_AB R134, R134, R125 ;  /* 0x0000007d8686723e */ /* 0x000fe400000000ff */
[----:B------:R-:W-:-:S02]  /*219b0*/  F2FP.F16.F32.PACK_AB R125, R149, R148 ;  /* 0x00000094957d723e */ /* 0x000fc400000000ff */
[----:B------:R-:W3:Y:S04]  /*219c0*/  LDL.LU R149, [R1+0x134] ;  /* 0x0001340001957983 */ /* 0x000ee80000300800 */
[----:B------:R-:W3:Y:S04]  /*219d0*/  LDL.LU R140, [R1+0x114] ;  /* 0x00011400018c7983 */ /* 0x000ee80000300800 */
[----:B------:R-:W3:Y:S04]  /*219e0*/  LDL.LU R148, [R1+0x120] ;  /* 0x0001200001947983 */ /* 0x000ee80000300800 */
[----:B------:R-:W3:Y:S04]  /*219f0*/  LDL.LU R141, [R1+0x104] ;  /* 0x00010400018d7983 */ /* 0x000ee80000300800 */
[----:B------:R-:W-:Y:S01]  /*21a00*/  STSM.16.M88.4 [R0], R116 ;  /* 0x0000007400007844 */ /* 0x000fe20000000200 */
[----:B------:R-:W-:Y:S06]  /*21a10*/  BAR.SYNC.DEFER_BLOCKING 0x0 ;  /* 0x0000000000007b1d */ /* 0x000fec0000010000 */
[----:B------:R-:W1:Y:S02]  /*21a20*/  LDS.128 R112, [R153] ;  /* 0x0000000099707984 */ /* 0x000e640000000c00 */
[----:B------:R-:W-:Y:S01]  /*21a30*/  BAR.SYNC.DEFER_BLOCKING 0x0 ;  /* 0x0000000000007b1d */ /* 0x000fe20000010000 */
[----:B------:R-:W-:-:S02]  /*21a40*/  F2FP.F16.F32.PACK_AB R135, R135, R124 ;  /* 0x0000007c8787723e */ /* 0x000fc400000000ff */
[----:B------:R-:W-:Y:S02]  /*21a50*/  F2FP.F16.F32.PACK_AB R124, R159, R158 ;  /* 0x0000009e9f7c723e */ /* 0x000fe400000000ff */
[----:B------:R-:W-:Y:S02]  /*21a60*/  F2FP.F16.F32.PACK_AB R127, R127, R128 ;  /* 0x000000807f7f723e */ /* 0x000fe400000000ff */
[----:B----4-:R-:W-:Y:S01]  /*21a70*/  F2FP.F16.F32.PACK_AB R128, R145, R144 ;  /* 0x000000909180723e */ /* 0x010fe200000000ff */
[----:B------:R-:W4:Y:S04]  /*21a80*/  LDL.LU R159, [R1+0x140] ;  /* 0x00014000019f7983 */ /* 0x000f280000300800 */
[----:B------:R-:W4:Y:S04]  /*21a90*/  LDL.LU R144, [R1+0x124] ;  /* 0x0001240001907983 */ /* 0x000f280000300800 */
[----:B------:R-:W4:Y:S04]  /*21aa0*/  LDL.LU R158, [R1+0x130] ;  /* 0x00013000019e7983 */ /* 0x000f280000300800 */
[----:B------:R-:W4:Y:S04]  /*21ab0*/  LDL.LU R145, [R1+0x110] ;  /* 0x0001100001917983 */ /* 0x000f280000300800 */
[----:B------:R-:W-:Y:S01]  /*21ac0*/  STSM.16.M88.4 [R0], R120 ;  /* 0x0000007800007844 */ /* 0x000fe20000000200 */
[----:B------:R-:W-:Y:S01]  /*21ad0*/  BAR.SYNC.DEFER_BLOCKING 0x0 ;  /* 0x0000000000007b1d */ /* 0x000fe20000010000 */
[----:B------:R-:W-:-:S05]  /*21ae0*/  F2FP.F16.F32.PACK_AB R139, R139, R131 ;  /* 0x000000838b8b723e */ /* 0x000fca00000000ff */
[----:B------:R-:W1:Y:S02]  /*21af0*/  LDS.128 R116, [R153] ;  /* 0x0000000099747984 */ /* 0x000e640000000c00 */
[----:B------:R-:W-:Y:S06]  /*21b00*/  BAR.SYNC.DEFER_BLOCKING 0x0 ;  /* 0x0000000000007b1d */ /* 0x000fec0000010000 */
[----:B------:R2:W-:Y:S02]  /*21b10*/  STSM.16.M88.4 [R0], R136 ;  /* 0x0000008800007844 */ /* 0x0005e40000000200 */
[----:B------:R-:W-:Y:S01]  /*21b20*/  BAR.SYNC.DEFER_BLOCKING 0x0 ;  /* 0x0000000000007b1d */ /* 0x000fe20000010000 */
[----:B--2---:R-:W-:-:S02]  /*21b30*/  F2FP.F16.F32.PACK_AB R136, R163, R162 ;  /* 0x000000a2a388723e */ /* 0x004fc400000000ff */
[----:B------:R-:W-:-:S03]  /*21b40*/  F2FP.F16.F32.PACK_AB R138, R3, R4 ;  /* 0x00000004038a723e */ /* 0x000fc600000000ff */
[----:B------:R-:W2:Y:S01]  /*21b50*/  LDL.LU R163, [R1+0x164] ;  /* 0x0001640001a37983 */ /* 0x000ea20000300800 */
[----:B------:R-:W-:Y:S02]  /*21b60*/  F2FP.F16.F32.PACK_AB R4, R156, R155 ;  /* 0x0000009b9c04723e */ /* 0x000fe400000000ff */
[----:B------:R-:W-:Y:S01]  /*21b70*/  F2FP.F16.F32.PACK_AB R139, R5, R7 ;  /* 0x00000007058b723e */ /* 0x000fe200000000ff */
[----:B------:R-:W2:Y:S01]  /*21b80*/  LDL.LU R156, [R1+0x154] ;  /* 0x00015400019c7983 */ /* 0x000ea20000300800 */
[----:B------:R-:W-:-:S03]  /*21b90*/  F2FP.F16.F32.PACK_AB R5, R154, R152 ;  /* 0x000000989a05723e */ /* 0x000fc600000000ff */
[----:B------:R-:W2:Y:S04]  /*21ba0*/  LDL.LU R155, [R1+0x160] ;  /* 0x00016000019b7983 */ /* 0x000ea80000300800 */
[----:B------:R-:W2:Y:S04]  /*21bb0*/  LDL.LU R154, [R1+0x144] ;  /* 0x00014400019a7983 */ /* 0x000ea80000300800 */
[----:B------:R-:W1:Y:S01]  /*21bc0*/  LDS.128 R120, [R153] ;  /* 0x0000000099787984 */ /* 0x000e620000000c00 */
[----:B------:R-:W-:Y:S01]  /*21bd0*/  BAR.SYNC.DEFER_BLOCKING 0x0 ;  /* 0x0000000000007b1d */ /* 0x000fe20000010000 */
[----:B------:R-:W-:Y:S01]  /*21be0*/  @!P0 FMUL R157, R157, 16777216 ;  /* 0x4b8000009d9d8820 */ /* 0x000fe20000400000 */
[----:B------:R-:W-:-:S02]  /*21bf0*/  F2FP.F16.F32.PACK_AB R130, R130, R43 ;  /* 0x0000002b8282723e */ /* 0x000fc400000000ff */
[----:B------:R-:W-:Y:S02]  /*21c00*/  F2FP.F16.F32.PACK_AB R131, R41, R42 ;  /* 0x0000002a2983723e */ /* 0x000fe400000000ff */
[----:B------:R-:W2:Y:S04]  /*21c10*/  LDL.LU R162, [R1+0x180] ;  /* 0x0001800001a27983 */ /* 0x000ea80000300800 */
[----:B------:R-:W-:Y:S01]  /*21c20*/  STSM.16.M88.4 [R0], R132 ;  /* 0x0000008400007844 */ /* 0x000fe20000000200 */
[----:B------:R-:W-:Y:S01]  /*21c30*/  BAR.SYNC.DEFER_BLOCKING 0x0 ;  /* 0x0000000000007b1d */ /* 0x000fe20000010000 */
[----:B------:R-:W-:-:S05]  /*21c40*/  FMUL R9, R2, R157 ;  /* 0x0000009d02097220 */ /* 0x000fca0000400000 */
[----:B------:R-:W2:Y:S04]  /*21c50*/  LDL.LU R152, [R1+0x170] ;  /* 0x0001700001987983 */ /* 0x000ea80000300800 */
[----:B------:R-:W1:Y:S01]  /*21c60*/  LDS.128 R132, [R153] ;  /* 0x0000000099847984 */ /* 0x000e620000000c00 */
[----:B------:R-:W-:Y:S06]  /*21c70*/  BAR.SYNC.DEFER_BLOCKING 0x0 ;  /* 0x0000000000007b1d */ /* 0x000fec0000010000 */
[----:B------:R-:W-:Y:S02]  /*21c80*/  STSM.16.M88.4 [R0], R124 ;  /* 0x0000007c00007844 */ /* 0x000fe40000000200 */
[----:B------:R-:W-:Y:S06]  /*21c90*/  BAR.SYNC.DEFER_BLOCKING 0x0 ;  /* 0x0000000000007b1d */ /* 0x000fec0000010000 */
[----:B------:R-:W0:Y:S01]  /*21ca0*/  S2R R157, SR_TID.X ;  /* 0x00000000009d7919 */ /* 0x000e220000002100 */
[----:B------:R-:W1:Y:S01]  /*21cb0*/  LDS.128 R124, [R153] ;  /* 0x00000000997c7984 */ /* 0x000e620000000c00 */
[----:B------:R-:W-:Y:S01]  /*21cc0*/  BAR.SYNC.DEFER_BLOCKING 0x0 ;  /* 0x0000000000007b1d */ /* 0x000fe20000010000 */
[----:B---3--:R-:W-:-:S05]  /*21cd0*/  F2FP.F16.F32.PACK_AB R140, R149, R140 ;  /* 0x0000008c958c723e */ /* 0x008fca00000000ff */
[----:B------:R-:W3:Y:S01]  /*21ce0*/  LDL.LU R149, [R1+0x150] ;  /* 0x0001500001957983 */ /* 0x000ee20000300800 */
[----:B------:R-:W-:-:S03]  /*21cf0*/  F2FP.F16.F32.PACK_AB R141, R148, R141 ;  /* 0x0000008d948d723e */ /* 0x000fc600000000ff */
[----:B------:R-:W3:Y:S04]  /*21d00*/  LDL.LU R148, [R1+0x100] ;  /* 0x0001000001947983 */ /* 0x000ee80000300800 */
[----:B------:R-:W-:Y:S01]  /*21d10*/  STSM.16.M88.4 [R0], R128 ;  /* 0x0000008000007844 */ /* 0x000fe20000000200 */
[----:B------:R-:W-:Y:S01]  /*21d20*/  BAR.SYNC.DEFER_BLOCKING 0x0 ;  /* 0x0000000000007b1d */ /* 0x000fe20000010000 */
[----:B0-----:R-:W-:Y:S01]  /*21d30*/  LOP3.LUT R6, R157, 0x40, RZ, 0xc0, !PT ;  /* 0x000000409d067812 */ /* 0x001fe200078ec0ff */
        /* <DEDUP_REMOVED lines=24> */
[----:B------:R-:W-:-:S02]  /*21ec0*/  ISETP.NE.U32.AND P0, PT, R6, RZ, PT ;  /* 0x000000ff0600720c */ /* 0x000fc40003f05070 */
[----:B------:R-:W-:Y:S02]  /*21ed0*/  F2FP.F16.F32.PACK_AB R6, R8, R9 ;  /* 0x000000090806723e */ /* 0x000fe400000000ff */
[----:B------:R-:W-:Y:S02]  /*21ee0*/  F2FP.F16.F32.PACK_AB R7, R10, R11 ;  /* 0x0000000b0a07723e */ /* 0x000fe400000000ff */
[----:B------:R-:W0:Y:S01]  /*21ef0*/  LDS.128 R8, [R153] ;  /* 0x0000000099087984 */ /* 0x000e220000000c00 */
[----:B------:R-:W-:Y:S01]  /*21f00*/  F2FP.F16.F32.PACK_AB R137, R161, R160 ;  /* 0x000000a0a189723e */ /* 0x000fe200000000ff */
[----:B------:R-:W-:Y:S01]  /*21f10*/  BAR.SYNC.DEFER_BLOCKING 0x0 ;  /* 0x0000000000007b1d */ /* 0x000fe20000010000 */
[----:B----4-:R-:W-:-:S05]  /*21f20*/  F2FP.F16.F32.PACK_AB R144, R159, R144 ;  /* 0x000000909f90723e */ /* 0x010fca00000000ff */
[----:B------:R-:W4:Y:S01]  /*21f30*/  LDL.LU R161, [R1+0x184] ;  /* 0x0001840001a17983 */ /* 0x000f220000300800 */
[----:B------:R-:W-:-:S03]  /*21f40*/  F2FP.F16.F32.PACK_AB R145, R158, R145 ;  /* 0x000000919e91723e */ /* 0x000fc600000000ff */
[----:B------:R-:W4:Y:S04]  /*21f50*/  LDL.LU R160, [R1+0x174] ;  /* 0x0001740001a07983 */ /* 0x000f280000300800 */
[----:B------:R-:W4:Y:S04]  /*21f60*/  LDL.LU R159, [R1+0xc4] ;  /* 0x0000c400019f7983 */ /* 0x000f280000300800 */
[----:B------:R-:W4:Y:S04]  /*21f70*/  LDL.LU R158, [R1+0xb0] ;  /* 0x0000b000019e7983 */ /* 0x000f280000300800 */
[----:B------:R-:W-:Y:S01]  /*21f80*/  STSM.16.M88.4 [R0], R136 ;  /* 0x0000008800007844 */ /* 0x000fe20000000200 */
[----:B------:R-:W-:Y:S01]  /*21f90*/  BAR.SYNC.DEFER_BLOCKING 0x0 ;  /* 0x0000000000007b1d */ /* 0x000fe20000010000 */
        /* <DEDUP_REMOVED lines=10> */
[----:B------:R-:W0:Y:S01]  /*22040*/  LDS.128 R128, [R153] ;  /* 0x0000000099807984 */ /* 0x000e220000000c00 */
        /* <DEDUP_REMOVED lines=15> */
[----:B------:R-:W-:Y:S01]  /*22140*/  F2FP.F16.F32.PACK_AB R147, R20, R21 ;  /* 0x000000151493723e */ /* 0x000fe200000000ff */
[----:B------:R-:W-:Y:S01]  /*22150*/  STSM.16.M88.4 [R0], R4 ;  /* 0x0000000400007844 */ /* 0x000fe20000000200 */
[----:B------:R-:W-:Y:S01]  /*22160*/  BAR.SYNC.DEFER_BLOCKING 0x0 ;  /* 0x0000000000007b1d */ /* 0x000fe20000010000 */
[----:B--2---:R-:W-:-:S05]  /*22170*/  F2FP.F16.F32.PACK_AB R20, R163, R156 ;  /* 0x0000009ca314723e */ /* 0x004fca00000000ff */
[----:B------:R-:W2:Y:S01]  /*22180*/  LDL.LU R156, [R1+0xa4] ;  /* 0x0000a400019c7983 */ /* 0x000ea20000300800 */
[----:B------:R-:W-:-:S03]  /*22190*/  F2FP.F16.F32.PACK_AB R21, R155, R154 ;  /* 0x0000009a9b15723e */ /* 0x000fc600000000ff */
[----:B------:R-:W2:Y:S04]  /*221a0*/  LDL.LU R155, [R1+0x90] ;  /* 0x00009000019b7983 */ /* 0x000ea80000300800 */
[----:B------:R-:W2:Y:S04]  /*221b0*/  LDL.LU R154, [R1+0x64] ;  /* 0x00006400019a7983 */ /* 0x000ea80000300800 */
[----:B------:R-:W0:Y:S01]  /*221c0*/  LDS.128 R4, [R153] ;  /* 0x0000000099047984 */ /* 0x000e220000000c00 */
[----:B------:R-:W-:Y:S02]  /*221d0*/  F2FP.F16.F32.PACK_AB R142, R12, R13 ;  /* 0x0000000d0c8e723e */ /* 0x000fe400000000ff */
[----:B------:R-:W-:Y:S01]  /*221e0*/  F2FP.F16.F32.PACK_AB R143, R14, R17 ;  /* 0x000000110e8f723e */ /* 0x000fe200000000ff */
[----:B------:R-:W-:Y:S01]  /*221f0*/  BAR.SYNC.DEFER_BLOCKING 0x0 ;  /* 0x0000000000007b1d */ /* 0x000fe20000010000 */
[----:B------:R-:W-:-:S02]  /*22200*/  F2FP.F16.F32.PACK_AB R146, R18, R19 ;  /* 0x000000131292723e */ /* 0x000fc400000000ff */
[----:B------:R-:W-:Y:S02]  /*22210*/  F2FP.F16.F32.PACK_AB R22, R22, R23 ;  /* 0x000000171616723e */ /* 0x000fe400000000ff */
[----:B------:R-:W-:-:S03]  /*22220*/  F2FP.F16.F32.PACK_AB R26, R26, R27 ;  /* 0x0000001b1a1a723e */ /* 0x000fc600000000ff */
[----:B------:R-:W1:Y:S01]  /*22230*/  LDC.64 R12, c[0x0][0x270] ;  /* 0x00009c00ff0c7b82 */ /* 0x000e620000000a00 */
[----:B------:R-:W-:Y:S01]  /*22240*/  STSM.16.M88.4 [R0], R140 ;  /* 0x0000008c00007844 */ /* 0x000fe20000000200 */
[----:B------:R-:W-:-:S06]  /*22250*/  F2FP.F16.F32.PACK_AB R30, R30, R31 ;  /* 0x0000001f1e1e723e */ /* 0x000fcc00000000ff */
[----:B------:R-:W0:Y:S08]  /*22260*/  LDC.64 R18, c[0x0][0x228] ;  /* 0x00008a00ff127b82 */ /* 0x000e300000000a00 */
[----:B------:R-:W-:Y:S06]  /*22270*/  BAR.SYNC.DEFER_BLOCKING 0x0 ;  /* 0x0000000000007b1d */ /* 0x000fec0000010000 */
[----:B------:R-:W0:Y:S02]  /*22280*/  LDS.128 R136, [R153] ;  /* 0x0000000099887984 */ /* 0x000e240000000c00 */
[----:B------:R-:W-:Y:S06]  /*22290*/  BAR.SYNC.DEFER_BLOCKING 0x0 ;  /* 0x0000000000007b1d */ /* 0x000fec0000010000 */
[----:B------:R2:W-:Y:S02]  /*222a0*/  STSM.16.M88.4 [R0], R144 ;  /* 0x0000009000007844 */ /* 0x0005e40000000200 */
[----:B------:R-:W-:Y:S01]  /*222b0*/  BAR.SYNC.DEFER_BLOCKING 0x0 ;  /* 0x0000000000007b1d */ /* 0x000fe20000010000 */
[----:B------:R-:W-:-:S05]  /*222c0*/  F2FP.F16.F32.PACK_AB R23, R24, R25 ;  /* 0x000000191817723e */ /* 0x000fca00000000ff */
[----:B------:R-:W0:Y:S02]  /*222d0*/  LDS.128 R140, [R153] ;  /* 0x00000000998c7984 */ /* 0x000e240000000c00 */
[----:B------:R-:W-:Y:S06]  /*222e0*/  BAR.SYNC.DEFER_BLOCKING 0x0 ;  /* 0x0000000000007b1d */ /* 0x000fec0000010000 */
[----:B------:R-:W-:Y:S02]  /*222f0*/  STSM.16.M88.4 [R0], R20 ;  /* 0x0000001400007844 */ /* 0x000fe40000000200 */
[----:B------:R-:W-:Y:S01]  /*22300*/  BAR.SYNC.DEFER_BLOCKING 0x0 ;  /* 0x0000000000007b1d */ /* 0x000fe20000010000 */
[----:B------:R-:W-:-:S02]  /*22310*/  F2FP.F16.F32.PACK_AB R24, R162, R152 ;  /* 0x00000098a218723e */ /* 0x000fc400000000ff */
[----:B---3--:R-:W-:Y:S02]  /*22320*/  F2FP.F16.F32.PACK_AB R25, R149, R148 ;  /* 0x000000949519723e */ /* 0x008fe400000000ff */
[----:B------:R-:W-:-:S03]  /*22330*/  F2FP.F16.F32.PACK_AB R27, R28, R29 ;  /* 0x0000001d1c1b723e */ /* 0x000fc600000000ff */
[----:B------:R-:W3:Y:S01]  /*22340*/  LDC R149, c[0x0][0x278] ;  /* 0x00009e00ff957b82 */ /* 0x000ee20000000800 */
[----:B------:R-:W3:Y:S07]  /*22350*/  LDS.128 R20, [R153] ;  /* 0x0000000099147984 */ /* 0x000eee0000000c00 */
[----:B------:R-:W-:Y:S06]  /*22360*/  BAR.SYNC.DEFER_BLOCKING 0x0 ;  /* 0x0000000000007b1d */ /* 0x000fec0000010000 */
[----:B------:R-:W-:Y:S02]  /*22370*/  STSM.16.M88.4 [R0], R24 ;  /* 0x0000001800007844 */ /* 0x000fe40000000200 */
[----:B------:R-:W-:Y:S01]  /*22380*/  BAR.SYNC.DEFER_BLOCKING 0x0 ;  /* 0x0000000000007b1d */ /* 0x000fe20000010000 */
[----:B----4-:R-:W-:-:S02]  /*22390*/  F2FP.F16.F32.PACK_AB R28, R161, R160 ;  /* 0x000000a0a11c723e */ /* 0x010fc400000000ff */
[----:B------:R-:W-:-:S03]  /*223a0*/  F2FP.F16.F32.PACK_AB R31, R32, R33 ;  /* 0x00000021201f723e */ /* 0x000fc600000000ff */
[----:B------:R-:W4:Y:S01]  /*223b0*/  LDS.128 R24, [R153] ;  /* 0x0000000099187984 */ /* 0x000f220000000c00 */
[----:B------:R-:W-:Y:S01]  /*223c0*/  F2FP.F16.F32.PACK_AB R29, R159, R158 ;  /* 0x0000009e9f1d723e */ /* 0x000fe200000000ff */
[----:B------:R-:W-:Y:S06]  /*223d0*/  BAR.SYNC.DEFER_BLOCKING 0x0 ;  /* 0x0000000000007b1d */ /* 0x000fec0000010000 */
[----:B------:R-:W-:Y:S02]  /*223e0*/  STSM.16.M88.4 [R0], R28 ;  /* 0x0000001c00007844 */ /* 0x000fe40000000200 */
[----:B------:R-:W-:Y:S01]  /*223f0*/  BAR.SYNC.DEFER_BLOCKING 0x0 ;  /* 0x0000000000007b1d */ /* 0x000fe20000010000 */
[----:B------:R-:W-:-:S02]  /*22400*/  F2FP.F16.F32.PACK_AB R34, R34, R35 ;  /* 0x000000232222723e */ /* 0x000fc400000000ff */
[----:B------:R-:W-:-:S03]  /*22410*/  F2FP.F16.F32.PACK_AB R35, R36, R37 ;  /* 0x000000252423723e */ /* 0x000fc600000000ff */
[----:B------:R-:W4:Y:S01]  /*22420*/  LDS.128 R28, [R153] ;  /* 0x00000000991c7984 */ /* 0x000f220000000c00 */
[----:B------:R-:W1:Y:S01]  /*22430*/  S2R R148, SR_CTAID.X ;  /* 0x0000000000947919 */ /* 0x000e620000002500 */
[----:B------:R-:W0:Y:S01]  /*22440*/  S2R R162, SR_TID.X ;  /* 0x0000000000a27919 */ /* 0x000e220000002100 */
[----:B--2---:R-:W-:Y:S02]  /*22450*/  F2FP.F16.F32.PACK_AB R32, R156, R155 ;  /* 0x0000009b9c20723e */ /* 0x004fe400000000ff */
[----:B------:R-:W-:Y:S01]  /*22460*/  F2FP.F16.F32.PACK_AB R33, R154, R16 ;  /* 0x000000109a21723e */ /* 0x000fe200000000ff */
[----:B------:R-:W-:Y:S06]  /*22470*/  BAR.SYNC.DEFER_BLOCKING 0x0 ;  /* 0x0000000000007b1d */ /* 0x000fec0000010000 */
[----:B------:R-:W2:Y:S01]  /*22480*/  S2R R152, SR_CTAID.Y ;  /* 0x0000000000987919 */ /* 0x000ea20000002600 */
[----:B------:R-:W-:-:S02]  /*22490*/  SHF.R.U32.HI R17, RZ, 0x6, R157 ;  /* 0x00000006ff117819 */ /* 0x000fc4000001169d */
[----:B------:R-:W-:Y:S01]  /*224a0*/  F2FP.F16.F32.PACK_AB R144, R15, R249 ;  /* 0x000000f90f90723e */ /* 0x000fe200000000ff */
[----:B------:R-:W4:Y:S01]  /*224b0*/  LDL.LU R16, [R1+0x1324] ;  /* 0x0013240001107983 */ /* 0x000f220000300800 */
[----:B------:R-:W-:Y:S02]  /*224c0*/  F2FP.F16.F32.PACK_AB R145, R248, R247 ;  /* 0x000000f7f891723e */ /* 0x000fe400000000ff */
[----:B------:R-:W-:Y:S01]  /*224d0*/  F2FP.F16.F32.PACK_AB R146, R38, R39 ;  /* 0x000000272692723e */ /* 0x000fe200000000ff */
[----:B------:R-:W4:Y:S01]  /*224e0*/  LDL.LU R15, [R1+0x1320] ;  /* 0x00132000010f7983 */ /* 0x000f220000300800 */
[----:B-1----:R-:W-:Y:S01]  /*224f0*/  IMAD.SHL.U32 R148, R148, 0x40, RZ ;  /* 0x0000004094947824 */ /* 0x002fe200078e00ff */
[----:B------:R-:W-:Y:S02]  /*22500*/  F2FP.F16.F32.PACK_AB R147, R40, R2 ;  /* 0x000000022893723e */ /* 0x000fe400000000ff */
[----:B------:R-:W4:Y:S04]  /*22510*/  LDL.LU R155, [R1+0x204] ;  /* 0x00020400019b7983 */ /* 0x000f280000300800 */
[----:B------:R-:W-:Y:S01]  /*22520*/  STSM.16.M88.4 [R0], R32 ;  /* 0x0000002000007844 */ /* 0x000fe20000000200 */
[----:B------:R-:W-:Y:S01]  /*22530*/  BAR.SYNC.DEFER_BLOCKING 0x0 ;  /* 0x0000000000007b1d */ /* 0x000fe20000010000 */
[----:B0-----:R-:W-:-:S05]  /*22540*/  LOP3.LUT R148, R148, 0x3f, R162, 0xf8, !PT ;  /* 0x0000003f94947812 */ /* 0x001fca00078ef8a2 */
[----:B------:R-:W-:Y:S01]  /*22550*/  IMAD R13, R148, R13, RZ ;  /* 0x0000000d940d7224 */ /* 0x000fe200078e02ff */
[----:B------:R-:W4:Y:S01]  /*22560*/  LDL.LU R154, [R1+0x200] ;  /* 0x00020000019a7983 */ /* 0x000f220000300800 */
[----:B--2---:R-:W-:-:S03]  /*22570*/  IMAD R12, R152, R12, RZ ;  /* 0x0000000c980c7224 */ /* 0x004fc600078e02ff */
[----:B------:R-:W0:Y:S01]  /*22580*/  LDS.128 R32, [R153] ;  /* 0x0000000099207984 */ /* 0x000e220000000c00 */
[----:B------:R-:W-:Y:S01]  /*22590*/  BAR.SYNC.DEFER_BLOCKING 0x0 ;  /* 0x0000000000007b1d */ /* 0x000fe20000010000 */
[----:B------:R-:W-:Y:S01]  /*225a0*/  IMAD.SHL.U32 R3, R12, 0x2, RZ ;  /* 0x000000020c037824 */ /* 0x000fe200078e00ff */
[----:B------:R-:W-:-:S04]  /*225b0*/  SHF.L.U32 R14, R13, 0x1, RZ ;  /* 0x000000010d0e7819 */ /* 0x000fc800000006ff */
[----:B------:R-:W-:Y:S02]  /*225c0*/  IADD3 R3, P1, P2, R14, R18, R3 ;  /* 0x000000120e037210 */ /* 0x000fe40007a3e003 */
[----:B------:R-:W-:Y:S01]  /*225d0*/  SGXT.U32 R14, R17, 0x1 ;  /* 0x00000001110e781a */ /* 0x000fe20000000000 */
[----:B------:R-:W-:-:S04]  /*225e0*/  IMAD.HI R12, R12, 0x2, RZ ;  /* 0x000000020c0c7827 */ /* 0x000fc800078e02ff */
[----:B------:R-:W-:-:S04]  /*225f0*/  IMAD.HI R13, R13, 0x2, RZ ;  /* 0x000000020d0d7827 */ /* 0x000fc800078e02ff */
[----:B---3--:R-:W-:Y:S01]  /*22600*/  IMAD R14, R14, R149, RZ ;  /* 0x000000950e0e7224 */ /* 0x008fe200078e02ff */
[----:B------:R-:W-:-:S03]  /*22610*/  IADD3.X R12, R13, R19, R12, P1, P2 ;  /* 0x000000130d0c7210 */ /* 0x000fc60000fe440c */
[C---:B------:R-:W-:Y:S01]  /*22620*/  IMAD R13, R149.reuse, 0x2, R14 ;  /* 0x00000002950d7824 */ /* 0x040fe200078e020e */
[----:B------:R1:W-:Y:S03]  /*22630*/  STSM.16.M88.4 [R0], R144 ;  /* 0x0000009000007844 */ /* 0x0003e60000000200 */
[C---:B------:R-:W-:Y:S01]  /*22640*/  IMAD R17, R149.reuse, 0x2, R13 ;  /* 0x0000000295117824 */ /* 0x040fe200078e020d */
[----:B------:R-:W-:Y:S01]  /*22650*/  BAR.SYNC.DEFER_BLOCKING 0x0 ;  /* 0x0000000000007b1d */ /* 0x000fe20000010000 */
[CC--:B------:R-:W-:Y:S02]  /*22660*/  LEA R18, P1, R14.reuse, R3.reuse, 0x1 ;  /* 0x000000030e127211 */ /* 0x0c0fe400078208ff */
[----:B------:R-:W-:Y:S01]  /*22670*/  IMAD R2, R149, 0x2, R17 ;  /* 0x0000000295027824 */ /* 0x000fe200078e0211 */
[----:B------:R-:W-:Y:S02]  /*22680*/  LEA R36, P2, R13, R3, 0x1 ;  /* 0x000000030d247211 */ /* 0x000fe400078408ff */
[----:B------:R-:W-:-:S02]  /*22690*/  LEA.HI.X.SX32 R19, R14, R12, 0x1, P1 ;  /* 0x0000000c0e137211 */ /* 0x000fc400008f0eff */
[----:B------:R-:W-:Y:S02]  /*226a0*/  LEA.HI.X.SX32 R37, R13, R12, 0x1, P2 ;  /* 0x0000000c0d257211 */ /* 0x000fe400010f0eff */
[CC--:B------:R-:W-:Y:S02]  /*226b0*/  LEA R40, P1, R2.reuse, R3.reuse, 0x1 ;  /* 0x0000000302287211 */ /* 0x0c0fe400078208ff */
[----:B------:R-:W-:Y:S01]  /*226c0*/  LEA R13, R149, R2, 0x1 ;  /* 0x00000002950d7211 */ /* 0x000fe200078e08ff */
[----:B-1----:R-:W1:Y:S01]  /*226d0*/  LDC R145, c[0x0][0x278] ;  /* 0x00009e00ff917b82 */ /* 0x002e620000000800 */
[----:B------:R-:W-:Y:S02]  /*226e0*/  LEA.HI.X.SX32 R41, R2, R12, 0x1, P1 ;  /* 0x0000000c02297211 */ /* 0x000fe400008f0eff */
[-C--:B------:R-:W-:Y:S01]  /*226f0*/  LEA R42, P1, R13, R3.reuse, 0x1 ;  /* 0x000000030d2a7211 */ /* 0x080fe200078208ff */
[----:B------:R-:W-:Y:S01]  /*22700*/  IMAD R0, R149, 0x2, R13 ;  /* 0x0000000295007824 */ /* 0x000fe200078e020d */
[----:B------:R-:W-:-:S02]  /*22710*/  LEA R38, P3, R17, R3, 0x1 ;  /* 0x0000000311267211 */ /* 0x000fc400078608ff */
[-C--:B------:R-:W-:Y:S01]  /*22720*/  LEA.HI.X.SX32 R43, R13, R12.reuse, 0x1, P1 ;  /* 0x0000000c0d2b7211 */ /* 0x080fe200008f0eff */
[----:B------:R-:W-:Y:S01]  /*22730*/  IMAD R2, R149, 0x2, R0 ;  /* 0x0000000295027824 */ /* 0x000fe200078e0200 */
[----:B------:R2:W-:Y:S01]  /*22740*/  STG.E.U16 desc[UR4][R18.64], R44 ;  /* 0x0000002c12007986 */ /* 0x0005e2000c101504 */
[----:B------:R-:W-:-:S03]  /*22750*/  LEA.HI.X.SX32 R39, R17, R12, 0x1, P3 ;  /* 0x0000000c11277211 */ /* 0x000fc600018f0eff */
[----:B------:R3:W-:Y:S01]  /*22760*/  STG.E.U16 desc[UR4][R36.64], R45 ;  /* 0x0000002d24007986 */ /* 0x0007e2000c101504 */
[----:B--2---:R-:W-:-:S04]  /*22770*/  LEA R18, P1, R0, R3, 0x1 ;  /* 0x0000000300127211 */ /* 0x004fc800078208ff */
[-C--:B------:R-:W-:Y:S01]  /*22780*/  LEA.HI.X.SX32 R19, R0, R12.reuse, 0x1, P1 ;  /* 0x0000000c00137211 */ /* 0x080fe200008f0eff */
[C---:B------:R-:W-:Y:S01]  /*22790*/  IMAD R0, R149.reuse, 0x2, R2 ;  /* 0x0000000295007824 */ /* 0x040fe200078e0202 */
[CC--:B---3--:R-:W-:Y:S01]  /*227a0*/  LEA R36, P1, R2.reuse, R3.reuse, 0x1 ;  /* 0x0000000302247211 */ /* 0x0c8fe200078208ff */
[----:B------:R2:W-:Y:S03]  /*227b0*/  STG.E.U16 desc[UR4][R38.64], R46 ;  /* 0x0000002e26007986 */ /* 0x0005e6000c101504 */
[----:B------:R-:W-:Y:S02]  /*227c0*/  LEA.HI.X.SX32 R37, R2, R12, 0x1, P1 ;  /* 0x0000000c02257211 */ /* 0x000fe400008f0eff */
[----:B------:R-:W-:Y:S02]  /*227d0*/  LEA R2, R149, R0, 0x1 ;  /* 0x0000000095027211 */ /* 0x000fe400078e08ff */
[----:B--2---:R-:W-:-:S04]  /*227e0*/  LEA R38, P1, R0, R3, 0x1 ;  /* 0x0000000300267211 */ /* 0x004fc800078208ff */
[----:B------:R-:W-:Y:S01]  /*227f0*/  LEA.HI.X.SX32 R39, R0, R12, 0x1, P1 ;  /* 0x0000000c00277211 */ /* 0x000fe200008f0eff */
[----:B------:R-:W-:Y:S01]  /*22800*/  IMAD R0, R149, 0x2, R2 ;  /* 0x0000000295007824 */ /* 0x000fe200078e0202 */
[----:B------:R-:W-:Y:S01]  /*22810*/  PRMT R14, R44, 0x7632, R14 ;  /* 0x000076322c0e7816 */ /* 0x000fe2000000000e */
[----:B------:R2:W-:Y:S01]  /*22820*/  STG.E.U16 desc[UR4][R40.64], R47 ;  /* 0x0000002f28007986 */ /* 0x0005e2000c101504 */
[----:B------:R-:W-:Y:S01]  /*22830*/  PRMT R17, R45, 0x7632, R17 ;  /* 0x000076322d117816 */ /* 0x000fe20000000011 */
[----:B------:R-:W-:Y:S02]  /*22840*/  IMAD R13, R149, 0x2, R0 ;  /* 0x00000002950d7824 */ /* 0x000fe400078e0200 */
[----:B------:R3:W-:Y:S04]  /*22850*/  STG.E.U16 desc[UR4][R42.64], R14 ;  /* 0x0000000e2a007986 */ /* 0x0007e8000c101504 */
[----:B------:R0:W-:Y:S01]  /*22860*/  STG.E.U16 desc[UR4][R18.64], R17 ;  /* 0x0000001112007986 */ /* 0x0001e2000c101504 */
[----:B--2---:R-:W-:-:S04]  /*22870*/  LEA R40, P1, R2, R3, 0x1 ;  /* 0x0000000302287211 */ /* 0x004fc800078208ff */
[----:B------:R-:W-:Y:S01]  /*22880*/  LEA.HI.X.SX32 R41, R2, R12, 0x1, P1 ;  /* 0x0000000c02297211 */ /* 0x000fe200008f0eff */
[----:B---3--:R-:W2:Y:S01]  /*22890*/  LDC R14, c[0x0][0x278] ;  /* 0x00009e00ff0e7b82 */ /* 0x008ea20000000800 */
[----:B------:R-:W-:Y:S02]  /*228a0*/  LEA R42, P1, R13, R3, 0x1 ;  /* 0x000000030d2a7211 */ /* 0x000fe400078208ff */
[----:B------:R-:W-:-:S05]  /*228b0*/  PRMT R45, R47, 0x7632, R45 ;  /* 0x000076322f2d7816 */ /* 0x000fca000000002d */
[----:B0-----:R-:W0:Y:S01]  /*228c0*/  LDC R17, c[0x0][0x278] ;  /* 0x00009e00ff117b82 */ /* 0x001e220000000800 */
[----:B------:R-:W-:Y:S01]  /*228d0*/  LEA.HI.X.SX32 R43, R13, R12, 0x1, P1 ;  /* 0x0000000c0d2b7211 */ /* 0x000fe200008f0eff */
[----:B------:R-:W-:Y:S01]  /*228e0*/  IMAD R13, R149, 0x2, R13 ;  /* 0x00000002950d7824 */ /* 0x000fe200078e020d */
[----:B------:R-:W-:-:S05]  /*228f0*/  PRMT R144, R46, 0x7632, R144 ;  /* 0x000076322e907816 */ /* 0x000fca0000000090 */
[----:B------:R-:W3:Y:S01]  /*22900*/  LDC R47, c[0x0][0x278] ;  /* 0x00009e00ff2f7b82 */ /* 0x000ee20000000800 */
[-C--:B------:R-:W-:Y:S01]  /*22910*/  LEA R44, P2, R0, R3.reuse, 0x1 ;  /* 0x00000003002c7211 */ /* 0x080fe200078408ff */
[----:B------:R-:W-:Y:S01]  /*22920*/  STG.E.U16 desc[UR4][R36.64], R144 ;  /* 0x0000009024007986 */ /* 0x000fe2000c101504 */
[----:B------:R-:W-:-:S03]  /*22930*/  LEA R18, P1, R13, R3, 0x1 ;  /* 0x000000030d127211 */ /* 0x000fc600078208ff */
[----:B------:R1:W-:Y:S01]  /*22940*/  STG.E.U16 desc[UR4][R38.64], R45 ;  /* 0x0000002d26007986 */ /* 0x0003e2000c101504 */
[----:B------:R-:W-:-:S03]  /*22950*/  LEA.HI.X.SX32 R19, R13, R12, 0x1, P1 ;  /* 0x0000000c0d137211 */ /* 0x000fc600008f0eff */
[----:B------:R-:W-:Y:S01]  /*22960*/  STG.E.U16 desc[UR4][R40.64], R48 ;  /* 0x0000003028007986 */ /* 0x000fe2000c101504 */
[----:B-1----:R-:W-:Y:S02]  /*22970*/  LEA.HI.X.SX32 R45, R0, R12, 0x1, P2 ;  /* 0x0000000c002d7211 */ /* 0x002fe400010f0eff */
[C---:B------:R-:W-:Y:S02]  /*22980*/  LEA R0, R149.reuse, R13, 0x1 ;  /* 0x0000000d95007211 */ /* 0x040fe400078e08ff */
[----:B------:R-:W1:Y:S01]  /*22990*/  LDC R13, c[0x0][0x278] ;  /* 0x00009e00ff0d7b82 */ /* 0x000e620000000800 */
[----:B------:R2:W-:Y:S01]  /*229a0*/  STG.E.U16 desc[UR4][R44.64], R49 ;  /* 0x000000312c007986 */ /* 0x0005e2000c101504 */
[----:B------:R-:W-:Y:S01]  /*229b0*/  LEA R36, P1, R0, R3, 0x1 ;  /* 0x0000000300247211 */ /* 0x000fe200078208ff */
[----:B------:R-:W-:-:S03]  /*229c0*/  IMAD R2, R149, 0x2, R0 ;  /* 0x0000000295027824 */ /* 0x000fc600078e0200 */
[-C--:B------:R-:W-:Y:S01]  /*229d0*/  LEA.HI.X.SX32 R37, R0, R12.reuse, 0x1, P1 ;  /* 0x0000000c00257211 */ /* 0x080fe200008f0eff */
[----:B0-----:R-:W-:Y:S01]  /*229e0*/  IMAD R0, R17, 0x2, R2 ;  /* 0x0000000211007824 */ /* 0x001fe200078e0202 */
[-C--:B------:R-:W-:Y:S01]  /*229f0*/  LEA R38, P1, R2, R3.reuse, 0x1 ;  /* 0x0000000302267211 */ /* 0x080fe200078208ff */
[----:B--2---:R-:W0:Y:S01]  /*22a00*/  LDC R45, c[0x0][0x278] ;  /* 0x00009e00ff2d7b82 */ /* 0x004e220000000800 */
[----:B------:R-:W-:Y:S02]  /*22a10*/  PRMT R41, R48, 0x7632, R41 ;  /* 0x0000763230297816 */ /* 0x000fe40000000029 */
[----:B------:R-:W-:Y:S01]  /*22a20*/  LEA.HI.X.SX32 R39, R2, R12, 0x1, P1 ;  /* 0x0000000c02277211 */ /* 0x000fe200008f0eff */
[----:B---3--:R-:W-:Y:S01]  /*22a30*/  IMAD R2, R47, 0x2, R0 ;  /* 0x000000022f027824 */ /* 0x008fe200078e0200 */
[----:B------:R-:W-:Y:S01]  /*22a40*/  LEA R40, P1, R0, R3, 0x1 ;  /* 0x0000000300287211 */ /* 0x000fe200078208ff */
[----:B------:R2:W-:Y:S02]  /*22a50*/  STG.E.U16 desc[UR4][R42.64], R50 ;  /* 0x000000322a007986 */ /* 0x0005e4000c101504 */
[----:B------:R-:W3:Y:S02]  /*22a60*/  LDC R44, c[0x0][0x278] ;  /* 0x00009e00ff2c7b82 */ /* 0x000ee40000000800 */
[----:B------:R-:W-:Y:S04]  /*22a70*/  STG.E.U16 desc[UR4][R18.64], R51 ;  /* 0x0000003312007986 */ /* 0x000fe8000c101504 */
[----:B------:R1:W-:Y:S02]  /*22a80*/  STG.E.U16 desc[UR4][R36.64], R41 ;  /* 0x0000002924007986 */ /* 0x0003e4000c101504 */
[----:B------:R-:W3:Y:S01]  /*22a90*/  LDC R17, c[0x0][0x278] ;  /* 0x00009e00ff117b82 */ /* 0x000ee20000000800 */
[----:B--2---:R-:W-:-:S02]  /*22aa0*/  PRMT R43, R49, 0x7632, R43 ;  /* 0x00007632312b7816 */ /* 0x004fc4000000002b */
[----:B------:R-:W-:Y:S02]  /*22ab0*/  PRMT R46, R50, 0x7632, R46 ;  /* 0x00007632322e7816 */ /* 0x000fe4000000002e */
[----:B------:R-:W-:-:S03]  /*22ac0*/  PRMT R48, R51, 0x7632, R48 ;  /* 0x0000763233307816 */ /* 0x000fc60000000030 */
[----:B------:R-:W2:Y:S01]  /*22ad0*/  LDC R47, c[0x0][0x278] ;  /* 0x00009e00ff2f7b82 */ /* 0x000ea20000000800 */
[----:B-1----:R-:W-:Y:S02]  /*22ae0*/  LEA.HI.X.SX32 R41, R0, R12, 0x1, P1 ;  /* 0x0000000c00297211 */ /* 0x002fe400008f0eff */
[CC--:B------:R-:W-:Y:S02]  /*22af0*/  LEA R42, P1, R2.reuse, R3.reuse, 0x1 ;  /* 0x00000003022a7211 */ /* 0x0c0fe400078208ff */
[----:B------:R-:W-:Y:S01]  /*22b00*/  LEA R0, R145, R2, 0x1 ;  /* 0x0000000291007211 */ /* 0x000fe200078e08ff */
[----:B------:R1:W-:Y:S02]  /*22b10*/  STG.E.U16 desc[UR4][R38.64], R43 ;  /* 0x0000002b26007986 */ /* 0x0003e4000c101504 */
[----:B-1----:R-:W-:Y:S02]  /*22b20*/  LEA.HI.X.SX32 R43, R2, R12, 0x1, P1 ;  /* 0x0000000c022b7211 */ /* 0x002fe400008f0eff */
[----:B------:R-:W-:Y:S01]  /*22b30*/  IMAD R2, R13, 0x2, R0 ;  /* 0x000000020d027824 */ /* 0x000fe200078e0200 */
[----:B------:R-:W-:-:S03]  /*22b40*/  LEA R18, P1, R0, R3, 0x1 ;  /* 0x0000000300127211 */ /* 0x000fc600078208ff */
[----:B0-----:R-:W-:Y:S01]  /*22b50*/  IMAD R13, R45, 0x2, R2 ;  /* 0x000000022d0d7824 */ /* 0x001fe200078e0202 */
[----:B------:R-:W-:Y:S01]  /*22b60*/  LEA.HI.X.SX32 R19, R0, R12, 0x1, P1 ;  /* 0x0000000c00137211 */ /* 0x000fe200008f0eff */
[----:B------:R-:W0:Y:S03]  /*22b70*/  LDC R45, c[0x0][0x278] ;  /* 0x00009e00ff2d7b82 */ /* 0x000e260000000800 */
[----:B------:R-:W-:-:S04]  /*22b80*/  LEA R38, P1, R13, R3, 0x1 ;  /* 0x000000030d267211 */ /* 0x000fc800078208ff */
[----:B------:R-:W-:Y:S01]  /*22b90*/  LEA.HI.X.SX32 R39, R13, R12, 0x1, P1 ;  /* 0x0000000c0d277211 */ /* 0x000fe200008f0eff */
[----:B------:R-:W-:Y:S01]  /*22ba0*/  IMAD R13, R14, 0x2, R13 ;  /* 0x000000020e0d7824 */ /* 0x000fe200078e020d */
[----:B------:R1:W-:Y:S01]  /*22bb0*/  STG.E.U16 desc[UR4][R40.64], R46 ;  /* 0x0000002e28007986 */ /* 0x0003e2000c101504 */
[----:B------:R-:W-:Y:S01]  /*22bc0*/  LEA R36, P2, R2, R3, 0x1 ;  /* 0x0000000302247211 */ /* 0x000fe200078408ff */
[----:B------:R-:W4:Y:S02]  /*22bd0*/  LDC R14, c[0x0][0x278] ;  /* 0x00009e00ff0e7b82 */ /* 0x000f240000000800 */
[----:B------:R2:W-:Y:S01]  /*22be0*/  STG.E.U16 desc[UR4][R42.64], R48 ;  /* 0x000000302a007986 */ /* 0x0005e2000c101504 */
[----:B---3--:R-:W-:Y:S02]  /*22bf0*/  LEA R0, R44, R13, 0x1 ;  /* 0x0000000d2c007211 */ /* 0x008fe400078e08ff */
[----:B-1----:R-:W-:-:S03]  /*22c00*/  LEA R40, P1, R13, R3, 0x1 ;  /* 0x000000030d287211 */ /* 0x002fc600078208ff */
[----:B--2---:R-:W1:Y:S01]  /*22c10*/  LDC R43, c[0x0][0x278] ;  /* 0x00009e00ff2b7b82 */ /* 0x004e620000000800 */
[-C--:B------:R-:W-:Y:S01]  /*22c20*/  LEA.HI.X.SX32 R41, R13, R12.reuse, 0x1, P1 ;  /* 0x0000000c0d297211 */ /* 0x080fe200008f0eff */
[----:B------:R2:W-:Y:S01]  /*22c30*/  STG.E.U16 desc[UR4][R18.64], R52 ;  /* 0x0000003412007986 */ /* 0x0005e2000c101504 */
[----:B------:R-:W-:Y:S01]  /*22c40*/  LEA.HI.X.SX32 R37, R2, R12, 0x1, P2 ;  /* 0x0000000c02257211 */ /* 0x000fe200010f0eff */
[----:B------:R-:W-:-:S04]  /*22c50*/  IMAD R2, R17, 0x2, R0 ;  /* 0x0000000211027824 */ /* 0x000fc800078e0200 */
[----:B------:R-:W3:Y:S01]  /*22c60*/  LDC R13, c[0x0][0x278] ;  /* 0x00009e00ff0d7b82 */ /* 0x000ee20000000800 */
[----:B------:R0:W-:Y:S01]  /*22c70*/  STG.E.U16 desc[UR4][R36.64], R53 ;  /* 0x0000003524007986 */ /* 0x0001e2000c101504 */
[----:B--2---:R-:W-:-:S06]  /*22c80*/  LEA R18, P1, R0, R3, 0x1 ;  /* 0x0000000300127211 */ /* 0x004fcc00078208ff */
[----:B------:R-:W2:Y:S01]  /*22c90*/  LDC R17, c[0x0][0x278] ;  /* 0x00009e00ff117b82 */ /* 0x000ea20000000800 */
[-C--:B------:R-:W-:Y:S01]  /*22ca0*/  LEA.HI.X.SX32 R19, R0, R12.reuse, 0x1, P1 ;  /* 0x0000000c00137211 */ /* 0x080fe200008f0eff */
[----:B0-----:R-:W-:Y:S01]  /*22cb0*/  IMAD R0, R45, 0x2, R2 ;  /* 0x000000022d007824 */ /* 0x001fe200078e0202 */
[C---:B------:R-:W-:Y:S01]  /*22cc0*/  LEA R36, P1, R2.reuse, R3, 0x1 ;  /* 0x0000000302247211 */ /* 0x040fe200078208ff */
[----:B------:R0:W-:Y:S04]  /*22cd0*/  STG.E.U16 desc[UR4][R38.64], R54 ;  /* 0x0000003626007986 */ /* 0x0001e8000c101504 */
[----:B------:R-:W4:Y:S01]  /*22ce0*/  LDC R44, c[0x0][0x278] ;  /* 0x00009e00ff2c7b82 */ /* 0x000f220000000800 */
[----:B------:R-:W-:Y:S01]  /*22cf0*/  LEA.HI.X.SX32 R37, R2, R12, 0x1, P1 ;  /* 0x0000000c02257211 */ /* 0x000fe200008f0eff */
[----:B------:R-:W-:Y:S01]  /*22d00*/  IMAD R2, R47, 0x2, R0 ;  /* 0x000000022f027824 */ /* 0x000fe200078e0200 */
[----:B------:R-:W-:Y:S01]  /*22d10*/  STG.E.U16 desc[UR4][R40.64], R55 ;  /* 0x0000003728007986 */ /* 0x000fe2000c101504 */
[----:B------:R-:W-:-:S04]  /*22d20*/  PRMT R46, R53, 0x7632, R46 ;  /* 0x00007632352e7816 */ /* 0x000fc8000000002e */
[----:B------:R-:W4:Y:S01]  /*22d30*/  LDC R45, c[0x0][0x278] ;  /* 0x00009e00ff2d7b82 */ /* 0x000f220000000800 */
[----:B0-----:R-:W-:Y:S02]  /*22d40*/  PRMT R39, R52, 0x7632, R39 ;  /* 0x0000763234277816 */ /* 0x001fe40000000027 */
[----:B------:R-:W-:-:S03]  /*22d50*/  LEA R38, P1, R0, R3, 0x1 ;  /* 0x0000000300267211 */ /* 0x000fc600078208ff */
[----:B------:R0:W-:Y:S01]  /*22d60*/  STG.E.U16 desc[UR4][R18.64], R39 ;  /* 0x0000002712007986 */ /* 0x0001e2000c101504 */
[----:B------:R-:W-:Y:S01]  /*22d70*/  PRMT R48, R54, 0x7632, R48 ;  /* 0x0000763236307816 */ /* 0x000fe20000000030 */
[----:B------:R-:W4:Y:S01]  /*22d80*/  LDC R47, c[0x0][0x278] ;  /* 0x00009e00ff2f7b82 */ /* 0x000f220000000800 */
[----:B0-----:R-:W-:Y:S02]  /*22d90*/  LEA.HI.X.SX32 R39, R0, R12, 0x1, P1 ;  /* 0x0000000c00277211 */ /* 0x001fe400008f0eff */
[C---:B------:R-:W-:Y:S02]  /*22da0*/  LEA R42, P1, R2.reuse, R3, 0x1 ;  /* 0x00000003022a7211 */ /* 0x040fe400078208ff */
[----:B-1----:R-:W-:Y:S02]  /*22db0*/  LEA R0, R43, R2, 0x1 ;  /* 0x000000022b007211 */ /* 0x002fe400078e08ff */
[----:B------:R-:W-:-:S03]  /*22dc0*/  LEA.HI.X.SX32 R43, R2, R12, 0x1, P1 ;  /* 0x0000000c022b7211 */ /* 0x000fc600008f0eff */
[----:B---3--:R-:W-:Y:S01]  /*22dd0*/  IMAD R2, R13, 0x2, R0 ;  /* 0x000000020d027824 */ /* 0x008fe200078e0200 */
[----:B------:R-:W-:-:S03]  /*22de0*/  LEA R18, P1, R0, R3, 0x1 ;  /* 0x0000000300127211 */ /* 0x000fc600078208ff */
[----:B--2---:R-:W-:Y:S01]  /*22df0*/  IMAD R13, R17, 0x2, R2 ;  /* 0x00000002110d7824 */ /* 0x004fe200078e0202 */
[----:B------:R0:W-:Y:S01]  /*22e00*/  STG.E.U16 desc[UR4][R36.64], R46 ;  /* 0x0000002e24007986 */ /* 0x0001e2000c101504 */
[----:B------:R-:W-:Y:S01]  /*22e10*/  LEA.HI.X.SX32 R19, R0, R12, 0x1, P1 ;  /* 0x0000000c00137211 */ /* 0x000fe200008f0eff */
[----:B------:R-:W1:Y:S01]  /*22e20*/  LDC R17, c[0x0][0x278] ;  /* 0x00009e00ff117b82 */ /* 0x000e620000000800 */
[----:B------:R-:W-:Y:S01]  /*22e30*/  PRMT R49, R55, 0x7632, R49 ;  /* 0x0000763237317816 */ /* 0x000fe20000000031 */
[----:B------:R2:W-:Y:S01]  /*22e40*/  STG.E.U16 desc[UR4][R38.64], R48 ;  /* 0x0000003026007986 */ /* 0x0005e2000c101504 */
[----:B0-----:R-:W-:-:S04]  /*22e50*/  LEA R36, P1, R13, R3, 0x1 ;  /* 0x000000030d247211 */ /* 0x001fc800078208ff */
[-C--:B------:R-:W-:Y:S01]  /*22e60*/  LEA.HI.X.SX32 R37, R13, R12.reuse, 0x1, P1 ;  /* 0x0000000c0d257211 */ /* 0x080fe200008f0eff */
[----:B----4-:R-:W-:Y:S01]  /*22e70*/  IMAD R13, R14, 0x2, R13 ;  /* 0x000000020e0d7824 */ /* 0x010fe200078e020d */
[----:B------:R0:W-:Y:S01]  /*22e80*/  STG.E.U16 desc[UR4][R42.64], R49 ;  /* 0x000000312a007986 */ /* 0x0001e2000c101504 */
[-C--:B------:R-:W-:Y:S01]  /*22e90*/  LEA R40, P2, R2, R3.reuse, 0x1 ;  /* 0x0000000302287211 */ /* 0x080fe200078408ff */
[----:B------:R-:W3:Y:S02]  /*22ea0*/  LDC R14, c[0x0][0x278] ;  /* 0x00009e00ff0e7b82 */ /* 0x000ee40000000800 */
[C---:B--2---:R-:W-:Y:S02]  /*22eb0*/  LEA R38, P1, R13.reuse, R3, 0x1 ;  /* 0x000000030d267211 */ /* 0x044fe400078208ff */
[----:B------:R-:W-:Y:S02]  /*22ec0*/  LEA R0, R44, R13, 0x1 ;  /* 0x0000000d2c007211 */ /* 0x000fe400078e08ff */
[----:B------:R-:W-:-:S02]  /*22ed0*/  LEA.HI.X.SX32 R39, R13, R12, 0x1, P1 ;  /* 0x0000000c0d277211 */ /* 0x000fc400008f0eff */
[----:B------:R-:W2:Y:S01]  /*22ee0*/  LDC R13, c[0x0][0x278] ;  /* 0x00009e00ff0d7b82 */ /* 0x000ea20000000800 */
[----:B------:R-:W-:-:S07]  /*22ef0*/  LEA.HI.X.SX32 R41, R2, R12, 0x1, P2 ;  /* 0x0000000c02297211 */ /* 0x000fce00010f0eff */
[----:B0-----:R-:W0:Y:S01]  /*22f00*/  LDC R43, c[0x0][0x278] ;  /* 0x00009e00ff2b7b82 */ /* 0x001e220000000800 */
[----:B------:R4:W-:Y:S01]  /*22f10*/  STG.E.U16 desc[UR4][R18.64], R56 ;  /* 0x0000003812007986 */ /* 0x0009e2000c101504 */
[----:B------:R-:W-:-:S03]  /*22f20*/  IMAD R2, R45, 0x2, R0 ;  /* 0x000000022d027824 */ /* 0x000fc600078e0200 */
[----:B------:R-:W-:Y:S03]  /*22f30*/  STG.E.U16 desc[UR4][R40.64], R57 ;  /* 0x0000003928007986 */ /* 0x000fe6000c101504 */
[----:B------:R-:W3:Y:S01]  /*22f40*/  LDC R45, c[0x0][0x278] ;  /* 0x00009e00ff2d7b82 */ /* 0x000ee20000000800 */
[----:B------:R1:W-:Y:S01]  /*22f50*/  STG.E.U16 desc[UR4][R36.64], R58 ;  /* 0x0000003a24007986 */ /* 0x0003e2000c101504 */
[----:B----4-:R-:W-:-:S06]  /*22f60*/  LEA R18, P1, R0, R3, 0x1 ;  /* 0x0000000300127211 */ /* 0x010fcc00078208ff */
[----:B------:R-:W4:Y:S01]  /*22f70*/  LDC R44, c[0x0][0x278] ;  /* 0x00009e00ff2c7b82 */ /* 0x000f220000000800 */
[-C--:B------:R-:W-:Y:S01]  /*22f80*/  LEA.HI.X.SX32 R19, R0, R12.reuse, 0x1, P1 ;  /* 0x0000000c00137211 */ /* 0x080fe200008f0eff */
[----:B-1----:R-:W-:Y:S01]  /*22f90*/  IMAD R0, R17, 0x2, R2 ;  /* 0x0000000211007824 */ /* 0x002fe200078e0202 */
[-C--:B------:R-:W-:Y:S02]  /*22fa0*/  LEA R36, P1, R2, R3.reuse, 0x1 ;  /* 0x0000000302247211 */ /* 0x080fe400078208ff */
[----:B------:R-:W-:Y:S01]  /*22fb0*/  PRMT R41, R56, 0x7632, R41 ;  /* 0x0000763238297816 */ /* 0x000fe20000000029 */
[----:B------:R-:W-:Y:S01]  /*22fc0*/  STG.E.U16 desc[UR4][R38.64], R59 ;  /* 0x0000003b26007986 */ /* 0x000fe2000c101504 */
[----:B------:R-:W-:Y:S01]  /*22fd0*/  LEA.HI.X.SX32 R37, R2, R12, 0x1, P1 ;  /* 0x0000000c02257211 */ /* 0x000fe200008f0eff */
[----:B------:R-:W-:Y:S01]  /*22fe0*/  IMAD R2, R47, 0x2, R0 ;  /* 0x000000022f027824 */ /* 0x000fe200078e0200 */
[----:B------:R-:W-:Y:S01]  /*22ff0*/  LEA R40, P1, R0, R3, 0x1 ;  /* 0x0000000300287211 */ /* 0x000fe200078208ff */
[----:B------:R1:W-:Y:S01]  /*23000*/  STG.E.U16 desc[UR4][R18.64], R41 ;  /* 0x0000002912007986 */ /* 0x0003e2000c101504 */
[----:B------:R-:W-:Y:S01]  /*23010*/  PRMT R46, R57, 0x7632, R46 ;  /* 0x00007632392e7816 */ /* 0x000fe2000000002e */
[----:B------:R-:W4:Y:S01]  /*23020*/  LDC R17, c[0x0][0x278] ;  /* 0x00009e00ff117b82 */ /* 0x000f220000000800 */
[----:B------:R-:W-:-:S02]  /*23030*/  PRMT R48, R58, 0x7632, R48 ;  /* 0x000076323a307816 */ /* 0x000fc40000000030 */
[----:B------:R-:W-:-:S05]  /*23040*/  PRMT R49, R59, 0x7632, R49 ;  /* 0x000076323b317816 */ /* 0x000fca0000000031 */
[----:B------:R-:W4:Y:S01]  /*23050*/  LDC R47, c[0x0][0x278] ;  /* 0x00009e00ff2f7b82 */ /* 0x000f220000000800 */
[----:B-1----:R-:W-:Y:S02]  /*23060*/  LEA.HI.X.SX32 R41, R0, R12, 0x1, P1 ;  /* 0x0000000c00297211 */ /* 0x002fe400008f0eff */
[C---:B------:R-:W-:Y:S02]  /*23070*/  LEA R42, P1, R2.reuse, R3, 0x1 ;  /* 0x00000003022a7211 */ /* 0x040fe400078208ff */
[----:B0-----:R-:W-:Y:S02]  /*23080*/  LEA R0, R43, R2, 0x1 ;  /* 0x000000022b007211 */ /* 0x001fe400078e08ff */
[----:B------:R-:W-:-:S03]  /*23090*/  LEA.HI.X.SX32 R43, R2, R12, 0x1, P1 ;  /* 0x0000000c022b7211 */ /* 0x000fc600008f0eff */
[----:B--2---:R-:W-:Y:S01]  /*230a0*/  IMAD R2, R13, 0x2, R0 ;  /* 0x000000020d027824 */ /* 0x004fe200078e0200 */
[----:B------:R-:W-:-:S03]  /*230b0*/  LEA R18, P1, R0, R3, 0x1 ;  /* 0x0000000300127211 */ /* 0x000fc600078208ff */
[----:B---3--:R-:W-:Y:S01]  /*230c0*/  IMAD R13, R45, 0x2, R2 ;  /* 0x000000022d0d7824 */ /* 0x008fe200078e0202 */
[----:B------:R0:W-:Y:S01]  /*230d0*/  STG.E.U16 desc[UR4][R36.64], R46 ;  /* 0x0000002e24007986 */ /* 0x0001e2000c101504 */
[----:B------:R-:W-:Y:S01]  /*230e0*/  LEA.HI.X.SX32 R19, R0, R12, 0x1, P1 ;  /* 0x0000000c00137211 */ /* 0x000fe200008f0eff */
[----:B------:R-:W1:Y:S02]  /*230f0*/  LDC R45, c[0x0][0x278] ;  /* 0x00009e00ff2d7b82 */ /* 0x000e640000000800 */
[----:B------:R2:W-:Y:S01]  /*23100*/  STG.E.U16 desc[UR4][R40.64], R48 ;  /* 0x0000003028007986 */ /* 0x0005e2000c101504 */
[----:B0-----:R-:W-:-:S04]  /*23110*/  LEA R36, P1, R13, R3, 0x1 ;  /* 0x000000030d247211 */ /* 0x001fc800078208ff */
[-C--:B------:R-:W-:Y:S01]  /*23120*/  LEA.HI.X.SX32 R37, R13, R12.reuse, 0x1, P1 ;  /* 0x0000000c0d257211 */ /* 0x080fe200008f0eff */
[----:B------:R-:W-:Y:S01]  /*23130*/  IMAD R13, R14, 0x2, R13 ;  /* 0x000000020e0d7824 */ /* 0x000fe200078e020d */
[----:B------:R0:W-:Y:S01]  /*23140*/  STG.E.U16 desc[UR4][R42.64], R49 ;  /* 0x000000312a007986 */ /* 0x0001e2000c101504 */
[-C--:B------:R-:W-:Y:S01]  /*23150*/  LEA R38, P2, R2, R3.reuse, 0x1 ;  /* 0x0000000302267211 */ /* 0x080fe200078408ff */
[----:B------:R-:W3:Y:S02]  /*23160*/  LDC R14, c[0x0][0x278] ;  /* 0x00009e00ff0e7b82 */ /* 0x000ee40000000800 */
[C---:B--2---:R-:W-:Y:S02]  /*23170*/  LEA R40, P1, R13.reuse, R3, 0x1 ;  /* 0x000000030d287211 */ /* 0x044fe400078208ff */
[----:B----4-:R-:W-:Y:S02]  /*23180*/  LEA R0, R44, R13, 0x1 ;  /* 0x0000000d2c007211 */ /* 0x010fe400078e08ff */
        /* <DEDUP_REMOVED lines=782> */
[----:B------:R-:W1:Y:S01]  /*26270*/  LDC R45, c[0x0][0x278] ;  /* 0x00009e00ff2d7b82 */ /* 0x000e620000000800 */
[-C--:B------:R-:W-:Y:S01]  /*26280*/  LEA R38, P2, R2, R3.reuse, 0x1 ;  /* 0x0000000302267211 */ /* 0x080fe200078408ff */
[----:B------:R2:W-:Y:S01]  /*26290*/  STG.E.U16 desc[UR4][R40.64], R48 ;  /* 0x0000003028007986 */ /* 0x0005e2000c101504 */
[----:B0-----:R-:W-:-:S04]  /*262a0*/  LEA R36, P1, R13, R3, 0x1 ;  /* 0x000000030d247211 */ /* 0x001fc800078208ff */
[-C--:B------:R-:W-:Y:S01]  /*262b0*/  LEA.HI.X.SX32 R37, R13, R12.reuse, 0x1, P1 ;  /* 0x0000000c0d257211 */ /* 0x080fe200008f0eff */
[----:B------:R-:W-:Y:S01]  /*262c0*/  IMAD R13, R14, 0x2, R13 ;  /* 0x000000020e0d7824 */ /* 0x000fe200078e020d */
[----:B------:R0:W-:Y:S01]  /*262d0*/  STG.E.U16 desc[UR4][R42.64], R49 ;  /* 0x000000312a007986 */ /* 0x0001e2000c101504 */
[-C--:B------:R-:W-:Y:S01]  /*262e0*/  LEA.HI.X.SX32 R39, R2, R12.reuse, 0x1, P2 ;  /* 0x0000000c02277211 */ /* 0x080fe200010f0eff */
[----:B------:R-:W3:Y:S02]  /*262f0*/  LDC R14, c[0x0][0x278] ;  /* 0x00009e00ff0e7b82 */ /* 0x000ee40000000800 */
[C---:B--2---:R-:W-:Y:S02]  /*26300*/  LEA R40, P1, R13.reuse, R3, 0x1 ;  /* 0x000000030d287211 */ /* 0x044fe400078208ff */
[----:B----4-:R-:W-:Y:S01]  /*26310*/  LEA R0, R44, R13, 0x1 ;  /* 0x0000000d2c007211 */ /* 0x010fe200078e08ff */
[----:B------:R-:W-:Y:S01]  /*26320*/  STG.E.U16 desc[UR4][R18.64], R8 ;  /* 0x0000000812007986 */ /* 0x000fe2000c101504 */
[----:B------:R-:W-:-:S02]  /*26330*/  LEA.HI.X.SX32 R41, R13, R12, 0x1, P1 ;  /* 0x0000000c0d297211 */ /* 0x000fc400008f0eff */
[----:B------:R-:W2:Y:S01]  /*26340*/  LDC R13, c[0x0][0x278] ;  /* 0x00009e00ff0d7b82 */ /* 0x000ea20000000800 */
[----:B------:R4:W-:Y:S07]  /*26350*/  STG.E.U16 desc[UR4][R38.64], R9 ;  /* 0x0000000926007986 */ /* 0x0009ee000c101504 */
[----:B0-----:R-:W0:Y:S01]  /*26360*/  LDC R43, c[0x0][0x278] ;  /* 0x00009e00ff2b7b82 */ /* 0x001e220000000800 */
[----:B------:R1:W-:Y:S01]  /*26370*/  STG.E.U16 desc[UR4][R36.64], R10 ;  /* 0x0000000a24007986 */ /* 0x0003e2000c101504 */
[----:B------:R-:W-:Y:S01]  /*26380*/  IMAD R2, R17, 0x2, R0 ;  /* 0x0000000211027824 */ /* 0x000fe200078e0200 */
[----:B----4-:R-:W-:-:S05]  /*26390*/  PRMT R39, R9, 0x7632, R39 ;  /* 0x0000763209277816 */ /* 0x010fca0000000027 */
[----:B------:R-:W4:Y:S01]  /*263a0*/  LDC R17, c[0x0][0x278] ;  /* 0x00009e00ff117b82 */ /* 0x000f220000000800 */
[----:B-1----:R-:W-:Y:S02]  /*263b0*/  PRMT R37, R8, 0x7632, R37 ;  /* 0x0000763208257816 */ /* 0x002fe40000000025 */
[----:B------:R-:W-:-:S04]  /*263c0*/  LEA R8, P1, R0, R3, 0x1 ;  /* 0x0000000300087211 */ /* 0x000fc800078208ff */
[-C--:B------:R-:W-:Y:S01]  /*263d0*/  LEA.HI.X.SX32 R9, R0, R12.reuse, 0x1, P1 ;  /* 0x0000000c00097211 */ /* 0x080fe200008f0eff */
[----:B------:R-:W-:Y:S01]  /*263e0*/  IMAD R0, R45, 0x2, R2 ;  /* 0x000000022d007824 */ /* 0x000fe200078e0202 */
[CC--:B------:R-:W-:Y:S01]  /*263f0*/  LEA R18, P1, R2.reuse, R3.reuse, 0x1 ;  /* 0x0000000302127211 */ /* 0x0c0fe200078208ff */
[----:B------:R1:W-:Y:S03]  /*26400*/  STG.E.U16 desc[UR4][R40.64], R11 ;  /* 0x0000000b28007986 */ /* 0x0003e6000c101504 */
[-C--:B------:R-:W-:Y:S01]  /*26410*/  LEA.HI.X.SX32 R19, R2, R12.reuse, 0x1, P1 ;  /* 0x0000000c02137211 */ /* 0x080fe200008f0eff */
[----:B------:R-:W-:Y:S01]  /*26420*/  IMAD R2, R47, 0x2, R0 ;  /* 0x000000022f027824 */ /* 0x000fe200078e0200 */
[C---:B------:R-:W-:Y:S01]  /*26430*/  LEA R36, P1, R0.reuse, R3, 0x1 ;  /* 0x0000000300247211 */ /* 0x040fe200078208ff */
[----:B------:R3:W-:Y:S04]  /*26440*/  STG.E.U16 desc[UR4][R8.64], R37 ;  /* 0x0000002508007986 */ /* 0x0007e8000c101504 */
[----:B------:R2:W-:Y:S01]  /*26450*/  STG.E.U16 desc[UR4][R18.64], R39 ;  /* 0x0000002712007986 */ /* 0x0005e2000c101504 */
[----:B-1----:R-:W1:Y:S01]  /*26460*/  LDC R40, c[0x0][0x278] ;  /* 0x00009e00ff287b82 */ /* 0x002e620000000800 */
[----:B---3--:R-:W-:-:S02]  /*26470*/  LEA.HI.X.SX32 R37, R0, R12, 0x1, P1 ;  /* 0x0000000c00257211 */ /* 0x008fc400008f0eff */
[----:B------:R-:W-:-:S05]  /*26480*/  LEA R38, P1, R2, R3, 0x1 ;  /* 0x0000000302267211 */ /* 0x000fca00078208ff */
[----:B------:R-:W3:Y:S01]  /*26490*/  LDC R41, c[0x0][0x278] ;  /* 0x00009e00ff297b82 */ /* 0x000ee20000000800 */
[----:B0-----:R-:W-:Y:S02]  /*264a0*/  LEA R0, R43, R2, 0x1 ;  /* 0x000000022b007211 */ /* 0x001fe400078e08ff */
[----:B--2---:R-:W-:-:S03]  /*264b0*/  LEA.HI.X.SX32 R39, R2, R12, 0x1, P1 ;  /* 0x0000000c02277211 */ /* 0x004fc600008f0eff */
[----:B------:R-:W-:Y:S01]  /*264c0*/  IMAD R2, R13, 0x2, R0 ;  /* 0x000000020d027824 */ /* 0x000fe200078e0200 */
[C---:B------:R-:W-:Y:S01]  /*264d0*/  LEA R8, P1, R0.reuse, R3, 0x1 ;  /* 0x0000000300087211 */ /* 0x040fe200078208ff */
[----:B------:R-:W0:Y:S02]  /*264e0*/  LDC R43, c[0x0][0x278] ;  /* 0x00009e00ff2b7b82 */ /* 0x000e240000000800 */
[----:B----4-:R-:W-:Y:S01]  /*264f0*/  IMAD R13, R17, 0x2, R2 ;  /* 0x00000002110d7824 */ /* 0x010fe200078e0202 */
[----:B------:R-:W-:-:S04]  /*26500*/  LEA.HI.X.SX32 R9, R0, R12, 0x1, P1 ;  /* 0x0000000c00097211 */ /* 0x000fc800008f0eff */
[-C--:B------:R-:W-:Y:S01]  /*26510*/  LEA R18, P1, R13, R3.reuse, 0x1 ;  /* 0x000000030d127211 */ /* 0x080fe200078208ff */
[----:B------:R-:W2:Y:S01]  /*26520*/  LDC R17, c[0x0][0x278] ;  /* 0x00009e00ff117b82 */ /* 0x000ea20000000800 */
[----:B------:R-:W-:Y:S02]  /*26530*/  PRMT R42, R10, 0x7632, R42 ;  /* 0x000076320a2a7816 */ /* 0x000fe4000000002a */
[----:B------:R-:W-:Y:S02]  /*26540*/  PRMT R44, R11, 0x7632, R44 ;  /* 0x000076320b2c7816 */ /* 0x000fe4000000002c */
[----:B------:R-:W-:Y:S01]  /*26550*/  LEA.HI.X.SX32 R19, R13, R12, 0x1, P1 ;  /* 0x0000000c0d137211 */ /* 0x000fe200008f0eff */
[----:B------:R-:W-:Y:S01]  /*26560*/  IMAD R13, R14, 0x2, R13 ;  /* 0x000000020e0d7824 */ /* 0x000fe200078e020d */
[----:B------:R4:W-:Y:S01]  /*26570*/  STG.E.U16 desc[UR4][R36.64], R42 ;  /* 0x0000002a24007986 */ /* 0x0009e2000c101504 */
[----:B------:R-:W-:Y:S01]  /*26580*/  LEA R10, P2, R2, R3, 0x1 ;  /* 0x00000003020a7211 */ /* 0x000fe200078408ff */
[----:B------:R-:W0:Y:S02]  /*26590*/  LDC R14, c[0x0][0x278] ;  /* 0x00009e00ff0e7b82 */ /* 0x000e240000000800 */
[----:B------:R4:W-:Y:S01]  /*265a0*/  STG.E.U16 desc[UR4][R38.64], R44 ;  /* 0x0000002c26007986 */ /* 0x0009e2000c101504 */
[----:B-1----:R-:W-:-:S02]  /*265b0*/  LEA R0, R40, R13, 0x1 ;  /* 0x0000000d28007211 */ /* 0x002fc400078e08ff */
[----:B----4-:R-:W-:-:S03]  /*265c0*/  LEA R36, P1, R13, R3, 0x1 ;  /* 0x000000030d247211 */ /* 0x010fc600078208ff */
[----:B------:R-:W1:Y:S01]  /*265d0*/  LDC R39, c[0x0][0x278] ;  /* 0x00009e00ff277b82 */ /* 0x000e620000000800 */
[-C--:B------:R-:W-:Y:S01]  /*265e0*/  LEA.HI.X.SX32 R37, R13, R12.reuse, 0x1, P1 ;  /* 0x0000000c0d257211 */ /* 0x080fe200008f0eff */
[----:B------:R4:W-:Y:S01]  /*265f0*/  STG.E.U16 desc[UR4][R8.64], R128 ;  /* 0x0000008008007986 */ /* 0x0009e2000c101504 */
[----:B------:R-:W-:Y:S01]  /*26600*/  LEA.HI.X.SX32 R11, R2, R12, 0x1, P2 ;  /* 0x0000000c020b7211 */ /* 0x000fe200010f0eff */
[----:B---3--:R-:W-:-:S04]  /*26610*/  IMAD R2, R41, 0x2, R0 ;  /* 0x0000000229027824 */ /* 0x008fc800078e0200 */
[----:B------:R-:W3:Y:S01]  /*26620*/  LDC R13, c[0x0][0x278] ;  /* 0x00009e00ff0d7b82 */ /* 0x000ee20000000800 */
[----:B------:R2:W-:Y:S01]  /*26630*/  STG.E.U16 desc[UR4][R10.64], R129 ;  /* 0x000000810a007986 */ /* 0x0005e2000c101504 */
[----:B----4-:R-:W-:-:S06]  /*26640*/  LEA R8, P1, R0, R3, 0x1 ;  /* 0x0000000300087211 */ /* 0x010fcc00078208ff */
[----:B------:R-:W4:Y:S01]  /*26650*/  LDC R41, c[0x0][0x278] ;  /* 0x00009e00ff297b82 */ /* 0x000f220000000800 */
[-C--:B------:R-:W-:Y:S01]  /*26660*/  LEA.HI.X.SX32 R9, R0, R12.reuse, 0x1, P1 ;  /* 0x0000000c00097211 */ /* 0x080fe200008f0eff */
[----:B--2---:R-:W-:Y:S01]  /*26670*/  IMAD R0, R17, 0x2, R2 ;  /* 0x0000000211007824 */ /* 0x004fe200078e0202 */
[C---:B------:R-:W-:Y:S01]  /*26680*/  LEA R10, P1, R2.reuse, R3, 0x1 ;  /* 0x00000003020a7211 */ /* 0x040fe200078208ff */
[----:B------:R2:W-:Y:S04]  /*26690*/  STG.E.U16 desc[UR4][R18.64], R130 ;  /* 0x0000008212007986 */ /* 0x0005e8000c101504 */
[----:B------:R-:W4:Y:S01]  /*266a0*/  LDC R40, c[0x0][0x278] ;  /* 0x00009e00ff287b82 */ /* 0x000f220000000800 */
[----:B------:R-:W-:Y:S01]  /*266b0*/  LEA.HI.X.SX32 R11, R2, R12, 0x1, P1 ;  /* 0x0000000c020b7211 */ /* 0x000fe200008f0eff */
[----:B0-----:R-:W-:Y:S01]  /*266c0*/  IMAD R2, R43, 0x2, R0 ;  /* 0x000000022b027824 */ /* 0x001fe200078e0200 */
[----:B------:R-:W-:Y:S01]  /*266d0*/  STG.E.U16 desc[UR4][R36.64], R131 ;  /* 0x0000008324007986 */ /* 0x000fe2000c101504 */
[----:B------:R-:W-:-:S04]  /*266e0*/  PRMT R42, R129, 0x7632, R42 ;  /* 0x00007632812a7816 */ /* 0x000fc8000000002a */
[----:B------:R-:W0:Y:S01]  /*266f0*/  LDC R17, c[0x0][0x278] ;  /* 0x00009e00ff117b82 */ /* 0x000e220000000800 */
[----:B--2---:R-:W-:Y:S02]  /*26700*/  PRMT R19, R128, 0x7632, R19 ;  /* 0x0000763280137816 */ /* 0x004fe40000000013 */
[----:B------:R-:W-:-:S03]  /*26710*/  LEA R18, P1, R0, R3, 0x1 ;  /* 0x0000000300127211 */ /* 0x000fc600078208ff */
[----:B------:R2:W-:Y:S01]  /*26720*/  STG.E.U16 desc[UR4][R8.64], R19 ;  /* 0x0000001308007986 */ /* 0x0005e2000c101504 */
[----:B------:R-:W-:Y:S01]  /*26730*/  PRMT R44, R130, 0x7632, R44 ;  /* 0x00007632822c7816 */ /* 0x000fe2000000002c */
[----:B------:R-:W0:Y:S01]  /*26740*/  LDC R43, c[0x0][0x278] ;  /* 0x00009e00ff2b7b82 */ /* 0x000e220000000800 */
[----:B--2---:R-:W-:Y:S02]  /*26750*/  LEA.HI.X.SX32 R19, R0, R12, 0x1, P1 ;  /* 0x0000000c00137211 */ /* 0x004fe400008f0eff */
[C---:B------:R-:W-:Y:S02]  /*26760*/  LEA R38, P1, R2.reuse, R3, 0x1 ;  /* 0x0000000302267211 */ /* 0x040fe400078208ff */
[----:B-1----:R-:W-:Y:S02]  /*26770*/  LEA R0, R39, R2, 0x1 ;  /* 0x0000000227007211 */ /* 0x002fe400078e08ff */
[----:B------:R-:W-:-:S03]  /*26780*/  LEA.HI.X.SX32 R39, R2, R12, 0x1, P1 ;  /* 0x0000000c02277211 */ /* 0x000fc600008f0eff */
[----:B---3--:R-:W-:Y:S01]  /*26790*/  IMAD R2, R13, 0x2, R0 ;  /* 0x000000020d027824 */ /* 0x008fe200078e0200 */
[----:B------:R-:W-:-:S03]  /*267a0*/  LEA R8, P1, R0, R3, 0x1 ;  /* 0x0000000300087211 */ /* 0x000fc600078208ff */
[----:B----4-:R-:W-:Y:S01]  /*267b0*/  IMAD R13, R41, 0x2, R2 ;  /* 0x00000002290d7824 */ /* 0x010fe200078e0202 */
[----:B------:R1:W-:Y:S01]  /*267c0*/  STG.E.U16 desc[UR4][R10.64], R42 ;  /* 0x0000002a0a007986 */ /* 0x0003e2000c101504 */
[----:B------:R-:W-:Y:S01]  /*267d0*/  LEA.HI.X.SX32 R9, R0, R12, 0x1, P1 ;  /* 0x0000000c00097211 */ /* 0x000fe200008f0eff */
[----:B------:R-:W2:Y:S01]  /*267e0*/  LDC R41, c[0x0][0x278] ;  /* 0x00009e00ff297b82 */ /* 0x000ea20000000800 */
[----:B------:R-:W-:Y:S01]  /*267f0*/  PRMT R45, R131, 0x7632, R45 ;  /* 0x00007632832d7816 */ /* 0x000fe2000000002d */
[----:B------:R3:W-:Y:S01]  /*26800*/  STG.E.U16 desc[UR4][R18.64], R44 ;  /* 0x0000002c12007986 */ /* 0x0007e2000c101504 */
[-C--:B------:R-:W-:Y:S02]  /*26810*/  LEA R36, P2, R2, R3.reuse, 0x1 ;  /* 0x0000000302247211 */ /* 0x080fe400078408ff */
[----:B-1----:R-:W-:-:S04]  /*26820*/  LEA R10, P1, R13, R3, 0x1 ;  /* 0x000000030d0a7211 */ /* 0x002fc800078208ff */
[-C--:B------:R-:W-:Y:S01]  /*26830*/  LEA.HI.X.SX32 R11, R13, R12.reuse, 0x1, P1 ;  /* 0x0000000c0d0b7211 */ /* 0x080fe200008f0eff */
[----:B------:R-:W-:Y:S01]  /*26840*/  IMAD R13, R14, 0x2, R13 ;  /* 0x000000020e0d7824 */ /* 0x000fe200078e020d */
[----:B------:R1:W-:Y:S01]  /*26850*/  STG.E.U16 desc[UR4][R38.64], R45 ;  /* 0x0000002d26007986 */ /* 0x0003e2000c101504 */
[-C--:B------:R-:W-:Y:S01]  /*26860*/  LEA.HI.X.SX32 R37, R2, R12.reuse, 0x1, P2 ;  /* 0x0000000c02257211 */ /* 0x080fe200010f0eff */
[----:B------:R-:W4:Y:S02]  /*26870*/  LDC R14, c[0x0][0x278] ;  /* 0x00009e00ff0e7b82 */ /* 0x000f240000000800 */
[C---:B---3--:R-:W-:Y:S02]  /*26880*/  LEA R18, P1, R13.reuse, R3, 0x1 ;  /* 0x000000030d127211 */ /* 0x048fe400078208ff */
[----:B------:R-:W-:Y:S01]  /*26890*/  LEA R0, R40, R13, 0x1 ;  /* 0x0000000d28007211 */ /* 0x000fe200078e08ff */
[----:B------:R-:W-:Y:S01]  /*268a0*/  STG.E.U16 desc[UR4][R8.64], R4 ;  /* 0x0000000408007986 */ /* 0x000fe2000c101504 */
[----:B------:R-:W-:-:S02]  /*268b0*/  LEA.HI.X.SX32 R19, R13, R12, 0x1, P1 ;  /* 0x0000000c0d137211 */ /* 0x000fc400008f0eff */
[----:B------:R-:W3:Y:S01]  /*268c0*/  LDC R13, c[0x0][0x278] ;  /* 0x00009e00ff0d7b82 */ /* 0x000ee20000000800 */
[----:B------:R0:W-:Y:S07]  /*268d0*/  STG.E.U16 desc[UR4][R36.64], R5 ;  /* 0x0000000524007986 */ /* 0x0001ee000c101504 */
[----:B-1----:R-:W1:Y:S01]  /*268e0*/  LDC R39, c[0x0][0x278] ;  /* 0x00009e00ff277b82 */ /* 0x002e620000000800 */
[----:B------:R2:W-:Y:S01]  /*268f0*/  STG.E.U16 desc[UR4][R10.64], R6 ;  /* 0x000000060a007986 */ /* 0x0005e2000c101504 */
[----:B0-----:R-:W-:Y:S01]  /*26900*/  IMAD R2, R17, 0x2, R0 ;  /* 0x0000000211027824 */ /* 0x001fe200078e0200 */
[----:B------:R-:W-:-:S05]  /*26910*/  PRMT R37, R5, 0x7632, R37 ;  /* 0x0000763205257816 */ /* 0x000fca0000000025 */
[----:B------:R-:W0:Y:S01]  /*26920*/  LDC R17, c[0x0][0x278] ;  /* 0x00009e00ff117b82 */ /* 0x000e220000000800 */
[----:B--2---:R-:W-:Y:S02]  /*26930*/  PRMT R11, R4, 0x7632, R11 ;  /* 0x00007632040b7816 */ /* 0x004fe4000000000b */
[----:B------:R-:W-:-:S04]  /*26940*/  LEA R4, P1, R0, R3, 0x1 ;  /* 0x0000000300047211 */ /* 0x000fc800078208ff */
[-C--:B------:R-:W-:Y:S01]  /*26950*/  LEA.HI.X.SX32 R5, R0, R12.reuse, 0x1, P1 ;  /* 0x0000000c00057211 */ /* 0x080fe200008f0eff */
[----:B------:R-:W-:Y:S01]  /*26960*/  IMAD R0, R41, 0x2, R2 ;  /* 0x0000000229007824 */ /* 0x000fe200078e0202 */
[-C--:B------:R-:W-:Y:S01]  /*26970*/  LEA R8, P1, R2, R3.reuse, 0x1 ;  /* 0x0000000302087211 */ /* 0x080fe200078208ff */
[----:B------:R2:W-:Y:S01]  /*26980*/  STG.E.U16 desc[UR4][R18.64], R7 ;  /* 0x0000000712007986 */ /* 0x0005e2000c101504 */
[----:B------:R-:W-:Y:S01]  /*26990*/  PRMT R38, R6, 0x7632, R38 ;  /* 0x0000763206267816 */ /* 0x000fe20000000026 */
[----:B------:R-:W4:Y:S01]  /*269a0*/  LDC R41, c[0x0][0x278] ;  /* 0x00009e00ff297b82 */ /* 0x000f220000000800 */
[-C--:B------:R-:W-:Y:S01]  /*269b0*/  LEA.HI.X.SX32 R9, R2, R12.reuse, 0x1, P1 ;  /* 0x0000000c02097211 */ /* 0x080fe200008f0eff */
[----:B------:R-:W-:Y:S01]  /*269c0*/  IMAD R2, R43, 0x2, R0 ;  /* 0x000000022b027824 */ /* 0x000fe200078e0200 */
[C---:B------:R-:W-:Y:S01]  /*269d0*/  LEA R10, P1, R0.reuse, R3, 0x1 ;  /* 0x00000003000a7211 */ /* 0x040fe200078208ff */
[----:B------:R3:W-:Y:S04]  /*269e0*/  STG.E.U16 desc[UR4][R4.64], R11 ;  /* 0x0000000b04007986 */ /* 0x0007e8000c101504 */
[----:B------:R1:W-:Y:S01]  /*269f0*/  STG.E.U16 desc[UR4][R8.64], R37 ;  /* 0x0000002508007986 */ /* 0x0003e2000c101504 */
[----:B--2---:R-:W2:Y:S01]  /*26a00*/  LDC R18, c[0x0][0x278] ;  /* 0x00009e00ff127b82 */ /* 0x004ea20000000800 */
[----:B---3--:R-:W-:-:S02]  /*26a10*/  LEA.HI.X.SX32 R11, R0, R12, 0x1, P1 ;  /* 0x0000000c000b7211 */ /* 0x008fc400008f0eff */
[----:B------:R-:W-:-:S05]  /*26a20*/  LEA R36, P1, R2, R3, 0x1 ;  /* 0x0000000302247211 */ /* 0x000fca00078208ff */
[----:B------:R-:W3:Y:S01]  /*26a30*/  LDC R19, c[0x0][0x278] ;  /* 0x00009e00ff137b82 */ /* 0x000ee20000000800 */
[----:B-1----:R-:W-:Y:S02]  /*26a40*/  LEA R0, R39, R2, 0x1 ;  /* 0x0000000227007211 */ /* 0x002fe400078e08ff */
[----:B------:R-:W-:-:S03]  /*26a50*/  LEA.HI.X.SX32 R37, R2, R12, 0x1, P1 ;  /* 0x0000000c02257211 */ /* 0x000fc600008f0eff */
[----:B------:R-:W-:Y:S01]  /*26a60*/  IMAD R2, R13, 0x2, R0 ;  /* 0x000000020d027824 */ /* 0x000fe200078e0200 */
[C---:B------:R-:W-:Y:S01]  /*26a70*/  LEA R4, P1, R0.reuse, R3, 0x1 ;  /* 0x0000000300047211 */ /* 0x040fe200078208ff */
[----:B------:R-:W1:Y:S02]  /*26a80*/  LDC R39, c[0x0][0x278] ;  /* 0x00009e00ff277b82 */ /* 0x000e640000000800 */
[----:B0-----:R-:W-:Y:S01]  /*26a90*/  IMAD R13, R17, 0x2, R2 ;  /* 0x00000002110d7824 */ /* 0x001fe200078e0202 */
[----:B------:R-:W-:-:S04]  /*26aa0*/  LEA.HI.X.SX32 R5, R0, R12, 0x1, P1 ;  /* 0x0000000c00057211 */ /* 0x000fc800008f0eff */
[-C--:B------:R-:W-:Y:S01]  /*26ab0*/  LEA R8, P1, R13, R3.reuse, 0x1 ;  /* 0x000000030d087211 */ /* 0x080fe200078208ff */
[----:B------:R-:W0:Y:S01]  /*26ac0*/  LDC R17, c[0x0][0x278] ;  /* 0x00009e00ff117b82 */ /* 0x000e220000000800 */
[----:B------:R-:W-:Y:S02]  /*26ad0*/  PRMT R40, R7, 0x7632, R40 ;  /* 0x0000763207287816 */ /* 0x000fe40000000028 */
[----:B------:R-:W-:Y:S01]  /*26ae0*/  LEA.HI.X.SX32 R9, R13, R12, 0x1, P1 ;  /* 0x0000000c0d097211 */ /* 0x000fe200008f0eff */
[----:B----4-:R-:W-:Y:S01]  /*26af0*/  IMAD R13, R14, 0x2, R13 ;  /* 0x000000020e0d7824 */ /* 0x010fe200078e020d */
[----:B------:R4:W-:Y:S01]  /*26b00*/  STG.E.U16 desc[UR4][R10.64], R38 ;  /* 0x000000260a007986 */ /* 0x0009e2000c101504 */
[----:B------:R-:W-:Y:S02]  /*26b10*/  LEA R6, P2, R2, R3, 0x1 ;  /* 0x0000000302067211 */ /* 0x000fe400078408ff */
[----:B------:R-:W1:Y:S01]  /*26b20*/  LDC R14, c[0x0][0x278] ;  /* 0x00009e00ff0e7b82 */ /* 0x000e620000000800 */
[----:B------:R4:W-:Y:S01]  /*26b30*/  STG.E.U16 desc[UR4][R36.64], R40 ;  /* 0x0000002824007986 */ /* 0x0009e2000c101504 */
[----:B--2---:R-:W-:-:S02]  /*26b40*/  LEA R0, R18, R13, 0x1 ;  /* 0x0000000d12007211 */ /* 0x004fc400078e08ff */
[----:B----4-:R-:W-:-:S04]  /*26b50*/  LEA R10, P1, R13, R3, 0x1 ;  /* 0x000000030d0a7211 */ /* 0x010fc800078208ff */
[----:B------:R-:W2:Y:S01]  /*26b60*/  LDC R37, c[0x0][0x278] ;  /* 0x00009e00ff257b82 */ /* 0x000ea20000000800 */
[-C--:B------:R-:W-:Y:S01]  /*26b70*/  LEA.HI.X.SX32 R11, R13, R12.reuse, 0x1, P1 ;  /* 0x0000000c0d0b7211 */ /* 0x080fe200008f0eff */
[----:B------:R4:W-:Y:S01]  /*26b80*/  STG.E.U16 desc[UR4][R4.64], R136 ;  /* 0x0000008804007986 */ /* 0x0009e2000c101504 */
[----:B------:R-:W-:Y:S01]  /*26b90*/  LEA.HI.X.SX32 R7, R2, R12, 0x1, P2 ;  /* 0x0000000c02077211 */ /* 0x000fe200010f0eff */
[----:B---3--:R-:W-:-:S04]  /*26ba0*/  IMAD R2, R19, 0x2, R0 ;  /* 0x0000000213027824 */ /* 0x008fc800078e0200 */
[----:B------:R-:W3:Y:S01]  /*26bb0*/  LDC R13, c[0x0][0x278] ;  /* 0x00009e00ff0d7b82 */ /* 0x000ee20000000800 */
[----:B------:R0:W-:Y:S01]  /*26bc0*/  STG.E.U16 desc[UR4][R6.64], R137 ;  /* 0x0000008906007986 */ /* 0x0001e2000c101504 */
[----:B----4-:R-:W-:-:S03]  /*26bd0*/  LEA R4, P1, R0, R3, 0x1 ;  /* 0x0000000300047211 */ /* 0x010fc600078208ff */
[----:B------:R4:W-:Y:S03]  /*26be0*/  STG.E.U16 desc[UR4][R8.64], R138 ;  /* 0x0000008a08007986 */ /* 0x0009e6000c101504 */
[----:B------:R-:W3:Y:S01]  /*26bf0*/  LDC R36, c[0x0][0x278] ;  /* 0x00009e00ff247b82 */ /* 0x000ee20000000800 */
[----:B------:R-:W-:Y:S01]  /*26c00*/  LEA.HI.X.SX32 R5, R0, R12, 0x1, P1 ;  /* 0x0000000c00057211 */ /* 0x000fe200008f0eff */
[----:B0-----:R-:W-:Y:S01]  /*26c10*/  IMAD R0, R17, 0x2, R2 ;  /* 0x0000000211007824 */ /* 0x001fe200078e0202 */
[----:B------:R-:W-:Y:S01]  /*26c20*/  LEA R6, P1, R2, R3, 0x1 ;  /* 0x0000000302067211 */ /* 0x000fe200078208ff */
[----:B------:R-:W-:Y:S01]  /*26c30*/  STG.E.U16 desc[UR4][R10.64], R139 ;  /* 0x0000008b0a007986 */ /* 0x000fe2000c101504 */
[----:B------:R-:W-:-:S03]  /*26c40*/  PRMT R38, R137, 0x7632, R38 ;  /* 0x0000763289267816 */ /* 0x000fc60000000026 */
[----:B------:R-:W0:Y:S01]  /*26c50*/  LDC R17, c[0x0][0x278] ;  /* 0x00009e00ff117b82 */ /* 0x000e220000000800 */
[----:B------:R-:W-:Y:S02]  /*26c60*/  LEA.HI.X.SX32 R7, R2, R12, 0x1, P1 ;  /* 0x0000000c02077211 */ /* 0x000fe400008f0eff */
[----:B----4-:R-:W-:Y:S01]  /*26c70*/  PRMT R9, R136, 0x7632, R9 ;  /* 0x0000763288097816 */ /* 0x010fe20000000009 */
[----:B-1----:R-:W-:Y:S01]  /*26c80*/  IMAD R2, R39, 0x2, R0 ;  /* 0x0000000227027824 */ /* 0x002fe200078e0200 */
[----:B------:R-:W-:-:S03]  /*26c90*/  LEA R8, P1, R0, R3, 0x1 ;  /* 0x0000000300087211 */ /* 0x000fc600078208ff */
[----:B------:R1:W-:Y:S01]  /*26ca0*/  STG.E.U16 desc[UR4][R4.64], R9 ;  /* 0x0000000904007986 */ /* 0x0003e2000c101504 */
[----:B------:R-:W-:Y:S01]  /*26cb0*/  PRMT R40, R138, 0x7632, R40 ;  /* 0x000076328a287816 */ /* 0x000fe20000000028 */
[----:B------:R-:W4:Y:S01]  /*26cc0*/  LDC R39, c[0x0][0x278] ;  /* 0x00009e00ff277b82 */ /* 0x000f220000000800 */
[----:B-1----:R-:W-:Y:S02]  /*26cd0*/  LEA.HI.X.SX32 R9, R0, R12, 0x1, P1 ;  /* 0x0000000c00097211 */ /* 0x002fe400008f0eff */
[CC--:B------:R-:W-:Y:S02]  /*26ce0*/  LEA R18, P1, R2.reuse, R3.reuse, 0x1 ;  /* 0x0000000302127211 */ /* 0x0c0fe400078208ff */
[----:B--2---:R-:W-:Y:S02]  /*26cf0*/  LEA R0, R37, R2, 0x1 ;  /* 0x0000000225007211 */ /* 0x004fe400078e08ff */
[----:B------:R-:W-:Y:S01]  /*26d00*/  LEA.HI.X.SX32 R19, R2, R12, 0x1, P1 ;  /* 0x0000000c02137211 */ /* 0x000fe200008f0eff */
[----:B------:R1:W-:Y:S01]  /*26d10*/  STG.E.U16 desc[UR4][R6.64], R38 ;  /* 0x0000002606007986 */ /* 0x0003e2000c101504 */
[----:B------:R-:W2:Y:S01]  /*26d20*/  LDC R37, c[0x0][0x278] ;  /* 0x00009e00ff257b82 */ /* 0x000ea20000000800 */
[----:B---3--:R-:W-:Y:S01]  /*26d30*/  IMAD R2, R13, 0x2, R0 ;  /* 0x000000020d027824 */ /* 0x008fe200078e0200 */
[----:B------:R-:W-:-:S03]  /*26d40*/  LEA R4, P1, R0, R3, 0x1 ;  /* 0x0000000300047211 */ /* 0x000fc600078208ff */
[----:B------:R-:W-:Y:S01]  /*26d50*/  IMAD R13, R41, 0x2, R2 ;  /* 0x00000002290d7824 */ /* 0x000fe200078e0202 */
[-C--:B------:R-:W-:Y:S02]  /*26d60*/  LEA.HI.X.SX32 R5, R0, R12.reuse, 0x1, P1 ;  /* 0x0000000c00057211 */ /* 0x080fe400008f0eff */
[----:B------:R-:W-:Y:S02]  /*26d70*/  PRMT R42, R139, 0x7632, R42 ;  /* 0x000076328b2a7816 */ /* 0x000fe4000000002a */
[C---:B-1----:R-:W-:Y:S01]  /*26d80*/  LEA R6, P1, R13.reuse, R3, 0x1 ;  /* 0x000000030d067211 */ /* 0x042fe200078208ff */
[----:B------:R1:W-:Y:S03]  /*26d90*/  STG.E.U16 desc[UR4][R8.64], R40 ;  /* 0x0000002808007986 */ /* 0x0003e6000c101504 */
[----:B------:R-:W-:Y:S02]  /*26da0*/  LEA.HI.X.SX32 R7, R13, R12, 0x1, P1 ;  /* 0x0000000c0d077211 */ /* 0x000fe400008f0eff */
[----:B------:R-:W-:Y:S01]  /*26db0*/  LEA R13, R14, R13, 0x1 ;  /* 0x0000000d0e0d7211 */ /* 0x000fe200078e08ff */
[----:B------:R3:W-:Y:S01]  /*26dc0*/  STG.E.U16 desc[UR4][R18.64], R42 ;  /* 0x0000002a12007986 */ /* 0x0007e2000c101504 */
[-C--:B------:R-:W-:Y:S01]  /*26dd0*/  LEA R10, P2, R2, R3.reuse, 0x1 ;  /* 0x00000003020a7211 */ /* 0x080fe200078408ff */
[----:B------:R-:W4:Y:S01]  /*26de0*/  LDC R14, c[0x0][0x278] ;  /* 0x00009e00ff0e7b82 */ /* 0x000f220000000800 */
[----:B-1----:R-:W-:Y:S01]  /*26df0*/  LEA R8, P1, R13, R3, 0x1 ;  /* 0x000000030d087211 */ /* 0x002fe200078208ff */
[----:B------:R-:W-:-:S06]  /*26e00*/  IMAD R0, R36, 0x2, R13 ;  /* 0x0000000224007824 */ /* 0x000fcc00078e020d */
[----:B---3--:R-:W1:Y:S01]  /*26e10*/  LDC R19, c[0x0][0x278] ;  /* 0x00009e00ff137b82 */ /* 0x008e620000000800 */
[-C--:B------:R-:W-:Y:S01]  /*26e20*/  LEA.HI.X.SX32 R9, R13, R12.reuse, 0x1, P1 ;  /* 0x0000000c0d097211 */ /* 0x080fe200008f0eff */
[----:B------:R3:W-:Y:S01]  /*26e30*/  STG.E.U16 desc[UR4][R4.64], R140 ;  /* 0x0000008c04007986 */ /* 0x0007e2000c101504 */
[----:B------:R-:W-:Y:S01]  /*26e40*/  LEA.HI.X.SX32 R11, R2, R12, 0x1, P2 ;  /* 0x0000000c020b7211 */ /* 0x000fe200010f0eff */
[----:B0-----:R-:W-:-:S04]  /*26e50*/  IMAD R2, R17, 0x2, R0 ;  /* 0x0000000211027824 */ /* 0x001fc800078e0200 */
[----:B------:R-:W0:Y:S01]  /*26e60*/  LDC R13, c[0x0][0x278] ;  /* 0x00009e00ff0d7b82 */ /* 0x000e220000000800 */
[----:B------:R2:W-:Y:S01]  /*26e70*/  STG.E.U16 desc[UR4][R10.64], R141 ;  /* 0x0000008d0a007986 */ /* 0x0005e2000c101504 */
[----:B---3--:R-:W-:-:S06]  /*26e80*/  LEA R4, P1, R0, R3, 0x1 ;  /* 0x0000000300047211 */ /* 0x008fcc00078208ff */
[----:B------:R-:W3:Y:S01]  /*26e90*/  LDC R17, c[0x0][0x278] ;  /* 0x00009e00ff117b82 */ /* 0x000ee20000000800 */
[----:B------:R4:W-:Y:S01]  /*26ea0*/  STG.E.U16 desc[UR4][R6.64], R142 ;  /* 0x0000008e06007986 */ /* 0x0009e2000c101504 */
[----:B------:R-:W-:Y:S02]  /*26eb0*/  LEA.HI.X.SX32 R5, R0, R12, 0x1, P1 ;  /* 0x0000000c00057211 */ /* 0x000fe400008f0eff */
[----:B--2---:R-:W-:Y:S02]  /*26ec0*/  LEA R0, R37, R2, 0x1 ;  /* 0x0000000225007211 */ /* 0x004fe400078e08ff */
[----:B------:R-:W-:Y:S01]  /*26ed0*/  PRMT R11, R140, 0x7632, R11 ;  /* 0x000076328c0b7816 */ /* 0x000fe2000000000b */
[----:B------:R-:W-:Y:S01]  /*26ee0*/  STG.E.U16 desc[UR4][R8.64], R143 ;  /* 0x0000008f08007986 */ /* 0x000fe2000c101504 */
[----:B------:R-:W2:Y:S01]  /*26ef0*/  LDC R36, c[0x0][0x278] ;  /* 0x00009e00ff247b82 */ /* 0x000ea20000000800 */
[----:B----4-:R-:W-:Y:S02]  /*26f00*/  LEA R6, P1, R2, R3, 0x1 ;  /* 0x0000000302067211 */ /* 0x010fe400078208ff */
[----:B------:R-:W-:-:S05]  /*26f10*/  PRMT R38, R141, 0x7632, R38 ;  /* 0x000076328d267816 */ /* 0x000fca0000000026 */
[----:B------:R-:W4:Y:S01]  /*26f20*/  LDC R37, c[0x0][0x278] ;  /* 0x00009e00ff257b82 */ /* 0x000f220000000800 */
[-C--:B------:R-:W-:Y:S01]  /*26f30*/  LEA.HI.X.SX32 R7, R2, R12.reuse, 0x1, P1 ;  /* 0x0000000c02077211 */ /* 0x080fe200008f0eff */
[----:B------:R-:W-:Y:S01]  /*26f40*/  IMAD R2, R39, 0x2, R0 ;  /* 0x0000000227027824 */ /* 0x000fe200078e0200 */
[-C--:B------:R-:W-:Y:S01]  /*26f50*/  LEA R10, P1, R0, R3.reuse, 0x1 ;  /* 0x00000003000a7211 */ /* 0x080fe200078208ff */
[----:B------:R1:W-:Y:S01]  /*26f60*/  STG.E.U16 desc[UR4][R4.64], R11 ;  /* 0x0000000b04007986 */ /* 0x0003e2000c101504 */
[----:B------:R-:W-:Y:S02]  /*26f70*/  PRMT R40, R142, 0x7632, R40 ;  /* 0x000076328e287816 */ /* 0x000fe40000000028 */
[----:B------:R-:W-:Y:S01]  /*26f80*/  PRMT R41, R143, 0x7632, R41 ;  /* 0x000076328f297816 */ /* 0x000fe20000000029 */
[----:B------:R-:W4:Y:S01]  /*26f90*/  LDC R39, c[0x0][0x278] ;  /* 0x00009e00ff277b82 */ /* 0x000f220000000800 */
[----:B-1----:R-:W-:Y:S01]  /*26fa0*/  LEA.HI.X.SX32 R11, R0, R12, 0x1, P1 ;  /* 0x0000000c000b7211 */ /* 0x002fe200008f0eff */
[----:B------:R-:W-:Y:S01]  /*26fb0*/  IMAD R0, R19, 0x2, R2 ;  /* 0x0000000213007824 */ /* 0x000fe200078e0202 */
[----:B------:R-:W-:-:S04]  /*26fc0*/  LEA R18, P1, R2, R3, 0x1 ;  /* 0x0000000302127211 */ /* 0x000fc800078208ff */
[----:B------:R-:W-:Y:S02]  /*26fd0*/  LEA.HI.X.SX32 R19, R2, R12, 0x1, P1 ;  /* 0x0000000c02137211 */ /* 0x000fe400008f0eff */
[----:B0-----:R-:W-:Y:S02]  /*26fe0*/  LEA R2, R13, R0, 0x1 ;  /* 0x000000000d027211 */ /* 0x001fe400078e08ff */
[----:B------:R-:W-:-:S03]  /*26ff0*/  LEA R4, P1, R0, R3, 0x1 ;  /* 0x0000000300047211 */ /* 0x000fc600078208ff */
[----:B---3--:R-:W-:Y:S01]  /*27000*/  IMAD R13, R17, 0x2, R2 ;  /* 0x00000002110d7824 */ /* 0x008fe200078e0202 */
[----:B------:R0:W-:Y:S01]  /*27010*/  STG.E.U16 desc[UR4][R6.64], R38 ;  /* 0x0000002606007986 */ /* 0x0001e2000c101504 */
[----:B------:R-:W-:Y:S01]  /*27020*/  LEA.HI.X.SX32 R5, R0, R12, 0x1, P1 ;  /* 0x0000000c00057211 */ /* 0x000fe200008f0eff */
[----:B------:R-:W1:Y:S02]  /*27030*/  LDC R17, c[0x0][0x278] ;  /* 0x00009e00ff117b82 */ /* 0x000e640000000800 */
[----:B0-----:R-:W-:-:S04]  /*27040*/  LEA R6, P1, R13, R3, 0x1 ;  /* 0x000000030d067211 */ /* 0x001fc800078208ff */
[-C--:B------:R-:W-:Y:S01]  /*27050*/  LEA.HI.X.SX32 R7, R13, R12.reuse, 0x1, P1 ;  /* 0x0000000c0d077211 */ /* 0x080fe200008f0eff */
[----:B------:R-:W-:Y:S01]  /*27060*/  IMAD R13, R14, 0x2, R13 ;  /* 0x000000020e0d7824 */ /* 0x000fe200078e020d */
[----:B------:R0:W-:Y:S01]  /*27070*/  STG.E.U16 desc[UR4][R10.64], R40 ;  /* 0x000000280a007986 */ /* 0x0001e2000c101504 */
[C---:B------:R-:W-:Y:S01]  /*27080*/  LEA R8, P2, R2.reuse, R3, 0x1 ;  /* 0x0000000302087211 */ /* 0x040fe200078408ff */
[----:B------:R-:W3:Y:S02]  /*27090*/  LDC R14, c[0x0][0x278] ;  /* 0x00009e00ff0e7b82 */ /* 0x000ee40000000800 */
[----:B------:R4:W-:Y:S01]  /*270a0*/  STG.E.U16 desc[UR4][R18.64], R41 ;  /* 0x0000002912007986 */ /* 0x0009e2000c101504 */
[-C--:B------:R-:W-:Y:S02]  /*270b0*/  LEA.HI.X.SX32 R9, R2, R12.reuse, 0x1, P2 ;  /* 0x0000000c02097211 */ /* 0x080fe400010f0eff */
[----:B--2---:R-:W-:Y:S02]  /*270c0*/  LEA R0, R36, R13, 0x1 ;  /* 0x0000000d24007211 */ /* 0x004fe400078e08ff */
[C---:B0-----:R-:W-:Y:S01]  /*270d0*/  LEA R10, P1, R13.reuse, R3, 0x1 ;  /* 0x000000030d0a7211 */ /* 0x041fe200078208ff */
[----:B----4-:R-:W0:Y:S03]  /*270e0*/  LDC R19, c[0x0][0x278] ;  /* 0x00009e00ff137b82 */ /* 0x010e260000000800 */
[----:B------:R-:W-:Y:S01]  /*270f0*/  LEA.HI.X.SX32 R11, R13, R12, 0x1, P1 ;  /* 0x0000000c0d0b7211 */ /* 0x000fe200008f0eff */
[----:B------:R2:W-:Y:S01]  /*27100*/  STG.E.U16 desc[UR4][R4.64], R20 ;  /* 0x0000001404007986 */ /* 0x0005e2000c101504 */
[----:B------:R-:W-:Y:S01]  /*27110*/  PRMT R38, R21, 0x7632, R38 ;  /* 0x0000763215267816 */ /* 0x000fe20000000026 */
[----:B------:R-:W-:-:S02]  /*27120*/  IMAD R2, R37, 0x2, R0 ;  /* 0x0000000225027824 */ /* 0x000fc400078e0200 */
[----:B------:R-:W4:Y:S01]  /*27130*/  LDC R13, c[0x0][0x278] ;  /* 0x00009e00ff0d7b82 */ /* 0x000f220000000800 */
[----:B------:R1:W-:Y:S01]  /*27140*/  STG.E.U16 desc[UR4][R8.64], R21 ;  /* 0x0000001508007986 */ /* 0x0003e2000c101504 */
[----:B--2---:R-:W-:-:S03]  /*27150*/  LEA R4, P1, R0, R3, 0x1 ;  /* 0x0000000300047211 */ /* 0x004fc600078208ff */
[----:B------:R2:W-:Y:S01]  /*27160*/  STG.E.U16 desc[UR4][R6.64], R22 ;  /* 0x0000001606007986 */ /* 0x0005e2000c101504 */
[-C--:B------:R-:W-:Y:S02]  /*27170*/  LEA.HI.X.SX32 R5, R0, R12.reuse, 0x1, P1 ;  /* 0x0000000c00057211 */ /* 0x080fe400008f0eff */
[----:B-1----:R-:W1:Y:S01]  /*27180*/  LDC R21, c[0x0][0x278] ;  /* 0x00009e00ff157b82 */ /* 0x002e620000000800 */
[----:B------:R-:W-:Y:S01]  /*27190*/  IMAD R0, R17, 0x2, R2 ;  /* 0x0000000211007824 */ /* 0x000fe200078e0202 */
[----:B------:R-:W-:Y:S02]  /*271a0*/  PRMT R9, R20, 0x7632, R9 ;  /* 0x0000763214097816 */ /* 0x000fe40000000009 */
[C---:B--2---:R-:W-:Y:S01]  /*271b0*/  LEA R6, P1, R2.reuse, R3, 0x1 ;  /* 0x0000000302067211 */ /* 0x044fe200078208ff */
[----:B------:R-:W-:Y:S03]  /*271c0*/  STG.E.U16 desc[UR4][R10.64], R23 ;  /* 0x000000170a007986 */ /* 0x000fe6000c101504 */
[----:B------:R-:W2:Y:S01]  /*271d0*/  LDC R20, c[0x0][0x278] ;  /* 0x00009e00ff147b82 */ /* 0x000ea20000000800 */
[----:B------:R-:W-:-:S02]  /*271e0*/  LEA.HI.X.SX32 R7, R2, R12, 0x1, P1 ;  /* 0x0000000c02077211 */ /* 0x000fc400008f0eff */
[CC--:B------:R-:W-:Y:S02]  /*271f0*/  LEA R8, P1, R0.reuse, R3.reuse, 0x1 ;  /* 0x0000000300087211 */ /* 0x0c0fe400078208ff */
[----:B------:R-:W-:Y:S01]  /*27200*/  LEA R2, R39, R0, 0x1 ;  /* 0x0000000027027211 */ /* 0x000fe200078e08ff */
[----:B------:R3:W-:Y:S02]  /*27210*/  STG.E.U16 desc[UR4][R4.64], R9 ;  /* 0x0000000904007986 */ /* 0x0007e4000c101504 */
[----:B------:R-:W2:Y:S01]  /*27220*/  LDC R17, c[0x0][0x278] ;  /* 0x00009e00ff117b82 */ /* 0x000ea20000000800 */
[----:B---3--:R-:W-:Y:S01]  /*27230*/  LEA.HI.X.SX32 R9, R0, R12, 0x1, P1 ;  /* 0x0000000c00097211 */ /* 0x008fe200008f0eff */
[----:B0-----:R-:W-:Y:S01]  /*27240*/  IMAD R0, R19, 0x2, R2 ;  /* 0x0000000213007824 */ /* 0x001fe200078e0202 */
[----:B------:R-:W-:-:S04]  /*27250*/  LEA R18, P1, R2, R3, 0x1 ;  /* 0x0000000302127211 */ /* 0x000fc800078208ff */
[----:B------:R-:W-:Y:S01]  /*27260*/  LEA.HI.X.SX32 R19, R2, R12, 0x1, P1 ;  /* 0x0000000c02137211 */ /* 0x000fe200008f0eff */
[----:B----4-:R-:W-:Y:S01]  /*27270*/  IMAD R2, R13, 0x2, R0 ;  /* 0x000000020d027824 */ /* 0x010fe200078e0200 */
[C---:B------:R-:W-:Y:S01]  /*27280*/  LEA R4, P1, R0.reuse, R3, 0x1 ;  /* 0x0000000300047211 */ /* 0x040fe200078208ff */
[----:B------:R0:W-:Y:S03]  /*27290*/  STG.E.U16 desc[UR4][R6.64], R38 ;  /* 0x0000002606007986 */ /* 0x0001e6000c101504 */
[----:B-1----:R-:W-:Y:S02]  /*272a0*/  LEA R13, R21, R2, 0x1 ;  /* 0x00000002150d7211 */ /* 0x002fe400078e08ff */
[----:B------:R-:W-:Y:S01]  /*272b0*/  LEA.HI.X.SX32 R5, R0, R12, 0x1, P1 ;  /* 0x0000000c00057211 */ /* 0x000fe200008f0eff */
[----:B------:R-:W1:Y:S01]  /*272c0*/  LDC R21, c[0x0][0x278] ;  /* 0x00009e00ff157b82 */ /* 0x000e620000000800 */
[----:B------:R-:W-:-:S02]  /*272d0*/  PRMT R36, R22, 0x7632, R36 ;  /* 0x0000763216247816 */ /* 0x000fc40000000024 */
[-C--:B0-----:R-:W-:Y:S02]  /*272e0*/  LEA R6, P1, R13, R3.reuse, 0x1 ;  /* 0x000000030d067211 */ /* 0x081fe400078208ff */
[----:B------:R-:W-:Y:S02]  /*272f0*/  PRMT R22, R23, 0x7632, R22 ;  /* 0x0000763217167816 */ /* 0x000fe40000000016 */
[----:B------:R-:W-:Y:S01]  /*27300*/  LEA.HI.X.SX32 R7, R13, R12, 0x1, P1 ;  /* 0x0000000c0d077211 */ /* 0x000fe200008f0eff */
[----:B------:R-:W-:Y:S01]  /*27310*/  IMAD R13, R14, 0x2, R13 ;  /* 0x000000020e0d7824 */ /* 0x000fe200078e020d */
[----:B------:R-:W0:Y:S01]  /*27320*/  LDC R23, c[0x0][0x278] ;  /* 0x00009e00ff177b82 */ /* 0x000e220000000800 */
[----:B------:R3:W-:Y:S04]  /*27330*/  STG.E.U16 desc[UR4][R8.64], R36 ;  /* 0x0000002408007986 */ /* 0x0007e8000c101504 */
[----:B------:R4:W-:Y:S01]  /*27340*/  STG.E.U16 desc[UR4][R18.64], R22 ;  /* 0x0000001612007986 */ /* 0x0009e2000c101504 */
[-C--:B------:R-:W-:Y:S01]  /*27350*/  LEA R10, P2, R2, R3.reuse, 0x1 ;  /* 0x00000003020a7211 */ /* 0x080fe200078408ff */
[----:B--2---:R-:W-:Y:S01]  /*27360*/  IMAD R0, R20, 0x2, R13 ;  /* 0x0000000214007824 */ /* 0x004fe200078e020d */
[----:B------:R-:W2:Y:S01]  /*27370*/  LDC R14, c[0x0][0x278] ;  /* 0x00009e00ff0e7b82 */ /* 0x000ea20000000800 */
[----:B---3--:R-:W-:-:S07]  /*27380*/  LEA R8, P1, R13, R3, 0x1 ;  /* 0x000000030d087211 */ /* 0x008fce00078208ff */
[----:B----4-:R-:W3:Y:S01]  /*27390*/  LDC R19, c[0x0][0x278] ;  /* 0x00009e00ff137b82 */ /* 0x010ee20000000800 */
[-C--:B------:R-:W-:Y:S01]  /*273a0*/  LEA.HI.X.SX32 R9, R13, R12.reuse, 0x1, P1 ;  /* 0x0000000c0d097211 */ /* 0x080fe200008f0eff */
[----:B------:R4:W-:Y:S01]  /*273b0*/  STG.E.U16 desc[UR4][R4.64], R24 ;  /* 0x0000001804007986 */ /* 0x0009e2000c101504 */
[----:B------:R-:W-:Y:S02]  /*273c0*/  LEA.HI.X.SX32 R11, R2, R12, 0x1, P2 ;  /* 0x0000000c020b7211 */ /* 0x000fe400010f0eff */
[----:B------:R-:W-:-:S03]  /*273d0*/  LEA R2, R17, R0, 0x1 ;  /* 0x0000000011027211 */ /* 0x000fc600078e08ff */
[----:B------:R-:W2:Y:S01]  /*273e0*/  LDC R13, c[0x0][0x278] ;  /* 0x00009e00ff0d7b82 */ /* 0x000ea20000000800 */
[----:B------:R1:W-:Y:S01]  /*273f0*/  STG.E.U16 desc[UR4][R10.64], R25 ;  /* 0x000000190a007986 */ /* 0x0003e2000c101504 */
[----:B----4-:R-:W-:-:S06]  /*27400*/  LEA R4, P1, R0, R3, 0x1 ;  /* 0x0000000300047211 */ /* 0x010fcc00078208ff */
[----:B------:R-:W4:Y:S01]  /*27410*/  LDC R17, c[0x0][0x278] ;  /* 0x00009e00ff117b82 */ /* 0x000f220000000800 */
[----:B------:R0:W-:Y:S01]  /*27420*/  STG.E.U16 desc[UR4][R6.64], R26 ;  /* 0x0000001a06007986 */ /* 0x0001e2000c101504 */
[----:B------:R-:W-:Y:S01]  /*27430*/  LEA.HI.X.SX32 R5, R0, R12, 0x1, P1 ;  /* 0x0000000c00057211 */ /* 0x000fe200008f0eff */
[----:B-1----:R-:W-:Y:S01]  /*27440*/  IMAD R0, R21, 0x2, R2 ;  /* 0x0000000215007824 */ /* 0x002fe200078e0202 */
[----:B------:R-:W-:Y:S01]  /*27450*/  PRMT R11, R24, 0x7632, R11 ;  /* 0x00007632180b7816 */ /* 0x000fe2000000000b */
[----:B------:R-:W-:Y:S03]  /*27460*/  STG.E.U16 desc[UR4][R8.64], R27 ;  /* 0x0000001b08007986 */ /* 0x000fe6000c101504 */
[----:B------:R-:W1:Y:S01]  /*27470*/  LDC R20, c[0x0][0x278] ;  /* 0x00009e00ff147b82 */ /* 0x000e620000000800 */
[----:B0-----:R-:W-:Y:S02]  /*27480*/  LEA R6, P1, R2, R3, 0x1 ;  /* 0x0000000302067211 */ /* 0x001fe400078208ff */
[----:B------:R-:W-:-:S05]  /*27490*/  PRMT R22, R25, 0x7632, R22 ;  /* 0x0000763219167816 */ /* 0x000fca0000000016 */
[----:B------:R-:W0:Y:S01]  /*274a0*/  LDC R21, c[0x0][0x278] ;  /* 0x00009e00ff157b82 */ /* 0x000e220000000800 */
[-C--:B------:R-:W-:Y:S01]  /*274b0*/  LEA.HI.X.SX32 R7, R2, R12.reuse, 0x1, P1 ;  /* 0x0000000c02077211 */ /* 0x080fe200008f0eff */
[----:B------:R-:W-:Y:S01]  /*274c0*/  IMAD R2, R23, 0x2, R0 ;  /* 0x0000000217027824 */ /* 0x000fe200078e0200 */
[-C--:B------:R-:W-:Y:S01]  /*274d0*/  LEA R10, P1, R0, R3.reuse, 0x1 ;  /* 0x00000003000a7211 */ /* 0x080fe200078208ff */
[----:B------:R3:W-:Y:S01]  /*274e0*/  STG.E.U16 desc[UR4][R4.64], R11 ;  /* 0x0000000b04007986 */ /* 0x0007e2000c101504 */
[----:B------:R-:W-:Y:S02]  /*274f0*/  PRMT R24, R26, 0x7632, R24 ;  /* 0x000076321a187816 */ /* 0x000fe40000000018 */
[----:B------:R-:W-:Y:S01]  /*27500*/  PRMT R25, R27, 0x7632, R25 ;  /* 0x000076321b197816 */ /* 0x000fe20000000019 */
[----:B------:R-:W0:Y:S01]  /*27510*/  LDC R23, c[0x0][0x278] ;  /* 0x00009e00ff177b82 */ /* 0x000e220000000800 */
[----:B---3--:R-:W-:Y:S01]  /*27520*/  LEA.HI.X.SX32 R11, R0, R12, 0x1, P1 ;  /* 0x0000000c000b7211 */ /* 0x008fe200008f0eff */
[----:B------:R3:W-:Y:S01]  /*27530*/  STG.E.U16 desc[UR4][R6.64], R22 ;  /* 0x0000001606007986 */ /* 0x0007e2000c101504 */
[----:B------:R-:W-:-:S05]  /*27540*/  LEA R18, P1, R2, R3, 0x1 ;  /* 0x0000000302127211 */ /* 0x000fca00078208ff */
[----:B------:R-:W0:Y:S01]  /*27550*/  LDC R27, c[0x0][0x278] ;  /* 0x00009e00ff1b7b82 */ /* 0x000e220000000800 */
[----:B------:R-:W-:Y:S02]  /*27560*/  LEA R0, R19, R2, 0x1 ;  /* 0x0000000213007211 */ /* 0x000fe400078e08ff */
[----:B------:R-:W-:-:S03]  /*27570*/  LEA.HI.X.SX32 R19, R2, R12, 0x1, P1 ;  /* 0x0000000c02137211 */ /* 0x000fc600008f0eff */
[----:B--2---:R-:W-:Y:S01]  /*27580*/  IMAD R2, R13, 0x2, R0 ;  /* 0x000000020d027824 */ /* 0x004fe200078e0200 */
[----:B------:R-:W-:-:S03]  /*27590*/  LEA R4, P1, R0, R3, 0x1 ;  /* 0x0000000300047211 */ /* 0x000fc600078208ff */
[----:B----4-:R-:W-:Y:S01]  /*275a0*/  IMAD R13, R17, 0x2, R2 ;  /* 0x00000002110d7824 */ /* 0x010fe200078e0202 */
[-C--:B------:R-:W-:Y:S01]  /*275b0*/  LEA.HI.X.SX32 R5, R0, R12.reuse, 0x1, P1 ;  /* 0x0000000c00057211 */ /* 0x080fe200008f0eff */
[----:B------:R-:W2:Y:S03]  /*275c0*/  LDC R17, c[0x0][0x278] ;  /* 0x00009e00ff117b82 */ /* 0x000ea60000000800 */
[C---:B---3--:R-:W-:Y:S01]  /*275d0*/  LEA R6, P1, R13.reuse, R3, 0x1 ;  /* 0x000000030d067211 */ /* 0x048fe200078208ff */
[----:B------:R3:W-:Y:S03]  /*275e0*/  STG.E.U16 desc[UR4][R10.64], R24 ;  /* 0x000000180a007986 */ /* 0x0007e6000c101504 */
[----:B------:R-:W-:Y:S02]  /*275f0*/  LEA.HI.X.SX32 R7, R13, R12, 0x1, P1 ;  /* 0x0000000c0d077211 */ /* 0x000fe400008f0eff */
[----:B------:R-:W-:Y:S01]  /*27600*/  LEA R13, R14, R13, 0x1 ;  /* 0x0000000d0e0d7211 */ /* 0x000fe200078e08ff */
[----:B------:R4:W-:Y:S01]  /*27610*/  STG.E.U16 desc[UR4][R18.64], R25 ;  /* 0x0000001912007986 */ /* 0x0009e2000c101504 */
[-C--:B------:R-:W-:Y:S01]  /*27620*/  LEA R8, P2, R2, R3.reuse, 0x1 ;  /* 0x0000000302087211 */ /* 0x080fe200078408ff */
[----:B------:R-:W2:Y:S01]  /*27630*/  LDC R14, c[0x0][0x278] ;  /* 0x00009e00ff0e7b82 */ /* 0x000ea20000000800 */
[----:B---3--:R-:W-:Y:S01]  /*27640*/  LEA R10, P1, R13, R3, 0x1 ;  /* 0x000000030d0a7211 */ /* 0x008fe200078208ff */
[----:B-1----:R-:W-:-:S06]  /*27650*/  IMAD R0, R20, 0x2, R13 ;  /* 0x0000000214007824 */ /* 0x002fcc00078e020d */
[----:B----4-:R-:W1:Y:S01]  /*27660*/  LDC R19, c[0x0][0x278] ;  /* 0x00009e00ff137b82 */ /* 0x010e620000000800 */
[-C--:B------:R-:W-:Y:S01]  /*27670*/  LEA.HI.X.SX32 R11, R13, R12.reuse, 0x1, P1 ;  /* 0x0000000c0d0b7211 */ /* 0x080fe200008f0eff */
[----:B------:R3:W-:Y:S01]  /*27680*/  STG.E.U16 desc[UR4][R4.64], R28 ;  /* 0x0000001c04007986 */ /* 0x0007e2000c101504 */
[----:B------:R-:W-:Y:S01]  /*27690*/  LEA.HI.X.SX32 R9, R2, R12, 0x1, P2 ;  /* 0x0000000c02097211 */ /* 0x000fe200010f0eff */
[----:B0-----:R-:W-:-:S04]  /*276a0*/  IMAD R2, R21, 0x2, R0 ;  /* 0x0000000215027824 */ /* 0x001fc800078e0200 */
[----:B------:R-:W0:Y:S01]  /*276b0*/  LDC R13, c[0x0][0x278] ;  /* 0x00009e00ff0d7b82 */ /* 0x000e220000000800 */
[----:B------:R4:W-:Y:S01]  /*276c0*/  STG.E.U16 desc[UR4][R8.64], R29 ;  /* 0x0000001d08007986 */ /* 0x0009e2000c101504 */
[----:B---3--:R-:W-:-:S03]  /*276d0*/  LEA R4, P1, R0, R3, 0x1 ;  /* 0x0000000300047211 */ /* 0x008fc600078208ff */
[----:B------:R3:W-:Y:S03]  /*276e0*/  STG.E.U16 desc[UR4][R6.64], R30 ;  /* 0x0000001e06007986 */ /* 0x0007e6000c101504 */
[----:B------:R-:W0:Y:S01]  /*276f0*/  LDC R21, c[0x0][0x278] ;  /* 0x00009e00ff157b82 */ /* 0x000e220000000800 */
[----:B------:R-:W-:Y:S02]  /*27700*/  LEA.HI.X.SX32 R5, R0, R12, 0x1, P1 ;  /* 0x0000000c00057211 */ /* 0x000fe400008f0eff */
[----:B--2---:R-:W-:Y:S02]  /*27710*/  LEA R0, R17, R2, 0x1 ;  /* 0x0000000211007211 */ /* 0x004fe400078e08ff */
[----:B----4-:R-:W-:Y:S01]  /*27720*/  PRMT R9, R28, 0x7632, R9 ;  /* 0x000076321c097816 */ /* 0x010fe20000000009 */
[----:B------:R-:W-:Y:S02]  /*27730*/  STG.E.U16 desc[UR4][R10.64], R31 ;  /* 0x0000001f0a007986 */ /* 0x000fe4000c101504 */
[----:B------:R-:W2:Y:S01]  /*27740*/  LDC R17, c[0x0][0x278] ;  /* 0x00009e00ff117b82 */ /* 0x000ea20000000800 */
[----:B---3--:R-:W-:-:S04]  /*27750*/  LEA R6, P1, R2, R3, 0x1 ;  /* 0x0000000302067211 */ /* 0x008fc800078208ff */
[-C--:B------:R-:W-:Y:S01]  /*27760*/  LEA.HI.X.SX32 R7, R2, R12.reuse, 0x1, P1 ;  /* 0x0000000c02077211 */ /* 0x080fe200008f0eff */
[----:B------:R-:W-:Y:S01]  /*27770*/  IMAD R2, R23, 0x2, R0 ;  /* 0x0000000217027824 */ /* 0x000fe200078e0200 */
[CC--:B------:R-:W-:Y:S01]  /*27780*/  LEA R8, P1, R0.reuse, R3.reuse, 0x1 ;  /* 0x0000000300087211 */ /* 0x0c0fe200078208ff */
[----:B------:R3:W-:Y:S01]  /*27790*/  STG.E.U16 desc[UR4][R4.64], R9 ;  /* 0x0000000904007986 */ /* 0x0007e2000c101504 */
[----:B------:R-:W-:Y:S01]  /*277a0*/  PRMT R22, R29, 0x7632, R22 ;  /* 0x000076321d167816 */ /* 0x000fe20000000016 */
[----:B------:R-:W4:Y:S01]  /*277b0*/  LDC R25, c[0x0][0x278] ;  /* 0x00009e00ff197b82 */ /* 0x000f220000000800 */
[----:B---3--:R-:W-:Y:S01]  /*277c0*/  LEA.HI.X.SX32 R9, R0, R12, 0x1, P1 ;  /* 0x0000000c00097211 */ /* 0x008fe200008f0eff */
[----:B-1----:R-:W-:Y:S01]  /*277d0*/  IMAD R0, R19, 0x2, R2 ;  /* 0x0000000213007824 */ /* 0x002fe200078e0202 */
[----:B------:R-:W-:-:S05]  /*277e0*/  LEA R18, P1, R2, R3, 0x1 ;  /* 0x0000000302127211 */ /* 0x000fca00078208ff */
[----:B------:R-:W1:Y:S01]  /*277f0*/  LDC R29, c[0x0][0x278] ;  /* 0x00009e00ff1d7b82 */ /* 0x000e620000000800 */
[----:B0-----:R-:W-:Y:S02]  /*27800*/  LEA R13, R13, R0, 0x1 ;  /* 0x000000000d0d7211 */ /* 0x001fe400078e08ff */
[-C--:B------:R-:W-:Y:S02]  /*27810*/  LEA.HI.X.SX32 R19, R2, R12.reuse, 0x1, P1 ;  /* 0x0000000c02137211 */ /* 0x080fe400008f0eff */
[----:B------:R-:W-:Y:S01]  /*27820*/  LEA R10, P2, R0, R3, 0x1 ;  /* 0x00000003000a7211 */ /* 0x000fe200078408ff */
[----:B------:R-:W-:Y:S01]  /*27830*/  IMAD R2, R14, 0x2, R13 ;  /* 0x000000020e027824 */ /* 0x000fe200078e020d */
[----:B------:R0:W-:Y:S02]  /*27840*/  STG.E.U16 desc[UR4][R6.64], R22 ;  /* 0x0000001606007986 */ /* 0x0001e4000c101504 */
[----:B------:R-:W-:Y:S02]  /*27850*/  LEA.HI.X.SX32 R11, R0, R12, 0x1, P2 ;  /* 0x0000000c000b7211 */ /* 0x000fe400010f0eff */
[----:B------:R-:W-:-:S02]  /*27860*/  PRMT R20, R30, 0x7632, R20 ;  /* 0x000076321e147816 */ /* 0x000fc40000000014 */
[----:B0-----:R-:W-:-:S04]  /*27870*/  LEA R6, P2, R2, R3, 0x1 ;  /* 0x0000000302067211 */ /* 0x001fc800078408ff */
[----:B------:R-:W-:Y:S01]  /*27880*/  LEA.HI.X.SX32 R7, R2, R12, 0x1, P2 ;  /* 0x0000000c02077211 */ /* 0x000fe200010f0eff */
[----:B--2---:R-:W-:Y:S01]  /*27890*/  IMAD R2, R17, 0x2, R2 ;  /* 0x0000000211027824 */ /* 0x004fe200078e0202 */
[----:B------:R-:W-:Y:S01]  /*278a0*/  STG.E.U16 desc[UR4][R8.64], R20 ;  /* 0x0000001408007986 */ /* 0x000fe2000c101504 */
[----:B------:R-:W-:Y:S01]  /*278b0*/  LEA R4, P1, R13, R3, 0x1 ;  /* 0x000000030d047211 */ /* 0x000fe200078208ff */
[----:B------:R-:W0:Y:S02]  /*278c0*/  LDC R17, c[0x0][0x278] ;  /* 0x00009e00ff117b82 */ /* 0x000e240000000800 */
[----:B------:R-:W-:Y:S02]  /*278d0*/  LEA R0, R21, R2, 0x1 ;  /* 0x0000000215007211 */ /* 0x000fe400078e08ff */
[----:B------:R2:W3:Y:S04]  /*278e0*/  LDS.128 R20, [R153] ;  /* 0x0000000099147984 */ /* 0x0004e80000000c00 */
[----:B--2---:R-:W2:Y:S01]  /*278f0*/  LDL.LU R153, [R1+0x210] ;  /* 0x0002100001997983 */ /* 0x004ea20000300800 */
[----:B------:R-:W-:-:S02]  /*27900*/  LEA.HI.X.SX32 R5, R13, R12, 0x1, P1 ;  /* 0x0000000c0d057211 */ /* 0x000fc400008f0eff */
[----:B------:R-:W1:Y:S01]  /*27910*/  LDC R13, c[0x0][0x278] ;  /* 0x00009e00ff0d7b82 */ /* 0x000e620000000800 */
[----:B------:R-:W-:-:S05]  /*27920*/  PRMT R24, R31, 0x7632, R24 ;  /* 0x000076321f187816 */ /* 0x000fca0000000018 */
[----:B------:R4:W-:Y:S01]  /*27930*/  STG.E.U16 desc[UR4][R18.64], R24 ;  /* 0x0000001812007986 */ /* 0x0009e2000c101504 */
[----:B------:R-:W-:-:S03]  /*27940*/  LEA R8, P1, R2, R3, 0x1 ;  /* 0x0000000302087211 */ /* 0x000fc600078208ff */
[----:B------:R-:W-:Y:S01]  /*27950*/  STG.E.U16 desc[UR4][R10.64], R32 ;  /* 0x000000200a007986 */ /* 0x000fe2000c101504 */
[----:B----4-:R-:W4:Y:S03]  /*27960*/  LDC R19, c[0x0][0x278] ;  /* 0x00009e00ff137b82 */ /* 0x010f260000000800 */
[----:B------:R3:W-:Y:S01]  /*27970*/  STG.E.U16 desc[UR4][R4.64], R33 ;  /* 0x0000002104007986 */ /* 0x0007e2000c101504 */
[----:B------:R-:W-:Y:S01]  /*27980*/  LEA.HI.X.SX32 R9, R2, R12, 0x1, P1 ;  /* 0x0000000c02097211 */ /* 0x000fe200008f0eff */
[----:B------:R-:W-:Y:S02]  /*27990*/  IMAD R2, R25, 0x2, R0 ;  /* 0x0000000219027824 */ /* 0x000fe400078e0200 */
[----:B------:R0:W-:Y:S01]  /*279a0*/  STG.E.U16 desc[UR4][R6.64], R34 ;  /* 0x0000002206007986 */ /* 0x0001e2000c101504 */
[----:B------:R-:W4:Y:S01]  /*279b0*/  LDC R25, c[0x0][0x278] ;  /* 0x00009e00ff197b82 */ /* 0x000f220000000800 */
[----:B---3--:R-:W-:-:S04]  /*279c0*/  LEA R4, P1, R0, R3, 0x1 ;  /* 0x0000000300047211 */ /* 0x008fc800078208ff */
[-C--:B------:R-:W-:Y:S01]  /*279d0*/  LEA.HI.X.SX32 R5, R0, R12.reuse, 0x1, P1 ;  /* 0x0000000c00057211 */ /* 0x080fe200008f0eff */
[----:B-1----:R-:W-:Y:S01]  /*279e0*/  IMAD R0, R13, 0x2, R2 ;  /* 0x000000020d007824 */ /* 0x002fe200078e0202 */
[-C--:B0-----:R-:W-:Y:S01]  /*279f0*/  LEA R6, P1, R2, R3.reuse, 0x1 ;  /* 0x0000000302067211 */ /* 0x081fe200078208ff */
[----:B------:R-:W0:Y:S01]  /*27a00*/  LDC R13, c[0x0][0x278] ;  /* 0x00009e00ff0d7b82 */ /* 0x000e220000000800 */
[----:B------:R-:W-:Y:S02]  /*27a10*/  PRMT R11, R32, 0x7632, R11 ;  /* 0x00007632200b7816 */ /* 0x000fe4000000000b */
[----:B------:R-:W-:Y:S02]  /*27a20*/  LEA.HI.X.SX32 R7, R2, R12, 0x1, P1 ;  /* 0x0000000c02077211 */ /* 0x000fe400008f0eff */
[----:B------:R-:W-:Y:S02]  /*27a30*/  LEA R10, P1, R0, R3, 0x1 ;  /* 0x00000003000a7211 */ /* 0x000fe400078208ff */
[----:B------:R-:W-:Y:S01]  /*27a40*/  LEA R2, R17, R0, 0x1 ;  /* 0x0000000011027211 */ /* 0x000fe200078e08ff */
[----:B------:R-:W-:Y:S01]  /*27a50*/  STG.E.U16 desc[UR4][R8.64], R35 ;  /* 0x0000002308007986 */ /* 0x000fe2000c101504 */
[----:B------:R-:W1:Y:S03]  /*27a60*/  LDC R17, c[0x0][0x278] ;  /* 0x00009e00ff117b82 */ /* 0x000e660000000800 */
[----:B------:R3:W-:Y:S01]  /*27a70*/  STG.E.U16 desc[UR4][R4.64], R11 ;  /* 0x0000000b04007986 */ /* 0x0007e2000c101504 */
[----:B------:R-:W-:-:S02]  /*27a80*/  PRMT R14, R33, 0x7632, R14 ;  /* 0x00007632210e7816 */ /* 0x000fc4000000000e */
[----:B---3--:R-:W-:Y:S01]  /*27a90*/  LEA.HI.X.SX32 R11, R0, R12, 0x1, P1 ;  /* 0x0000000c000b7211 */ /* 0x008fe200008f0eff */
[----:B----4-:R-:W-:Y:S01]  /*27aa0*/  IMAD R0, R19, 0x2, R2 ;  /* 0x0000000213007824 */ /* 0x010fe200078e0202 */
[----:B------:R-:W-:-:S04]  /*27ab0*/  LEA R18, P1, R2, R3, 0x1 ;  /* 0x0000000302127211 */ /* 0x000fc800078208ff */
[-C--:B------:R-:W-:Y:S01]  /*27ac0*/  LEA.HI.X.SX32 R19, R2, R12.reuse, 0x1, P1 ;  /* 0x0000000c02137211 */ /* 0x080fe200008f0eff */
[----:B------:R-:W-:Y:S01]  /*27ad0*/  IMAD R2, R27, 0x2, R0 ;  /* 0x000000021b027824 */ /* 0x000fe200078e0200 */
[C---:B------:R-:W-:Y:S01]  /*27ae0*/  LEA R4, P1, R0.reuse, R3, 0x1 ;  /* 0x0000000300047211 */ /* 0x040fe200078208ff */
[----:B------:R-:W3:Y:S01]  /*27af0*/  LDC R27, c[0x0][0x278] ;  /* 0x00009e00ff1b7b82 */ /* 0x000ee20000000800 */
[----:B------:R4:W-:Y:S02]  /*27b00*/  STG.E.U16 desc[UR4][R6.64], R14 ;  /* 0x0000000e06007986 */ /* 0x0009e4000c101504 */
[----:B------:R-:W-:Y:S02]  /*27b10*/  LEA.HI.X.SX32 R5, R0, R12, 0x1, P1 ;  /* 0x0000000c00057211 */ /* 0x000fe400008f0eff */
[----:B------:R-:W-:Y:S02]  /*27b20*/  LEA R0, R25, R2, 0x1 ;  /* 0x0000000219007211 */ /* 0x000fe400078e08ff */
[----:B------:R-:W-:-:S02]  /*27b30*/  PRMT R24, R34, 0x7632, R24 ;  /* 0x0000763222187816 */ /* 0x000fc40000000018 */
[-C--:B----4-:R-:W-:Y:S01]  /*27b40*/  LEA R6, P1, R2, R3.reuse, 0x1 ;  /* 0x0000000302067211 */ /* 0x090fe200078208ff */
[----:B------:R-:W4:Y:S01]  /*27b50*/  LDC R14, c[0x0][0x278] ;  /* 0x00009e00ff0e7b82 */ /* 0x000f220000000800 */
[----:B------:R-:W-:Y:S02]  /*27b60*/  LEA R8, P2, R0, R3, 0x1 ;  /* 0x0000000300087211 */ /* 0x000fe400078408ff */
[-C--:B------:R-:W-:Y:S01]  /*27b70*/  LEA.HI.X.SX32 R7, R2, R12.reuse, 0x1, P1 ;  /* 0x0000000c02077211 */ /* 0x080fe200008f0eff */
[----:B0-----:R-:W-:Y:S01]  /*27b80*/  IMAD R2, R13, 0x2, R0 ;  /* 0x000000020d027824 */ /* 0x001fe200078e0200 */
[----:B------:R0:W-:Y:S01]  /*27b90*/  STG.E.U16 desc[UR4][R10.64], R24 ;  /* 0x000000180a007986 */ /* 0x0001e2000c101504 */
[----:B------:R-:W-:Y:S02]  /*27ba0*/  LEA.HI.X.SX32 R9, R0, R12, 0x1, P2 ;  /* 0x0000000c00097211 */ /* 0x000fe400010f0eff */
[----:B-1----:R-:W-:Y:S01]  /*27bb0*/  IMAD R0, R17, 0x2, R2 ;  /* 0x0000000211007824 */ /* 0x002fe200078e0202 */
[----:B------:R-:W-:-:S02]  /*27bc0*/  PRMT R26, R35, 0x7632, R26 ;  /* 0x00007632231a7816 */ /* 0x000fc4000000001a */
[----:B0-----:R-:W-:-:S03]  /*27bd0*/  LEA R10, P1, R2, R3, 0x1 ;  /* 0x00000003020a7211 */ /* 0x001fc600078208ff */
[----:B------:R0:W-:Y:S01]  /*27be0*/  STG.E.U16 desc[UR4][R18.64], R26 ;  /* 0x0000001a12007986 */ /* 0x0001e2000c101504 */
[----:B------:R-:W-:Y:S02]  /*27bf0*/  LEA.HI.X.SX32 R11, R2, R12, 0x1, P1 ;  /* 0x0000000c020b7211 */ /* 0x000fe400008f0eff */
[----:B------:R-:W-:Y:S01]  /*27c00*/  LEA R2, R29, R0, 0x1 ;  /* 0x000000001d027211 */ /* 0x000fe200078e08ff */
[----:B------:R1:W-:Y:S04]  /*27c10*/  STG.E.U16 desc[UR4][R4.64], R20 ;  /* 0x0000001404007986 */ /* 0x0003e8000c101504 */
[----:B------:R3:W-:Y:S01]  /*27c20*/  STG.E.U16 desc[UR4][R6.64], R21 ;  /* 0x0000001506007986 */ /* 0x0007e2000c101504 */
[----:B0-----:R-:W-:-:S03]  /*27c30*/  LEA R18, P1, R0, R3, 0x1 ;  /* 0x0000000300127211 */ /* 0x001fc600078208ff */
[----:B------:R4:W-:Y:S01]  /*27c40*/  STG.E.U16 desc[UR4][R8.64], R22 ;  /* 0x0000001608007986 */ /* 0x0009e2000c101504 */
[----:B------:R-:W-:Y:S02]  /*27c50*/  LEA.HI.X.SX32 R19, R0, R12, 0x1, P1 ;  /* 0x0000000c00137211 */ /* 0x000fe400008f0eff */
[----:B-1----:R-:W-:Y:S01]  /*27c60*/  LEA R4, P1, R2, R3, 0x1 ;  /* 0x0000000302047211 */ /* 0x002fe200078208ff */
[----:B---3--:R-:W-:-:S03]  /*27c70*/  IMAD R7, R27, 0x2, R2 ;  /* 0x000000021b077824 */ /* 0x008fc600078e0202 */
[----:B------:R-:W-:Y:S01]  /*27c80*/  LEA.HI.X.SX32 R5, R2, R12, 0x1, P1 ;  /* 0x0000000c02057211 */ /* 0x000fe200008f0eff */
[----:B----4-:R-:W-:Y:S01]  /*27c90*/  IMAD R8, R14, 0x2, R7 ;  /* 0x000000020e087824 */ /* 0x010fe200078e0207 */
[-C--:B------:R-:W-:Y:S02]  /*27ca0*/  LEA R2, P1, R7, R3.reuse, 0x1 ;  /* 0x0000000307027211 */ /* 0x080fe400078208ff */
[----:B------:R-:W-:Y:S02]  /*27cb0*/  PRMT R13, R20, 0x7632, R13 ;  /* 0x00007632140d7816 */ /* 0x000fe4000000000d */
[----:B------:R-:W-:Y:S02]  /*27cc0*/  LEA R6, P2, R8, R3, 0x1 ;  /* 0x0000000308067211 */ /* 0x000fe400078408ff */
[----:B------:R-:W-:Y:S02]  /*27cd0*/  PRMT R17, R21, 0x7632, R17 ;  /* 0x0000763215117816 */ /* 0x000fe40000000011 */
[----:B------:R-:W-:-:S02]  /*27ce0*/  PRMT R24, R22, 0x7632, R24 ;  /* 0x0000763216187816 */ /* 0x000fc40000000018 */
[-C--:B------:R-:W-:Y:S01]  /*27cf0*/  LEA.HI.X.SX32 R3, R7, R12.reuse, 0x1, P1 ;  /* 0x0000000c07037211 */ /* 0x080fe200008f0eff */
[----:B------:R0:W-:Y:S01]  /*27d00*/  STG.E.U16 desc[UR4][R10.64], R23 ;  /* 0x000000170a007986 */ /* 0x0001e2000c101504 */
[----:B------:R-:W-:Y:S02]  /*27d10*/  PRMT R20, R23, 0x7632, R20 ;  /* 0x0000763217147816 */ /* 0x000fe40000000014 */
[----:B------:R-:W-:Y:S01]  /*27d20*/  LEA.HI.X.SX32 R7, R8, R12, 0x1, P2 ;  /* 0x0000000c08077211 */ /* 0x000fe200010f0eff */
[----:B------:R0:W-:Y:S04]  /*27d30*/  STG.E.U16 desc[UR4][R18.64], R13 ;  /* 0x0000000d12007986 */ /* 0x0001e8000c101504 */
[----:B------:R0:W-:Y:S04]  /*27d40*/  STG.E.U16 desc[UR4][R4.64], R17 ;  /* 0x0000001104007986 */ /* 0x0001e8000c101504 */
[----:B------:R0:W-:Y:S04]  /*27d50*/  STG.E.U16 desc[UR4][R2.64], R24 ;  /* 0x0000001802007986 */ /* 0x0001e8000c101504 */
[----:B------:R0:W-:Y:S01]  /*27d60*/  STG.E.U16 desc[UR4][R6.64], R20 ;  /* 0x0000001406007986 */ /* 0x0001e2000c101504 */
[----:B------:R-:W-:-:S02]  /*27d70*/  FSEL R9, R155, -INF , P4 ;  /* 0xff8000009b097808 */ /* 0x000fc40002000000 */
[----:B------:R-:W-:-:S03]  /*27d80*/  FSEL R0, R154, -INF , P5 ;  /* 0xff8000009a007808 */ /* 0x000fc60002800000 */
[----:B------:R-:W-:Y:S02]  /*27d90*/  FFMA R14, R9, 0.69314718246459960938, R16 ;  /* 0x3f317218090e7823 */ /* 0x000fe40000000010 */
[----:B------:R-:W-:Y:S01]  /*27da0*/  FFMA R15, R0, 0.69314718246459960938, R15 ;  /* 0x3f317218000f7823 */ /* 0x000fe2000000000f */
[----:B------:R-:W-:Y:S08]  /*27db0*/  BAR.SYNC.DEFER_BLOCKING 0x0 ;  /* 0x0000000000007b1d */ /* 0x000ff00000010000 */
[----:B------:R-:W1:Y:S01]  /*27dc0*/  LDC R0, c[0x0][0x27c] ;  /* 0x00009f00ff007b82 */ /* 0x000e620000000800 */
[----:B--2---:R0:W-:Y:S07]  /*27dd0*/  STS.64 [R153], R14 ;  /* 0x0000000e99007388 */ /* 0x0041ee0000000a00 */
[----:B------:R-:W-:Y:S06]  /*27de0*/  BAR.SYNC.DEFER_BLOCKING 0x0 ;  /* 0x0000000000007b1d */ /* 0x000fec0000010000 */
[----:B-1----:R-:W-:Y:S05]  /*27df0*/  @P0 EXIT ;  /* 0x000000000000094d */ /* 0x002fea0003800000 */
[----:B0-----:R-:W2:Y:S01]  /*27e00*/  LDL.LU R153, [R1+0x20c] ;  /* 0x00020c0001997983 */ /* 0x001ea20000300800 */
[----:B------:R-:W0:Y:S01]  /*27e10*/  LDC.64 R6, c[0x0][0x230] ;  /* 0x00008c00ff067b82 */ /* 0x000e220000000a00 */
[----:B------:R-:W-:Y:S02]  /*27e20*/  IMAD R0, R152, R0, RZ ;  /* 0x0000000098007224 */ /* 0x000fe400078e02ff */
[C---:B------:R-:W-:Y:S02]  /*27e30*/  IMAD.SHL.U32 R2, R148.reuse, 0x4, RZ ;  /* 0x0000000494027824 */ /* 0x040fe400078e00ff */
[----:B------:R-:W-:Y:S01]  /*27e40*/  IMAD.HI R4, R148, 0x4, RZ ;  /* 0x0000000494047827 */ /* 0x000fe200078e02ff */
[----:B------:R-:W-:-:S03]  /*27e50*/  SHF.L.U32 R3, R0, 0x2, RZ ;  /* 0x0000000200037819 */ /* 0x000fc600000006ff */
[----:B------:R-:W-:Y:S01]  /*27e60*/  IMAD.HI R0, R0, 0x4, RZ ;  /* 0x0000000400007827 */ /* 0x000fe200078e02ff */
[----:B0-----:R-:W-:-:S04]  /*27e70*/  IADD3 R2, P0, P1, R2, R6, R3 ;  /* 0x0000000602027210 */ /* 0x001fc8000791e003 */
[----:B------:R-:W-:Y:S01]  /*27e80*/  IADD3.X R3, R4, R7, R0, P0, P1 ;  /* 0x0000000704037210 */ /* 0x000fe200007e2400 */
[----:B--2---:R-:W0:Y:S04]  /*27e90*/  LDS R5, [R153] ;  /* 0x0000000099057984 */ /* 0x004e280000000800 */
[----:B0-----:R-:W-:Y:S01]  /*27ea0*/  STG.E desc[UR4][R2.64], R5 ;  /* 0x0000000502007986 */ /* 0x001fe2000c101904 */
[----:B------:R-:W-:Y:S05]  /*27eb0*/  EXIT ;  /* 0x000000000000794d */ /* 0x000fea0003800000 */
.L_x_2:
[----:B------:R-:W-:-:S00]  /*27ec0*/  BRA `(.L_x_2) ;  /* 0xfffffffc00fc7947 */ /* 0x000fc0000383ffff */
[----:B------:R-:W-:-:S00]  /*27ed0*/  NOP ;  /* 0x0000000000007918 */ /* 0x000fc00000000000 */
        /* <DEDUP_REMOVED lines=10> */
.L_x_3:


//--------------------- .nv.global.init           --------------------------
	.section	.nv.global.init,"aw",@progbits
.nv.global.init:
	.type		_$_str,@object
	.size		_$_str,(.L_0 - _$_str)
_$_str:
        /*0000*/ 	.byte	0x5f, 0x5f, 0x43, 0x55, 0x44, 0x41, 0x5f, 0x46, 0x54, 0x5a, 0x00
.L_0:


//--------------------- .nv.shared.attn_fwd       --------------------------
	.section	.nv.shared.attn_fwd,"aw",@nobits
	.sectionflags	@""
	.align	16
	.zero		1024


//--------------------- .nv.shared.reserved.0     --------------------------
	.section	.nv.shared.reserved.0,"aw",@nobits
	.weak		__nv_reservedSMEM_offset_0_alias
	.size		__nv_reservedSMEM_offset_0_alias, 0, 0
	.other		__nv_reservedSMEM_offset_0_alias,@"STO_CUDA_RESERVED_SHARED STV_DEFAULT"
__nv_reservedSMEM_offset_0_alias:
	.zero		0


//--------------------- .nv.constant0.attn_fwd    --------------------------
	.section	.nv.constant0.attn_fwd,"a",@progbits
	.sectionflags	@""
	.align	4
.nv.constant0.attn_fwd:
	.zero		664


//--------------------- SYMBOLS --------------------------

	.type		.nv.reservedSmem.offset0,@object
	.size		.nv.reservedSmem.offset0,0x4
